//
// Generated by NVIDIA NVVM Compiler
//
// Compiler Build ID: CL-36424714
// Cuda compilation tools, release 13.0, V13.0.88
// Based on NVVM 20.0.0
//

.version 9.0
.target sm_100
.address_size 64

	// .globl	_ZN3cub18CUB_300001_SM_10006detail11EmptyKernelIvEEvv
.func  (.param .b64 func_retval0) __internal_accurate_pow
(
	.param .b64 __internal_accurate_pow_param_0
)
;
// _ZZN3cub18CUB_300001_SM_10006detail6reduce28DeviceReduceSingleTileKernelINS2_10policy_hubIdjN4cuda3std3__44plusIdEEE10Policy1000EN6thrust24THRUST_300001_SM_1000_NS6detail15normal_iteratorINSD_10device_ptrIlEEEEPdjS9_dd6squareIdEEEvT0_T1_T2_T3_T4_T6_E12temp_storage has been demoted
// _ZZN3cub18CUB_300001_SM_10006detail6reduce18DeviceReduceKernelINS2_10policy_hubIdjN4cuda3std3__44plusIdEEE10Policy1000EN6thrust24THRUST_300001_SM_1000_NS6detail15normal_iteratorINSD_10device_ptrIlEEEEjS9_d6squareIdEEEvT0_PT3_T1_NS0_13GridEvenShareISO_EET2_T4_E12temp_storage has been demoted
// _ZZN3cub18CUB_300001_SM_10006detail6reduce28DeviceReduceSingleTileKernelINS2_10policy_hubIdjN4cuda3std3__44plusIdEEE10Policy1000EPdSC_iS9_ddNS7_10__identityEEEvT0_T1_T2_T3_T4_T6_E12temp_storage has been demoted
// _ZZN3cub18CUB_300001_SM_10006detail6reduce28DeviceReduceSingleTileKernelINS2_10policy_hubIdyN4cuda3std3__44plusIdEEE10Policy1000EN6thrust24THRUST_300001_SM_1000_NS6detail15normal_iteratorINSD_10device_ptrIlEEEEPdyS9_dd6squareIdEEEvT0_T1_T2_T3_T4_T6_E12temp_storage has been demoted
// _ZZN3cub18CUB_300001_SM_10006detail6reduce18DeviceReduceKernelINS2_10policy_hubIdyN4cuda3std3__44plusIdEEE10Policy1000EN6thrust24THRUST_300001_SM_1000_NS6detail15normal_iteratorINSD_10device_ptrIlEEEEyS9_d6squareIdEEEvT0_PT3_T1_NS0_13GridEvenShareISO_EET2_T4_E12temp_storage has been demoted
// _ZZN3cub18CUB_300001_SM_10006detail6reduce28DeviceReduceSingleTileKernelINS2_10policy_hubIdyN4cuda3std3__44plusIdEEE10Policy1000EPdSC_iS9_ddNS7_10__identityEEEvT0_T1_T2_T3_T4_T6_E12temp_storage has been demoted
.global .align 1 .b8 _ZN30_INTERNAL_ccf918e9_4_k_cu_main4cuda3std3__45__cpo5beginE[1];
.global .align 1 .b8 _ZN30_INTERNAL_ccf918e9_4_k_cu_main4cuda3std3__45__cpo3endE[1];
.global .align 1 .b8 _ZN30_INTERNAL_ccf918e9_4_k_cu_main4cuda3std3__45__cpo6cbeginE[1];
.global .align 1 .b8 _ZN30_INTERNAL_ccf918e9_4_k_cu_main4cuda3std3__45__cpo4cendE[1];
.global .align 1 .b8 _ZN30_INTERNAL_ccf918e9_4_k_cu_main4cuda3std3__45__cpo6rbeginE[1];
.global .align 1 .b8 _ZN30_INTERNAL_ccf918e9_4_k_cu_main4cuda3std3__45__cpo4rendE[1];
.global .align 1 .b8 _ZN30_INTERNAL_ccf918e9_4_k_cu_main4cuda3std3__45__cpo7crbeginE[1];
.global .align 1 .b8 _ZN30_INTERNAL_ccf918e9_4_k_cu_main4cuda3std3__45__cpo5crendE[1];
.global .align 1 .b8 _ZN30_INTERNAL_ccf918e9_4_k_cu_main4cuda3std3__432_GLOBAL__N__ccf918e9_4_k_cu_main6ignoreE[1];
.global .align 1 .b8 _ZN30_INTERNAL_ccf918e9_4_k_cu_main4cuda3std3__419piecewise_constructE[1];
.global .align 1 .b8 _ZN30_INTERNAL_ccf918e9_4_k_cu_main4cuda3std3__48in_placeE[1];
.global .align 1 .b8 _ZN30_INTERNAL_ccf918e9_4_k_cu_main4cuda3std3__420unreachable_sentinelE[1];
.global .align 1 .b8 _ZN30_INTERNAL_ccf918e9_4_k_cu_main4cuda3std3__47nulloptE[1];
.global .align 1 .b8 _ZN30_INTERNAL_ccf918e9_4_k_cu_main4cuda3std3__48unexpectE[1];
.global .align 1 .b8 _ZN30_INTERNAL_ccf918e9_4_k_cu_main4cuda3std6ranges3__45__cpo4swapE[1];
.global .align 1 .b8 _ZN30_INTERNAL_ccf918e9_4_k_cu_main4cuda3std6ranges3__45__cpo9iter_moveE[1];
.global .align 1 .b8 _ZN30_INTERNAL_ccf918e9_4_k_cu_main4cuda3std6ranges3__45__cpo5beginE[1];
.global .align 1 .b8 _ZN30_INTERNAL_ccf918e9_4_k_cu_main4cuda3std6ranges3__45__cpo3endE[1];
.global .align 1 .b8 _ZN30_INTERNAL_ccf918e9_4_k_cu_main4cuda3std6ranges3__45__cpo6cbeginE[1];
.global .align 1 .b8 _ZN30_INTERNAL_ccf918e9_4_k_cu_main4cuda3std6ranges3__45__cpo4cendE[1];
.global .align 1 .b8 _ZN30_INTERNAL_ccf918e9_4_k_cu_main4cuda3std6ranges3__45__cpo7advanceE[1];
.global .align 1 .b8 _ZN30_INTERNAL_ccf918e9_4_k_cu_main4cuda3std6ranges3__45__cpo9iter_swapE[1];
.global .align 1 .b8 _ZN30_INTERNAL_ccf918e9_4_k_cu_main4cuda3std6ranges3__45__cpo4nextE[1];
.global .align 1 .b8 _ZN30_INTERNAL_ccf918e9_4_k_cu_main4cuda3std6ranges3__45__cpo4prevE[1];
.global .align 1 .b8 _ZN30_INTERNAL_ccf918e9_4_k_cu_main4cuda3std6ranges3__45__cpo4dataE[1];
.global .align 1 .b8 _ZN30_INTERNAL_ccf918e9_4_k_cu_main4cuda3std6ranges3__45__cpo5cdataE[1];
.global .align 1 .b8 _ZN30_INTERNAL_ccf918e9_4_k_cu_main4cuda3std6ranges3__45__cpo4sizeE[1];
.global .align 1 .b8 _ZN30_INTERNAL_ccf918e9_4_k_cu_main4cuda3std6ranges3__45__cpo5ssizeE[1];
.global .align 1 .b8 _ZN30_INTERNAL_ccf918e9_4_k_cu_main4cuda3std6ranges3__45__cpo8distanceE[1];
.global .align 1 .b8 _ZN30_INTERNAL_ccf918e9_4_k_cu_main6thrust24THRUST_300001_SM_1000_NS8cuda_cub3parE[1];
.global .align 1 .b8 _ZN30_INTERNAL_ccf918e9_4_k_cu_main6thrust24THRUST_300001_SM_1000_NS8cuda_cub10par_nosyncE[1];
.global .align 1 .b8 _ZN30_INTERNAL_ccf918e9_4_k_cu_main6thrust24THRUST_300001_SM_1000_NS6system6detail10sequential3seqE[1];
.global .align 1 .b8 _ZN30_INTERNAL_ccf918e9_4_k_cu_main6thrust24THRUST_300001_SM_1000_NS12placeholders2_1E[1];
.global .align 1 .b8 _ZN30_INTERNAL_ccf918e9_4_k_cu_main6thrust24THRUST_300001_SM_1000_NS12placeholders2_2E[1];
.global .align 1 .b8 _ZN30_INTERNAL_ccf918e9_4_k_cu_main6thrust24THRUST_300001_SM_1000_NS12placeholders2_3E[1];
.global .align 1 .b8 _ZN30_INTERNAL_ccf918e9_4_k_cu_main6thrust24THRUST_300001_SM_1000_NS12placeholders2_4E[1];
.global .align 1 .b8 _ZN30_INTERNAL_ccf918e9_4_k_cu_main6thrust24THRUST_300001_SM_1000_NS12placeholders2_5E[1];
.global .align 1 .b8 _ZN30_INTERNAL_ccf918e9_4_k_cu_main6thrust24THRUST_300001_SM_1000_NS12placeholders2_6E[1];
.global .align 1 .b8 _ZN30_INTERNAL_ccf918e9_4_k_cu_main6thrust24THRUST_300001_SM_1000_NS12placeholders2_7E[1];
.global .align 1 .b8 _ZN30_INTERNAL_ccf918e9_4_k_cu_main6thrust24THRUST_300001_SM_1000_NS12placeholders2_8E[1];
.global .align 1 .b8 _ZN30_INTERNAL_ccf918e9_4_k_cu_main6thrust24THRUST_300001_SM_1000_NS12placeholders2_9E[1];
.global .align 1 .b8 _ZN30_INTERNAL_ccf918e9_4_k_cu_main6thrust24THRUST_300001_SM_1000_NS12placeholders3_10E[1];
.global .align 1 .b8 _ZN30_INTERNAL_ccf918e9_4_k_cu_main6thrust24THRUST_300001_SM_1000_NS3seqE[1];

.visible .entry _ZN3cub18CUB_300001_SM_10006detail11EmptyKernelIvEEvv()
{


	ret;

}
	// .globl	_ZN3cub18CUB_300001_SM_10006detail8for_each13static_kernelINS2_12policy_hub_t12policy_500_tEmN6thrust24THRUST_300001_SM_1000_NS8cuda_cub20__uninitialized_fill7functorINS7_10device_ptrIlEElEEEEvT0_T1_
.visible .entry _ZN3cub18CUB_300001_SM_10006detail8for_each13static_kernelINS2_12policy_hub_t12policy_500_tEmN6thrust24THRUST_300001_SM_1000_NS8cuda_cub20__uninitialized_fill7functorINS7_10device_ptrIlEElEEEEvT0_T1_(
	.param .u64 _ZN3cub18CUB_300001_SM_10006detail8for_each13static_kernelINS2_12policy_hub_t12policy_500_tEmN6thrust24THRUST_300001_SM_1000_NS8cuda_cub20__uninitialized_fill7functorINS7_10device_ptrIlEElEEEEvT0_T1__param_0,
	.param .align 8 .b8 _ZN3cub18CUB_300001_SM_10006detail8for_each13static_kernelINS2_12policy_hub_t12policy_500_tEmN6thrust24THRUST_300001_SM_1000_NS8cuda_cub20__uninitialized_fill7functorINS7_10device_ptrIlEElEEEEvT0_T1__param_1[16]
)
.maxntid 256
{
	.reg .pred 	%p<4>;
	.reg .b32 	%r<5>;
	.reg .b64 	%rd<18>;

	ld.param.u64 	%rd6, [_ZN3cub18CUB_300001_SM_10006detail8for_each13static_kernelINS2_12policy_hub_t12policy_500_tEmN6thrust24THRUST_300001_SM_1000_NS8cuda_cub20__uninitialized_fill7functorINS7_10device_ptrIlEElEEEEvT0_T1__param_1+8];
	ld.param.u64 	%rd5, [_ZN3cub18CUB_300001_SM_10006detail8for_each13static_kernelINS2_12policy_hub_t12policy_500_tEmN6thrust24THRUST_300001_SM_1000_NS8cuda_cub20__uninitialized_fill7functorINS7_10device_ptrIlEElEEEEvT0_T1__param_1];
	ld.param.u64 	%rd7, [_ZN3cub18CUB_300001_SM_10006detail8for_each13static_kernelINS2_12policy_hub_t12policy_500_tEmN6thrust24THRUST_300001_SM_1000_NS8cuda_cub20__uninitialized_fill7functorINS7_10device_ptrIlEElEEEEvT0_T1__param_0];
	mov.u32 	%r2, %ctaid.x;
	mul.wide.u32 	%rd1, %r2, 512;
	sub.s64 	%rd2, %rd7, %rd1;
	setp.lt.u64 	%p1, %rd2, 512;
	@%p1 bra 	$L__BB1_2;
	mov.u32 	%r4, %tid.x;
	cvta.to.global.u64 	%rd13, %rd5;
	cvt.u64.u32 	%rd14, %r4;
	add.s64 	%rd15, %rd1, %rd14;
	shl.b64 	%rd16, %rd15, 3;
	add.s64 	%rd17, %rd13, %rd16;
	st.global.u64 	[%rd17], %rd6;
	st.global.u64 	[%rd17+2048], %rd6;
	bra.uni 	$L__BB1_6;
$L__BB1_2:
	cvta.to.global.u64 	%rd8, %rd5;
	mov.u32 	%r1, %tid.x;
	cvt.u64.u32 	%rd9, %r1;
	setp.le.u64 	%p2, %rd2, %rd9;
	add.s64 	%rd10, %rd1, %rd9;
	shl.b64 	%rd11, %rd10, 3;
	add.s64 	%rd4, %rd8, %rd11;
	@%p2 bra 	$L__BB1_4;
	st.global.u64 	[%rd4], %rd6;
$L__BB1_4:
	add.s32 	%r3, %r1, 256;
	cvt.u64.u32 	%rd12, %r3;
	setp.le.u64 	%p3, %rd2, %rd12;
	@%p3 bra 	$L__BB1_6;
	st.global.u64 	[%rd4+2048], %rd6;
$L__BB1_6:
	ret;

}
	// .globl	_ZN3cub18CUB_300001_SM_10006detail8for_each13static_kernelINS2_12policy_hub_t12policy_500_tElN6thrust24THRUST_300001_SM_1000_NS8cuda_cub10__tabulate7functorINS7_6detail15normal_iteratorINS7_10device_ptrIlEEEENS7_6system6detail7generic6detail22compute_sequence_valueIlvEElEEEEvT0_T1_
.visible .entry _ZN3cub18CUB_300001_SM_10006detail8for_each13static_kernelINS2_12policy_hub_t12policy_500_tElN6thrust24THRUST_300001_SM_1000_NS8cuda_cub10__tabulate7functorINS7_6detail15normal_iteratorINS7_10device_ptrIlEEEENS7_6system6detail7generic6detail22compute_sequence_valueIlvEElEEEEvT0_T1_(
	.param .u64 _ZN3cub18CUB_300001_SM_10006detail8for_each13static_kernelINS2_12policy_hub_t12policy_500_tElN6thrust24THRUST_300001_SM_1000_NS8cuda_cub10__tabulate7functorINS7_6detail15normal_iteratorINS7_10device_ptrIlEEEENS7_6system6detail7generic6detail22compute_sequence_valueIlvEElEEEEvT0_T1__param_0,
	.param .align 8 .b8 _ZN3cub18CUB_300001_SM_10006detail8for_each13static_kernelINS2_12policy_hub_t12policy_500_tElN6thrust24THRUST_300001_SM_1000_NS8cuda_cub10__tabulate7functorINS7_6detail15normal_iteratorINS7_10device_ptrIlEEEENS7_6system6detail7generic6detail22compute_sequence_valueIlvEElEEEEvT0_T1__param_1[24]
)
.maxntid 256
{
	.reg .pred 	%p<4>;
	.reg .b32 	%r<6>;
	.reg .b64 	%rd<29>;

	ld.param.u64 	%rd11, [_ZN3cub18CUB_300001_SM_10006detail8for_each13static_kernelINS2_12policy_hub_t12policy_500_tElN6thrust24THRUST_300001_SM_1000_NS8cuda_cub10__tabulate7functorINS7_6detail15normal_iteratorINS7_10device_ptrIlEEEENS7_6system6detail7generic6detail22compute_sequence_valueIlvEElEEEEvT0_T1__param_1+16];
	ld.param.u64 	%rd10, [_ZN3cub18CUB_300001_SM_10006detail8for_each13static_kernelINS2_12policy_hub_t12policy_500_tElN6thrust24THRUST_300001_SM_1000_NS8cuda_cub10__tabulate7functorINS7_6detail15normal_iteratorINS7_10device_ptrIlEEEENS7_6system6detail7generic6detail22compute_sequence_valueIlvEElEEEEvT0_T1__param_1+8];
	ld.param.u64 	%rd9, [_ZN3cub18CUB_300001_SM_10006detail8for_each13static_kernelINS2_12policy_hub_t12policy_500_tElN6thrust24THRUST_300001_SM_1000_NS8cuda_cub10__tabulate7functorINS7_6detail15normal_iteratorINS7_10device_ptrIlEEEENS7_6system6detail7generic6detail22compute_sequence_valueIlvEElEEEEvT0_T1__param_1];
	ld.param.u64 	%rd12, [_ZN3cub18CUB_300001_SM_10006detail8for_each13static_kernelINS2_12policy_hub_t12policy_500_tElN6thrust24THRUST_300001_SM_1000_NS8cuda_cub10__tabulate7functorINS7_6detail15normal_iteratorINS7_10device_ptrIlEEEENS7_6system6detail7generic6detail22compute_sequence_valueIlvEElEEEEvT0_T1__param_0];
	mov.u32 	%r1, %ctaid.x;
	mul.wide.u32 	%rd1, %r1, 512;
	sub.s64 	%rd2, %rd12, %rd1;
	setp.lt.s64 	%p1, %rd2, 512;
	@%p1 bra 	$L__BB2_2;
	mov.u32 	%r5, %tid.x;
	cvta.to.global.u64 	%rd21, %rd9;
	cvt.u64.u32 	%rd22, %r5;
	add.s64 	%rd23, %rd1, %rd22;
	mad.lo.s64 	%rd24, %rd23, %rd11, %rd10;
	shl.b64 	%rd25, %rd23, 3;
	add.s64 	%rd26, %rd21, %rd25;
	st.global.u64 	[%rd26], %rd24;
	add.s64 	%rd27, %rd23, 256;
	mad.lo.s64 	%rd28, %rd27, %rd11, %rd10;
	st.global.u64 	[%rd26+2048], %rd28;
	bra.uni 	$L__BB2_6;
$L__BB2_2:
	cvta.to.global.u64 	%rd3, %rd9;
	mov.u32 	%r2, %tid.x;
	cvt.s64.s32 	%rd6, %rd2;
	cvt.u64.u32 	%rd7, %r2;
	setp.le.s64 	%p2, %rd6, %rd7;
	@%p2 bra 	$L__BB2_4;
	add.s64 	%rd13, %rd1, %rd7;
	mad.lo.s64 	%rd14, %rd13, %rd11, %rd10;
	shl.b64 	%rd15, %rd13, 3;
	add.s64 	%rd16, %rd3, %rd15;
	st.global.u64 	[%rd16], %rd14;
$L__BB2_4:
	cvt.u32.u64 	%r3, %rd7;
	add.s32 	%r4, %r3, 256;
	cvt.u64.u32 	%rd8, %r4;
	setp.le.s64 	%p3, %rd6, %rd8;
	@%p3 bra 	$L__BB2_6;
	add.s64 	%rd17, %rd1, %rd8;
	shl.b64 	%rd18, %rd17, 3;
	mad.lo.s64 	%rd19, %rd17, %rd11, %rd10;
	add.s64 	%rd20, %rd18, %rd3;
	st.global.u64 	[%rd20], %rd19;
$L__BB2_6:
	ret;

}
	// .globl	_ZN3cub18CUB_300001_SM_10006detail6reduce28DeviceReduceSingleTileKernelINS2_10policy_hubIdjN4cuda3std3__44plusIdEEE10Policy1000EN6thrust24THRUST_300001_SM_1000_NS6detail15normal_iteratorINSD_10device_ptrIlEEEEPdjS9_dd6squareIdEEEvT0_T1_T2_T3_T4_T6_
.visible .entry _ZN3cub18CUB_300001_SM_10006detail6reduce28DeviceReduceSingleTileKernelINS2_10policy_hubIdjN4cuda3std3__44plusIdEEE10Policy1000EN6thrust24THRUST_300001_SM_1000_NS6detail15normal_iteratorINSD_10device_ptrIlEEEEPdjS9_dd6squareIdEEEvT0_T1_T2_T3_T4_T6_(
	.param .align 8 .b8 _ZN3cub18CUB_300001_SM_10006detail6reduce28DeviceReduceSingleTileKernelINS2_10policy_hubIdjN4cuda3std3__44plusIdEEE10Policy1000EN6thrust24THRUST_300001_SM_1000_NS6detail15normal_iteratorINSD_10device_ptrIlEEEEPdjS9_dd6squareIdEEEvT0_T1_T2_T3_T4_T6__param_0[8],
	.param .u64 .ptr .align 1 _ZN3cub18CUB_300001_SM_10006detail6reduce28DeviceReduceSingleTileKernelINS2_10policy_hubIdjN4cuda3std3__44plusIdEEE10Policy1000EN6thrust24THRUST_300001_SM_1000_NS6detail15normal_iteratorINSD_10device_ptrIlEEEEPdjS9_dd6squareIdEEEvT0_T1_T2_T3_T4_T6__param_1,
	.param .u32 _ZN3cub18CUB_300001_SM_10006detail6reduce28DeviceReduceSingleTileKernelINS2_10policy_hubIdjN4cuda3std3__44plusIdEEE10Policy1000EN6thrust24THRUST_300001_SM_1000_NS6detail15normal_iteratorINSD_10device_ptrIlEEEEPdjS9_dd6squareIdEEEvT0_T1_T2_T3_T4_T6__param_2,
	.param .align 1 .b8 _ZN3cub18CUB_300001_SM_10006detail6reduce28DeviceReduceSingleTileKernelINS2_10policy_hubIdjN4cuda3std3__44plusIdEEE10Policy1000EN6thrust24THRUST_300001_SM_1000_NS6detail15normal_iteratorINSD_10device_ptrIlEEEEPdjS9_dd6squareIdEEEvT0_T1_T2_T3_T4_T6__param_3[1],
	.param .f64 _ZN3cub18CUB_300001_SM_10006detail6reduce28DeviceReduceSingleTileKernelINS2_10policy_hubIdjN4cuda3std3__44plusIdEEE10Policy1000EN6thrust24THRUST_300001_SM_1000_NS6detail15normal_iteratorINSD_10device_ptrIlEEEEPdjS9_dd6squareIdEEEvT0_T1_T2_T3_T4_T6__param_4,
	.param .align 8 .b8 _ZN3cub18CUB_300001_SM_10006detail6reduce28DeviceReduceSingleTileKernelINS2_10policy_hubIdjN4cuda3std3__44plusIdEEE10Policy1000EN6thrust24THRUST_300001_SM_1000_NS6detail15normal_iteratorINSD_10device_ptrIlEEEEPdjS9_dd6squareIdEEEvT0_T1_T2_T3_T4_T6__param_5[8]
)
.maxntid 640
.minnctapersm 1
{
	.reg .pred 	%p<824>;
	.reg .b32 	%r<978>;
	.reg .b64 	%rd<67>;
	.reg .b64 	%fd<1895>;
	// demoted variable
	.shared .align 8 .b8 _ZZN3cub18CUB_300001_SM_10006detail6reduce28DeviceReduceSingleTileKernelINS2_10policy_hubIdjN4cuda3std3__44plusIdEEE10Policy1000EN6thrust24THRUST_300001_SM_1000_NS6detail15normal_iteratorINSD_10device_ptrIlEEEEPdjS9_dd6squareIdEEEvT0_T1_T2_T3_T4_T6_E12temp_storage[192];
	ld.param.f64 	%fd573, [_ZN3cub18CUB_300001_SM_10006detail6reduce28DeviceReduceSingleTileKernelINS2_10policy_hubIdjN4cuda3std3__44plusIdEEE10Policy1000EN6thrust24THRUST_300001_SM_1000_NS6detail15normal_iteratorINSD_10device_ptrIlEEEEPdjS9_dd6squareIdEEEvT0_T1_T2_T3_T4_T6__param_5];
	ld.param.u64 	%rd8, [_ZN3cub18CUB_300001_SM_10006detail6reduce28DeviceReduceSingleTileKernelINS2_10policy_hubIdjN4cuda3std3__44plusIdEEE10Policy1000EN6thrust24THRUST_300001_SM_1000_NS6detail15normal_iteratorINSD_10device_ptrIlEEEEPdjS9_dd6squareIdEEEvT0_T1_T2_T3_T4_T6__param_0];
	ld.param.u64 	%rd9, [_ZN3cub18CUB_300001_SM_10006detail6reduce28DeviceReduceSingleTileKernelINS2_10policy_hubIdjN4cuda3std3__44plusIdEEE10Policy1000EN6thrust24THRUST_300001_SM_1000_NS6detail15normal_iteratorINSD_10device_ptrIlEEEEPdjS9_dd6squareIdEEEvT0_T1_T2_T3_T4_T6__param_1];
	ld.param.u32 	%r105, [_ZN3cub18CUB_300001_SM_10006detail6reduce28DeviceReduceSingleTileKernelINS2_10policy_hubIdjN4cuda3std3__44plusIdEEE10Policy1000EN6thrust24THRUST_300001_SM_1000_NS6detail15normal_iteratorINSD_10device_ptrIlEEEEPdjS9_dd6squareIdEEEvT0_T1_T2_T3_T4_T6__param_2];
	ld.param.f64 	%fd572, [_ZN3cub18CUB_300001_SM_10006detail6reduce28DeviceReduceSingleTileKernelINS2_10policy_hubIdjN4cuda3std3__44plusIdEEE10Policy1000EN6thrust24THRUST_300001_SM_1000_NS6detail15normal_iteratorINSD_10device_ptrIlEEEEPdjS9_dd6squareIdEEEvT0_T1_T2_T3_T4_T6__param_4];
	cvta.to.global.u64 	%rd1, %rd9;
	setp.ne.s32 	%p4, %r105, 0;
	@%p4 bra 	$L__BB3_3;
	mov.u32 	%r971, %tid.x;
	setp.ne.s32 	%p823, %r971, 0;
	@%p823 bra 	$L__BB3_412;
	st.global.f64 	[%rd1], %fd572;
	bra.uni 	$L__BB3_412;
$L__BB3_3:
	cvta.to.global.u64 	%rd2, %rd8;
	setp.gt.u32 	%p5, %r105, 5119;
	@%p5 bra 	$L__BB3_58;
	mov.u32 	%r1, %tid.x;
	setp.ge.u32 	%p700, %r1, %r105;
	mov.f64 	%fd1821, 0d0000000000000000;
	mov.u32 	%r973, %r1;
	@%p700 bra 	$L__BB3_26;
	mul.wide.u32 	%rd41, %r1, 8;
	add.s64 	%rd42, %rd2, %rd41;
	ld.global.u64 	%rd43, [%rd42];
	cvt.rn.f64.s64 	%fd2, %rd43;
	rcp.rn.f64 	%fd3, %fd573;
	mov.f64 	%fd1577, 0d4000000000000000;
	{
	.reg .b32 %temp; 
	mov.b64 	{%temp, %r2}, %fd1577;
	}
	and.b32  	%r3, %r2, 2146435072;
	setp.eq.s32 	%p701, %r3, 1062207488;
	setp.lt.s32 	%p703, %r2, 0;
	selp.b32 	%r4, 0, 2146435072, %p703;
	and.b32  	%r778, %r2, 2147483647;
	setp.ne.s32 	%p704, %r778, 1071644672;
	and.pred  	%p1, %p701, %p704;
	or.b32  	%r5, %r4, -2147483648;
	add.f64 	%fd1578, %fd2, 0d3FE0000000000000;
	mul.f64 	%fd4, %fd3, %fd1578;
	{
	.reg .b32 %temp; 
	mov.b64 	{%temp, %r6}, %fd4;
	}
	abs.f64 	%fd5, %fd4;
	{ // callseq 68, 0
	.param .b64 param0;
	st.param.f64 	[param0], %fd5;
	.param .b64 retval0;
	call.uni (retval0), 
	__internal_accurate_pow, 
	(
	param0
	);
	ld.param.f64 	%fd1579, [retval0];
	} // callseq 68
	setp.lt.s32 	%p705, %r6, 0;
	neg.f64 	%fd1581, %fd1579;
	selp.f64 	%fd1582, %fd1581, %fd1579, %p701;
	selp.f64 	%fd1583, %fd1582, %fd1579, %p705;
	setp.eq.f64 	%p706, %fd4, 0d0000000000000000;
	selp.b32 	%r779, %r6, 0, %p701;
	or.b32  	%r780, %r779, 2146435072;
	selp.b32 	%r781, %r780, %r779, %p703;
	mov.b32 	%r782, 0;
	mov.b64 	%fd1584, {%r782, %r781};
	selp.f64 	%fd1811, %fd1584, %fd1583, %p706;
	add.f64 	%fd1585, %fd4, 0d4000000000000000;
	{
	.reg .b32 %temp; 
	mov.b64 	{%temp, %r783}, %fd1585;
	}
	and.b32  	%r784, %r783, 2146435072;
	setp.ne.s32 	%p707, %r784, 2146435072;
	@%p707 bra 	$L__BB3_10;
	setp.num.f64 	%p708, %fd4, %fd4;
	@%p708 bra 	$L__BB3_8;
	mov.f64 	%fd1586, 0d4000000000000000;
	add.rn.f64 	%fd1811, %fd4, %fd1586;
	bra.uni 	$L__BB3_10;
$L__BB3_8:
	setp.neu.f64 	%p709, %fd5, 0d7FF0000000000000;
	@%p709 bra 	$L__BB3_10;
	setp.lt.s32 	%p710, %r6, 0;
	selp.b32 	%r785, %r5, %r4, %p1;
	selp.b32 	%r786, %r785, %r4, %p710;
	mov.b32 	%r787, 0;
	mov.b64 	%fd1811, {%r787, %r786};
$L__BB3_10:
	setp.lt.s32 	%p711, %r2, 0;
	setp.eq.s32 	%p712, %r3, 1062207488;
	setp.eq.f64 	%p714, %fd4, 0d3FF0000000000000;
	add.f64 	%fd1587, %fd1811, 0d3FF0000000000000;
	mov.f64 	%fd1588, 0d4010000000000000;
	div.rn.f64 	%fd1589, %fd1588, %fd1587;
	add.f64 	%fd1590, %fd1589, 0d0000000000000000;
	selp.f64 	%fd10, 0d4000000000000000, %fd1590, %p714;
	add.f64 	%fd1591, %fd2, 0d41B0000000000000;
	add.f64 	%fd1592, %fd1591, 0d3FE0000000000000;
	mul.f64 	%fd11, %fd3, %fd1592;
	{
	.reg .b32 %temp; 
	mov.b64 	{%temp, %r7}, %fd11;
	}
	abs.f64 	%fd12, %fd11;
	{ // callseq 69, 0
	.param .b64 param0;
	st.param.f64 	[param0], %fd12;
	.param .b64 retval0;
	call.uni (retval0), 
	__internal_accurate_pow, 
	(
	param0
	);
	ld.param.f64 	%fd1593, [retval0];
	} // callseq 69
	setp.lt.s32 	%p715, %r7, 0;
	neg.f64 	%fd1595, %fd1593;
	selp.f64 	%fd1596, %fd1595, %fd1593, %p712;
	selp.f64 	%fd1597, %fd1596, %fd1593, %p715;
	setp.eq.f64 	%p716, %fd11, 0d0000000000000000;
	selp.b32 	%r788, %r7, 0, %p712;
	or.b32  	%r789, %r788, 2146435072;
	selp.b32 	%r790, %r789, %r788, %p711;
	mov.b32 	%r791, 0;
	mov.b64 	%fd1598, {%r791, %r790};
	selp.f64 	%fd1812, %fd1598, %fd1597, %p716;
	add.f64 	%fd1599, %fd11, 0d4000000000000000;
	{
	.reg .b32 %temp; 
	mov.b64 	{%temp, %r792}, %fd1599;
	}
	and.b32  	%r793, %r792, 2146435072;
	setp.ne.s32 	%p717, %r793, 2146435072;
	@%p717 bra 	$L__BB3_15;
	setp.nan.f64 	%p718, %fd11, %fd11;
	@%p718 bra 	$L__BB3_14;
	setp.neu.f64 	%p719, %fd12, 0d7FF0000000000000;
	@%p719 bra 	$L__BB3_15;
	setp.lt.s32 	%p720, %r7, 0;
	selp.b32 	%r794, %r5, %r4, %p1;
	selp.b32 	%r795, %r794, %r4, %p720;
	mov.b32 	%r796, 0;
	mov.b64 	%fd1812, {%r796, %r795};
	bra.uni 	$L__BB3_15;
$L__BB3_14:
	mov.f64 	%fd1600, 0d4000000000000000;
	add.rn.f64 	%fd1812, %fd11, %fd1600;
$L__BB3_15:
	setp.lt.s32 	%p721, %r2, 0;
	setp.eq.s32 	%p722, %r3, 1062207488;
	setp.eq.f64 	%p724, %fd11, 0d3FF0000000000000;
	add.f64 	%fd1601, %fd1812, 0d3FF0000000000000;
	mov.f64 	%fd1602, 0d4010000000000000;
	div.rn.f64 	%fd1603, %fd1602, %fd1601;
	selp.f64 	%fd1604, 0d4000000000000000, %fd1603, %p724;
	add.f64 	%fd17, %fd10, %fd1604;
	add.f64 	%fd1605, %fd2, 0d41C0000000000000;
	add.f64 	%fd1606, %fd1605, 0d3FE0000000000000;
	mul.f64 	%fd18, %fd3, %fd1606;
	{
	.reg .b32 %temp; 
	mov.b64 	{%temp, %r8}, %fd18;
	}
	abs.f64 	%fd19, %fd18;
	{ // callseq 70, 0
	.param .b64 param0;
	st.param.f64 	[param0], %fd19;
	.param .b64 retval0;
	call.uni (retval0), 
	__internal_accurate_pow, 
	(
	param0
	);
	ld.param.f64 	%fd1607, [retval0];
	} // callseq 70
	setp.lt.s32 	%p725, %r8, 0;
	neg.f64 	%fd1609, %fd1607;
	selp.f64 	%fd1610, %fd1609, %fd1607, %p722;
	selp.f64 	%fd1611, %fd1610, %fd1607, %p725;
	setp.eq.f64 	%p726, %fd18, 0d0000000000000000;
	selp.b32 	%r797, %r8, 0, %p722;
	or.b32  	%r798, %r797, 2146435072;
	selp.b32 	%r799, %r798, %r797, %p721;
	mov.b32 	%r800, 0;
	mov.b64 	%fd1612, {%r800, %r799};
	selp.f64 	%fd1813, %fd1612, %fd1611, %p726;
	add.f64 	%fd1613, %fd18, 0d4000000000000000;
	{
	.reg .b32 %temp; 
	mov.b64 	{%temp, %r801}, %fd1613;
	}
	and.b32  	%r802, %r801, 2146435072;
	setp.ne.s32 	%p727, %r802, 2146435072;
	@%p727 bra 	$L__BB3_20;
	setp.nan.f64 	%p728, %fd18, %fd18;
	@%p728 bra 	$L__BB3_19;
	setp.neu.f64 	%p729, %fd19, 0d7FF0000000000000;
	@%p729 bra 	$L__BB3_20;
	setp.lt.s32 	%p730, %r8, 0;
	selp.b32 	%r803, %r5, %r4, %p1;
	selp.b32 	%r804, %r803, %r4, %p730;
	mov.b32 	%r805, 0;
	mov.b64 	%fd1813, {%r805, %r804};
	bra.uni 	$L__BB3_20;
$L__BB3_19:
	mov.f64 	%fd1614, 0d4000000000000000;
	add.rn.f64 	%fd1813, %fd18, %fd1614;
$L__BB3_20:
	setp.lt.s32 	%p731, %r2, 0;
	setp.eq.s32 	%p732, %r3, 1062207488;
	setp.eq.f64 	%p734, %fd18, 0d3FF0000000000000;
	add.f64 	%fd1615, %fd1813, 0d3FF0000000000000;
	mov.f64 	%fd1616, 0d4010000000000000;
	div.rn.f64 	%fd1617, %fd1616, %fd1615;
	selp.f64 	%fd1618, 0d4000000000000000, %fd1617, %p734;
	add.f64 	%fd24, %fd17, %fd1618;
	add.f64 	%fd1619, %fd2, 0d41C8000000000000;
	add.f64 	%fd1620, %fd1619, 0d3FE0000000000000;
	mul.f64 	%fd25, %fd3, %fd1620;
	{
	.reg .b32 %temp; 
	mov.b64 	{%temp, %r9}, %fd25;
	}
	abs.f64 	%fd26, %fd25;
	{ // callseq 71, 0
	.param .b64 param0;
	st.param.f64 	[param0], %fd26;
	.param .b64 retval0;
	call.uni (retval0), 
	__internal_accurate_pow, 
	(
	param0
	);
	ld.param.f64 	%fd1621, [retval0];
	} // callseq 71
	setp.lt.s32 	%p735, %r9, 0;
	neg.f64 	%fd1623, %fd1621;
	selp.f64 	%fd1624, %fd1623, %fd1621, %p732;
	selp.f64 	%fd1625, %fd1624, %fd1621, %p735;
	setp.eq.f64 	%p736, %fd25, 0d0000000000000000;
	selp.b32 	%r806, %r9, 0, %p732;
	or.b32  	%r807, %r806, 2146435072;
	selp.b32 	%r808, %r807, %r806, %p731;
	mov.b32 	%r809, 0;
	mov.b64 	%fd1626, {%r809, %r808};
	selp.f64 	%fd1814, %fd1626, %fd1625, %p736;
	add.f64 	%fd1627, %fd25, 0d4000000000000000;
	{
	.reg .b32 %temp; 
	mov.b64 	{%temp, %r810}, %fd1627;
	}
	and.b32  	%r811, %r810, 2146435072;
	setp.ne.s32 	%p737, %r811, 2146435072;
	@%p737 bra 	$L__BB3_25;
	setp.nan.f64 	%p738, %fd25, %fd25;
	@%p738 bra 	$L__BB3_24;
	setp.neu.f64 	%p739, %fd26, 0d7FF0000000000000;
	@%p739 bra 	$L__BB3_25;
	setp.lt.s32 	%p740, %r9, 0;
	selp.b32 	%r812, %r5, %r4, %p1;
	selp.b32 	%r813, %r812, %r4, %p740;
	mov.b32 	%r814, 0;
	mov.b64 	%fd1814, {%r814, %r813};
	bra.uni 	$L__BB3_25;
$L__BB3_24:
	mov.f64 	%fd1628, 0d4000000000000000;
	add.rn.f64 	%fd1814, %fd25, %fd1628;
$L__BB3_25:
	setp.eq.f64 	%p741, %fd25, 0d3FF0000000000000;
	add.f64 	%fd1629, %fd1814, 0d3FF0000000000000;
	mov.f64 	%fd1630, 0d4010000000000000;
	div.rn.f64 	%fd1631, %fd1630, %fd1629;
	selp.f64 	%fd1632, 0d4000000000000000, %fd1631, %p741;
	add.f64 	%fd1821, %fd24, %fd1632;
	add.s32 	%r973, %r1, 640;
$L__BB3_26:
	setp.ge.u32 	%p742, %r973, %r105;
	@%p742 bra 	$L__BB3_49;
	rcp.rn.f64 	%fd33, %fd573;
	mov.f64 	%fd1633, 0d4000000000000000;
	{
	.reg .b32 %temp; 
	mov.b64 	{%temp, %r12}, %fd1633;
	}
	and.b32  	%r13, %r12, 2146435072;
	setp.eq.s32 	%p743, %r13, 1062207488;
	setp.lt.s32 	%p744, %r12, 0;
	selp.b32 	%r14, 0, 2146435072, %p744;
	and.b32  	%r815, %r12, 2147483647;
	setp.ne.s32 	%p745, %r815, 1071644672;
	and.pred  	%p2, %p743, %p745;
	or.b32  	%r15, %r14, -2147483648;
	mul.wide.u32 	%rd44, %r973, 8;
	add.s64 	%rd66, %rd2, %rd44;
$L__BB3_28:
	setp.lt.s32 	%p746, %r12, 0;
	setp.eq.s32 	%p747, %r13, 1062207488;
	ld.global.u64 	%rd45, [%rd66];
	cvt.rn.f64.s64 	%fd35, %rd45;
	add.f64 	%fd1634, %fd35, 0d3FE0000000000000;
	mul.f64 	%fd36, %fd33, %fd1634;
	{
	.reg .b32 %temp; 
	mov.b64 	{%temp, %r17}, %fd36;
	}
	abs.f64 	%fd37, %fd36;
	{ // callseq 72, 0
	.param .b64 param0;
	st.param.f64 	[param0], %fd37;
	.param .b64 retval0;
	call.uni (retval0), 
	__internal_accurate_pow, 
	(
	param0
	);
	ld.param.f64 	%fd1635, [retval0];
	} // callseq 72
	setp.lt.s32 	%p749, %r17, 0;
	neg.f64 	%fd1637, %fd1635;
	selp.f64 	%fd1638, %fd1637, %fd1635, %p747;
	selp.f64 	%fd1639, %fd1638, %fd1635, %p749;
	setp.eq.f64 	%p750, %fd36, 0d0000000000000000;
	selp.b32 	%r816, %r17, 0, %p747;
	or.b32  	%r817, %r816, 2146435072;
	selp.b32 	%r818, %r817, %r816, %p746;
	mov.b32 	%r819, 0;
	mov.b64 	%fd1640, {%r819, %r818};
	selp.f64 	%fd1817, %fd1640, %fd1639, %p750;
	add.f64 	%fd1641, %fd36, 0d4000000000000000;
	{
	.reg .b32 %temp; 
	mov.b64 	{%temp, %r820}, %fd1641;
	}
	and.b32  	%r821, %r820, 2146435072;
	setp.ne.s32 	%p751, %r821, 2146435072;
	@%p751 bra 	$L__BB3_33;
	setp.num.f64 	%p752, %fd36, %fd36;
	@%p752 bra 	$L__BB3_31;
	mov.f64 	%fd1642, 0d4000000000000000;
	add.rn.f64 	%fd1817, %fd36, %fd1642;
	bra.uni 	$L__BB3_33;
$L__BB3_31:
	setp.neu.f64 	%p753, %fd37, 0d7FF0000000000000;
	@%p753 bra 	$L__BB3_33;
	setp.lt.s32 	%p754, %r17, 0;
	selp.b32 	%r822, %r15, %r14, %p2;
	selp.b32 	%r823, %r822, %r14, %p754;
	mov.b32 	%r824, 0;
	mov.b64 	%fd1817, {%r824, %r823};
$L__BB3_33:
	setp.lt.s32 	%p755, %r12, 0;
	setp.eq.s32 	%p756, %r13, 1062207488;
	setp.eq.f64 	%p758, %fd36, 0d3FF0000000000000;
	add.f64 	%fd1643, %fd1817, 0d3FF0000000000000;
	mov.f64 	%fd1644, 0d4010000000000000;
	div.rn.f64 	%fd1645, %fd1644, %fd1643;
	add.f64 	%fd1646, %fd1645, 0d0000000000000000;
	selp.f64 	%fd42, 0d4000000000000000, %fd1646, %p758;
	add.f64 	%fd1647, %fd35, 0d41B0000000000000;
	add.f64 	%fd1648, %fd1647, 0d3FE0000000000000;
	mul.f64 	%fd43, %fd33, %fd1648;
	{
	.reg .b32 %temp; 
	mov.b64 	{%temp, %r18}, %fd43;
	}
	abs.f64 	%fd44, %fd43;
	{ // callseq 73, 0
	.param .b64 param0;
	st.param.f64 	[param0], %fd44;
	.param .b64 retval0;
	call.uni (retval0), 
	__internal_accurate_pow, 
	(
	param0
	);
	ld.param.f64 	%fd1649, [retval0];
	} // callseq 73
	setp.lt.s32 	%p759, %r18, 0;
	neg.f64 	%fd1651, %fd1649;
	selp.f64 	%fd1652, %fd1651, %fd1649, %p756;
	selp.f64 	%fd1653, %fd1652, %fd1649, %p759;
	setp.eq.f64 	%p760, %fd43, 0d0000000000000000;
	selp.b32 	%r825, %r18, 0, %p756;
	or.b32  	%r826, %r825, 2146435072;
	selp.b32 	%r827, %r826, %r825, %p755;
	mov.b32 	%r828, 0;
	mov.b64 	%fd1654, {%r828, %r827};
	selp.f64 	%fd1818, %fd1654, %fd1653, %p760;
	add.f64 	%fd1655, %fd43, 0d4000000000000000;
	{
	.reg .b32 %temp; 
	mov.b64 	{%temp, %r829}, %fd1655;
	}
	and.b32  	%r830, %r829, 2146435072;
	setp.ne.s32 	%p761, %r830, 2146435072;
	@%p761 bra 	$L__BB3_38;
	setp.nan.f64 	%p762, %fd43, %fd43;
	@%p762 bra 	$L__BB3_37;
	setp.neu.f64 	%p763, %fd44, 0d7FF0000000000000;
	@%p763 bra 	$L__BB3_38;
	setp.lt.s32 	%p764, %r18, 0;
	selp.b32 	%r831, %r15, %r14, %p2;
	selp.b32 	%r832, %r831, %r14, %p764;
	mov.b32 	%r833, 0;
	mov.b64 	%fd1818, {%r833, %r832};
	bra.uni 	$L__BB3_38;
$L__BB3_37:
	mov.f64 	%fd1656, 0d4000000000000000;
	add.rn.f64 	%fd1818, %fd43, %fd1656;
$L__BB3_38:
	setp.lt.s32 	%p765, %r12, 0;
	setp.eq.s32 	%p766, %r13, 1062207488;
	setp.eq.f64 	%p768, %fd43, 0d3FF0000000000000;
	add.f64 	%fd1657, %fd1818, 0d3FF0000000000000;
	mov.f64 	%fd1658, 0d4010000000000000;
	div.rn.f64 	%fd1659, %fd1658, %fd1657;
	selp.f64 	%fd1660, 0d4000000000000000, %fd1659, %p768;
	add.f64 	%fd49, %fd42, %fd1660;
	add.f64 	%fd1661, %fd35, 0d41C0000000000000;
	add.f64 	%fd1662, %fd1661, 0d3FE0000000000000;
	mul.f64 	%fd50, %fd33, %fd1662;
	{
	.reg .b32 %temp; 
	mov.b64 	{%temp, %r19}, %fd50;
	}
	abs.f64 	%fd51, %fd50;
	{ // callseq 74, 0
	.param .b64 param0;
	st.param.f64 	[param0], %fd51;
	.param .b64 retval0;
	call.uni (retval0), 
	__internal_accurate_pow, 
	(
	param0
	);
	ld.param.f64 	%fd1663, [retval0];
	} // callseq 74
	setp.lt.s32 	%p769, %r19, 0;
	neg.f64 	%fd1665, %fd1663;
	selp.f64 	%fd1666, %fd1665, %fd1663, %p766;
	selp.f64 	%fd1667, %fd1666, %fd1663, %p769;
	setp.eq.f64 	%p770, %fd50, 0d0000000000000000;
	selp.b32 	%r834, %r19, 0, %p766;
	or.b32  	%r835, %r834, 2146435072;
	selp.b32 	%r836, %r835, %r834, %p765;
	mov.b32 	%r837, 0;
	mov.b64 	%fd1668, {%r837, %r836};
	selp.f64 	%fd1819, %fd1668, %fd1667, %p770;
	add.f64 	%fd1669, %fd50, 0d4000000000000000;
	{
	.reg .b32 %temp; 
	mov.b64 	{%temp, %r838}, %fd1669;
	}
	and.b32  	%r839, %r838, 2146435072;
	setp.ne.s32 	%p771, %r839, 2146435072;
	@%p771 bra 	$L__BB3_43;
	setp.nan.f64 	%p772, %fd50, %fd50;
	@%p772 bra 	$L__BB3_42;
	setp.neu.f64 	%p773, %fd51, 0d7FF0000000000000;
	@%p773 bra 	$L__BB3_43;
	setp.lt.s32 	%p774, %r19, 0;
	selp.b32 	%r840, %r15, %r14, %p2;
	selp.b32 	%r841, %r840, %r14, %p774;
	mov.b32 	%r842, 0;
	mov.b64 	%fd1819, {%r842, %r841};
	bra.uni 	$L__BB3_43;
$L__BB3_42:
	mov.f64 	%fd1670, 0d4000000000000000;
	add.rn.f64 	%fd1819, %fd50, %fd1670;
$L__BB3_43:
	setp.lt.s32 	%p775, %r12, 0;
	setp.eq.s32 	%p776, %r13, 1062207488;
	setp.eq.f64 	%p778, %fd50, 0d3FF0000000000000;
	add.f64 	%fd1671, %fd1819, 0d3FF0000000000000;
	mov.f64 	%fd1672, 0d4010000000000000;
	div.rn.f64 	%fd1673, %fd1672, %fd1671;
	selp.f64 	%fd1674, 0d4000000000000000, %fd1673, %p778;
	add.f64 	%fd56, %fd49, %fd1674;
	add.f64 	%fd1675, %fd35, 0d41C8000000000000;
	add.f64 	%fd1676, %fd1675, 0d3FE0000000000000;
	mul.f64 	%fd57, %fd33, %fd1676;
	{
	.reg .b32 %temp; 
	mov.b64 	{%temp, %r20}, %fd57;
	}
	abs.f64 	%fd58, %fd57;
	{ // callseq 75, 0
	.param .b64 param0;
	st.param.f64 	[param0], %fd58;
	.param .b64 retval0;
	call.uni (retval0), 
	__internal_accurate_pow, 
	(
	param0
	);
	ld.param.f64 	%fd1677, [retval0];
	} // callseq 75
	setp.lt.s32 	%p779, %r20, 0;
	neg.f64 	%fd1679, %fd1677;
	selp.f64 	%fd1680, %fd1679, %fd1677, %p776;
	selp.f64 	%fd1681, %fd1680, %fd1677, %p779;
	setp.eq.f64 	%p780, %fd57, 0d0000000000000000;
	selp.b32 	%r843, %r20, 0, %p776;
	or.b32  	%r844, %r843, 2146435072;
	selp.b32 	%r845, %r844, %r843, %p775;
	mov.b32 	%r846, 0;
	mov.b64 	%fd1682, {%r846, %r845};
	selp.f64 	%fd1820, %fd1682, %fd1681, %p780;
	add.f64 	%fd1683, %fd57, 0d4000000000000000;
	{
	.reg .b32 %temp; 
	mov.b64 	{%temp, %r847}, %fd1683;
	}
	and.b32  	%r848, %r847, 2146435072;
	setp.ne.s32 	%p781, %r848, 2146435072;
	@%p781 bra 	$L__BB3_48;
	setp.nan.f64 	%p782, %fd57, %fd57;
	@%p782 bra 	$L__BB3_47;
	setp.neu.f64 	%p783, %fd58, 0d7FF0000000000000;
	@%p783 bra 	$L__BB3_48;
	setp.lt.s32 	%p784, %r20, 0;
	selp.b32 	%r849, %r15, %r14, %p2;
	selp.b32 	%r850, %r849, %r14, %p784;
	mov.b32 	%r851, 0;
	mov.b64 	%fd1820, {%r851, %r850};
	bra.uni 	$L__BB3_48;
$L__BB3_47:
	mov.f64 	%fd1684, 0d4000000000000000;
	add.rn.f64 	%fd1820, %fd57, %fd1684;
$L__BB3_48:
	setp.eq.f64 	%p785, %fd57, 0d3FF0000000000000;
	add.f64 	%fd1685, %fd1820, 0d3FF0000000000000;
	mov.f64 	%fd1686, 0d4010000000000000;
	div.rn.f64 	%fd1687, %fd1686, %fd1685;
	selp.f64 	%fd1688, 0d4000000000000000, %fd1687, %p785;
	add.f64 	%fd1689, %fd56, %fd1688;
	add.f64 	%fd1821, %fd1821, %fd1689;
	add.s32 	%r973, %r973, 640;
	add.s64 	%rd66, %rd66, 5120;
	setp.lt.s32 	%p786, %r973, %r105;
	@%p786 bra 	$L__BB3_28;
$L__BB3_49:
	setp.lt.s32 	%p787, %r105, 640;
	@%p787 bra 	$L__BB3_54;
	// begin inline asm
	mov.u32 %r915, %laneid;
	// end inline asm
	mov.b64 	%rd56, %fd1821;
	mov.b64 	{%r917, %r922}, %rd56;
	mov.b32 	%r923, 1;
	mov.b32 	%r964, 31;
	mov.b32 	%r965, -1;
	// begin inline asm
	shfl.sync.down.b32 %r916, %r917, %r923, %r964, %r965;
	// end inline asm
	// begin inline asm
	shfl.sync.down.b32 %r921, %r922, %r923, %r964, %r965;
	// end inline asm
	mov.b64 	%rd57, {%r916, %r921};
	mov.b64 	%fd1760, %rd57;
	setp.gt.s32 	%p815, %r915, 30;
	add.f64 	%fd1761, %fd1821, %fd1760;
	selp.f64 	%fd1762, %fd1821, %fd1761, %p815;
	mov.b64 	%rd58, %fd1762;
	mov.b64 	{%r927, %r932}, %rd58;
	mov.b32 	%r933, 2;
	// begin inline asm
	shfl.sync.down.b32 %r926, %r927, %r933, %r964, %r965;
	// end inline asm
	// begin inline asm
	shfl.sync.down.b32 %r931, %r932, %r933, %r964, %r965;
	// end inline asm
	mov.b64 	%rd59, {%r926, %r931};
	mov.b64 	%fd1763, %rd59;
	setp.gt.s32 	%p816, %r915, 29;
	add.f64 	%fd1764, %fd1762, %fd1763;
	selp.f64 	%fd1765, %fd1762, %fd1764, %p816;
	mov.b64 	%rd60, %fd1765;
	mov.b64 	{%r937, %r942}, %rd60;
	mov.b32 	%r943, 4;
	// begin inline asm
	shfl.sync.down.b32 %r936, %r937, %r943, %r964, %r965;
	// end inline asm
	// begin inline asm
	shfl.sync.down.b32 %r941, %r942, %r943, %r964, %r965;
	// end inline asm
	mov.b64 	%rd61, {%r936, %r941};
	mov.b64 	%fd1766, %rd61;
	setp.gt.s32 	%p817, %r915, 27;
	add.f64 	%fd1767, %fd1765, %fd1766;
	selp.f64 	%fd1768, %fd1765, %fd1767, %p817;
	mov.b64 	%rd62, %fd1768;
	mov.b64 	{%r947, %r952}, %rd62;
	mov.b32 	%r953, 8;
	// begin inline asm
	shfl.sync.down.b32 %r946, %r947, %r953, %r964, %r965;
	// end inline asm
	// begin inline asm
	shfl.sync.down.b32 %r951, %r952, %r953, %r964, %r965;
	// end inline asm
	mov.b64 	%rd63, {%r946, %r951};
	mov.b64 	%fd1769, %rd63;
	setp.gt.s32 	%p818, %r915, 23;
	add.f64 	%fd1770, %fd1768, %fd1769;
	selp.f64 	%fd1771, %fd1768, %fd1770, %p818;
	mov.b64 	%rd64, %fd1771;
	mov.b64 	{%r957, %r962}, %rd64;
	mov.b32 	%r963, 16;
	// begin inline asm
	shfl.sync.down.b32 %r956, %r957, %r963, %r964, %r965;
	// end inline asm
	// begin inline asm
	shfl.sync.down.b32 %r961, %r962, %r963, %r964, %r965;
	// end inline asm
	mov.b64 	%rd65, {%r956, %r961};
	mov.b64 	%fd1772, %rd65;
	setp.gt.s32 	%p819, %r915, 15;
	add.f64 	%fd65, %fd1771, %fd1772;
	selp.f64 	%fd1894, %fd1771, %fd65, %p819;
	setp.ne.s32 	%p820, %r915, 0;
	@%p820 bra 	$L__BB3_52;
	shr.u32 	%r966, %r1, 2;
	and.b32  	%r967, %r966, 248;
	mov.u32 	%r968, _ZZN3cub18CUB_300001_SM_10006detail6reduce28DeviceReduceSingleTileKernelINS2_10policy_hubIdjN4cuda3std3__44plusIdEEE10Policy1000EN6thrust24THRUST_300001_SM_1000_NS6detail15normal_iteratorINSD_10device_ptrIlEEEEPdjS9_dd6squareIdEEEvT0_T1_T2_T3_T4_T6_E12temp_storage;
	add.s32 	%r969, %r968, %r967;
	st.shared.f64 	[%r969+24], %fd65;
$L__BB3_52:
	bar.sync 	0;
	setp.ne.s32 	%p821, %r1, 0;
	@%p821 bra 	$L__BB3_410;
	ld.shared.f64 	%fd1773, [_ZZN3cub18CUB_300001_SM_10006detail6reduce28DeviceReduceSingleTileKernelINS2_10policy_hubIdjN4cuda3std3__44plusIdEEE10Policy1000EN6thrust24THRUST_300001_SM_1000_NS6detail15normal_iteratorINSD_10device_ptrIlEEEEPdjS9_dd6squareIdEEEvT0_T1_T2_T3_T4_T6_E12temp_storage+32];
	add.f64 	%fd1774, %fd1894, %fd1773;
	ld.shared.f64 	%fd1775, [_ZZN3cub18CUB_300001_SM_10006detail6reduce28DeviceReduceSingleTileKernelINS2_10policy_hubIdjN4cuda3std3__44plusIdEEE10Policy1000EN6thrust24THRUST_300001_SM_1000_NS6detail15normal_iteratorINSD_10device_ptrIlEEEEPdjS9_dd6squareIdEEEvT0_T1_T2_T3_T4_T6_E12temp_storage+40];
	add.f64 	%fd1776, %fd1774, %fd1775;
	ld.shared.f64 	%fd1777, [_ZZN3cub18CUB_300001_SM_10006detail6reduce28DeviceReduceSingleTileKernelINS2_10policy_hubIdjN4cuda3std3__44plusIdEEE10Policy1000EN6thrust24THRUST_300001_SM_1000_NS6detail15normal_iteratorINSD_10device_ptrIlEEEEPdjS9_dd6squareIdEEEvT0_T1_T2_T3_T4_T6_E12temp_storage+48];
	add.f64 	%fd1778, %fd1776, %fd1777;
	ld.shared.f64 	%fd1779, [_ZZN3cub18CUB_300001_SM_10006detail6reduce28DeviceReduceSingleTileKernelINS2_10policy_hubIdjN4cuda3std3__44plusIdEEE10Policy1000EN6thrust24THRUST_300001_SM_1000_NS6detail15normal_iteratorINSD_10device_ptrIlEEEEPdjS9_dd6squareIdEEEvT0_T1_T2_T3_T4_T6_E12temp_storage+56];
	add.f64 	%fd1780, %fd1778, %fd1779;
	ld.shared.f64 	%fd1781, [_ZZN3cub18CUB_300001_SM_10006detail6reduce28DeviceReduceSingleTileKernelINS2_10policy_hubIdjN4cuda3std3__44plusIdEEE10Policy1000EN6thrust24THRUST_300001_SM_1000_NS6detail15normal_iteratorINSD_10device_ptrIlEEEEPdjS9_dd6squareIdEEEvT0_T1_T2_T3_T4_T6_E12temp_storage+64];
	add.f64 	%fd1782, %fd1780, %fd1781;
	ld.shared.f64 	%fd1783, [_ZZN3cub18CUB_300001_SM_10006detail6reduce28DeviceReduceSingleTileKernelINS2_10policy_hubIdjN4cuda3std3__44plusIdEEE10Policy1000EN6thrust24THRUST_300001_SM_1000_NS6detail15normal_iteratorINSD_10device_ptrIlEEEEPdjS9_dd6squareIdEEEvT0_T1_T2_T3_T4_T6_E12temp_storage+72];
	add.f64 	%fd1784, %fd1782, %fd1783;
	ld.shared.f64 	%fd1785, [_ZZN3cub18CUB_300001_SM_10006detail6reduce28DeviceReduceSingleTileKernelINS2_10policy_hubIdjN4cuda3std3__44plusIdEEE10Policy1000EN6thrust24THRUST_300001_SM_1000_NS6detail15normal_iteratorINSD_10device_ptrIlEEEEPdjS9_dd6squareIdEEEvT0_T1_T2_T3_T4_T6_E12temp_storage+80];
	add.f64 	%fd1786, %fd1784, %fd1785;
	ld.shared.f64 	%fd1787, [_ZZN3cub18CUB_300001_SM_10006detail6reduce28DeviceReduceSingleTileKernelINS2_10policy_hubIdjN4cuda3std3__44plusIdEEE10Policy1000EN6thrust24THRUST_300001_SM_1000_NS6detail15normal_iteratorINSD_10device_ptrIlEEEEPdjS9_dd6squareIdEEEvT0_T1_T2_T3_T4_T6_E12temp_storage+88];
	add.f64 	%fd1788, %fd1786, %fd1787;
	ld.shared.f64 	%fd1789, [_ZZN3cub18CUB_300001_SM_10006detail6reduce28DeviceReduceSingleTileKernelINS2_10policy_hubIdjN4cuda3std3__44plusIdEEE10Policy1000EN6thrust24THRUST_300001_SM_1000_NS6detail15normal_iteratorINSD_10device_ptrIlEEEEPdjS9_dd6squareIdEEEvT0_T1_T2_T3_T4_T6_E12temp_storage+96];
	add.f64 	%fd1790, %fd1788, %fd1789;
	ld.shared.f64 	%fd1791, [_ZZN3cub18CUB_300001_SM_10006detail6reduce28DeviceReduceSingleTileKernelINS2_10policy_hubIdjN4cuda3std3__44plusIdEEE10Policy1000EN6thrust24THRUST_300001_SM_1000_NS6detail15normal_iteratorINSD_10device_ptrIlEEEEPdjS9_dd6squareIdEEEvT0_T1_T2_T3_T4_T6_E12temp_storage+104];
	add.f64 	%fd1792, %fd1790, %fd1791;
	ld.shared.f64 	%fd1793, [_ZZN3cub18CUB_300001_SM_10006detail6reduce28DeviceReduceSingleTileKernelINS2_10policy_hubIdjN4cuda3std3__44plusIdEEE10Policy1000EN6thrust24THRUST_300001_SM_1000_NS6detail15normal_iteratorINSD_10device_ptrIlEEEEPdjS9_dd6squareIdEEEvT0_T1_T2_T3_T4_T6_E12temp_storage+112];
	add.f64 	%fd1794, %fd1792, %fd1793;
	ld.shared.f64 	%fd1795, [_ZZN3cub18CUB_300001_SM_10006detail6reduce28DeviceReduceSingleTileKernelINS2_10policy_hubIdjN4cuda3std3__44plusIdEEE10Policy1000EN6thrust24THRUST_300001_SM_1000_NS6detail15normal_iteratorINSD_10device_ptrIlEEEEPdjS9_dd6squareIdEEEvT0_T1_T2_T3_T4_T6_E12temp_storage+120];
	add.f64 	%fd1796, %fd1794, %fd1795;
	ld.shared.f64 	%fd1797, [_ZZN3cub18CUB_300001_SM_10006detail6reduce28DeviceReduceSingleTileKernelINS2_10policy_hubIdjN4cuda3std3__44plusIdEEE10Policy1000EN6thrust24THRUST_300001_SM_1000_NS6detail15normal_iteratorINSD_10device_ptrIlEEEEPdjS9_dd6squareIdEEEvT0_T1_T2_T3_T4_T6_E12temp_storage+128];
	add.f64 	%fd1798, %fd1796, %fd1797;
	ld.shared.f64 	%fd1799, [_ZZN3cub18CUB_300001_SM_10006detail6reduce28DeviceReduceSingleTileKernelINS2_10policy_hubIdjN4cuda3std3__44plusIdEEE10Policy1000EN6thrust24THRUST_300001_SM_1000_NS6detail15normal_iteratorINSD_10device_ptrIlEEEEPdjS9_dd6squareIdEEEvT0_T1_T2_T3_T4_T6_E12temp_storage+136];
	add.f64 	%fd1800, %fd1798, %fd1799;
	ld.shared.f64 	%fd1801, [_ZZN3cub18CUB_300001_SM_10006detail6reduce28DeviceReduceSingleTileKernelINS2_10policy_hubIdjN4cuda3std3__44plusIdEEE10Policy1000EN6thrust24THRUST_300001_SM_1000_NS6detail15normal_iteratorINSD_10device_ptrIlEEEEPdjS9_dd6squareIdEEEvT0_T1_T2_T3_T4_T6_E12temp_storage+144];
	add.f64 	%fd1802, %fd1800, %fd1801;
	ld.shared.f64 	%fd1803, [_ZZN3cub18CUB_300001_SM_10006detail6reduce28DeviceReduceSingleTileKernelINS2_10policy_hubIdjN4cuda3std3__44plusIdEEE10Policy1000EN6thrust24THRUST_300001_SM_1000_NS6detail15normal_iteratorINSD_10device_ptrIlEEEEPdjS9_dd6squareIdEEEvT0_T1_T2_T3_T4_T6_E12temp_storage+152];
	add.f64 	%fd1804, %fd1802, %fd1803;
	ld.shared.f64 	%fd1805, [_ZZN3cub18CUB_300001_SM_10006detail6reduce28DeviceReduceSingleTileKernelINS2_10policy_hubIdjN4cuda3std3__44plusIdEEE10Policy1000EN6thrust24THRUST_300001_SM_1000_NS6detail15normal_iteratorINSD_10device_ptrIlEEEEPdjS9_dd6squareIdEEEvT0_T1_T2_T3_T4_T6_E12temp_storage+160];
	add.f64 	%fd1806, %fd1804, %fd1805;
	ld.shared.f64 	%fd1807, [_ZZN3cub18CUB_300001_SM_10006detail6reduce28DeviceReduceSingleTileKernelINS2_10policy_hubIdjN4cuda3std3__44plusIdEEE10Policy1000EN6thrust24THRUST_300001_SM_1000_NS6detail15normal_iteratorINSD_10device_ptrIlEEEEPdjS9_dd6squareIdEEEvT0_T1_T2_T3_T4_T6_E12temp_storage+168];
	add.f64 	%fd1808, %fd1806, %fd1807;
	ld.shared.f64 	%fd1809, [_ZZN3cub18CUB_300001_SM_10006detail6reduce28DeviceReduceSingleTileKernelINS2_10policy_hubIdjN4cuda3std3__44plusIdEEE10Policy1000EN6thrust24THRUST_300001_SM_1000_NS6detail15normal_iteratorINSD_10device_ptrIlEEEEPdjS9_dd6squareIdEEEvT0_T1_T2_T3_T4_T6_E12temp_storage+176];
	add.f64 	%fd1894, %fd1808, %fd1809;
	bra.uni 	$L__BB3_410;
$L__BB3_54:
	// begin inline asm
	mov.u32 %r852, %laneid;
	// end inline asm
	and.b32  	%r903, %r1, 992;
	add.s32 	%r904, %r903, 32;
	setp.gt.s32 	%p788, %r904, %r105;
	not.b32 	%r905, %r903;
	add.s32 	%r906, %r105, %r905;
	selp.b32 	%r901, %r906, 31, %p788;
	mov.b64 	%rd46, %fd1821;
	mov.b64 	{%r854, %r859}, %rd46;
	mov.b32 	%r860, 1;
	mov.b32 	%r902, -1;
	// begin inline asm
	shfl.sync.down.b32 %r853, %r854, %r860, %r901, %r902;
	// end inline asm
	// begin inline asm
	shfl.sync.down.b32 %r858, %r859, %r860, %r901, %r902;
	// end inline asm
	mov.b64 	%rd47, {%r853, %r858};
	mov.b64 	%fd1690, %rd47;
	setp.lt.s32 	%p789, %r852, %r901;
	add.f64 	%fd1691, %fd1821, %fd1690;
	selp.f64 	%fd1692, %fd1691, %fd1821, %p789;
	mov.b64 	%rd48, %fd1692;
	mov.b64 	{%r864, %r869}, %rd48;
	mov.b32 	%r870, 2;
	// begin inline asm
	shfl.sync.down.b32 %r863, %r864, %r870, %r901, %r902;
	// end inline asm
	// begin inline asm
	shfl.sync.down.b32 %r868, %r869, %r870, %r901, %r902;
	// end inline asm
	mov.b64 	%rd49, {%r863, %r868};
	mov.b64 	%fd1693, %rd49;
	add.s32 	%r907, %r852, 2;
	setp.gt.s32 	%p790, %r907, %r901;
	add.f64 	%fd1694, %fd1692, %fd1693;
	selp.f64 	%fd1695, %fd1692, %fd1694, %p790;
	mov.b64 	%rd50, %fd1695;
	mov.b64 	{%r874, %r879}, %rd50;
	mov.b32 	%r880, 4;
	// begin inline asm
	shfl.sync.down.b32 %r873, %r874, %r880, %r901, %r902;
	// end inline asm
	// begin inline asm
	shfl.sync.down.b32 %r878, %r879, %r880, %r901, %r902;
	// end inline asm
	mov.b64 	%rd51, {%r873, %r878};
	mov.b64 	%fd1696, %rd51;
	add.s32 	%r908, %r852, 4;
	setp.gt.s32 	%p791, %r908, %r901;
	add.f64 	%fd1697, %fd1695, %fd1696;
	selp.f64 	%fd1698, %fd1695, %fd1697, %p791;
	mov.b64 	%rd52, %fd1698;
	mov.b64 	{%r884, %r889}, %rd52;
	mov.b32 	%r890, 8;
	// begin inline asm
	shfl.sync.down.b32 %r883, %r884, %r890, %r901, %r902;
	// end inline asm
	// begin inline asm
	shfl.sync.down.b32 %r888, %r889, %r890, %r901, %r902;
	// end inline asm
	mov.b64 	%rd53, {%r883, %r888};
	mov.b64 	%fd1699, %rd53;
	add.s32 	%r909, %r852, 8;
	setp.gt.s32 	%p792, %r909, %r901;
	add.f64 	%fd1700, %fd1698, %fd1699;
	selp.f64 	%fd1701, %fd1698, %fd1700, %p792;
	mov.b64 	%rd54, %fd1701;
	mov.b64 	{%r894, %r899}, %rd54;
	mov.b32 	%r900, 16;
	// begin inline asm
	shfl.sync.down.b32 %r893, %r894, %r900, %r901, %r902;
	// end inline asm
	// begin inline asm
	shfl.sync.down.b32 %r898, %r899, %r900, %r901, %r902;
	// end inline asm
	mov.b64 	%rd55, {%r893, %r898};
	mov.b64 	%fd1702, %rd55;
	add.s32 	%r910, %r852, 16;
	setp.gt.s32 	%p793, %r910, %r901;
	add.f64 	%fd1703, %fd1701, %fd1702;
	selp.f64 	%fd1894, %fd1701, %fd1703, %p793;
	setp.ne.s32 	%p794, %r852, 0;
	@%p794 bra 	$L__BB3_56;
	shr.u32 	%r911, %r1, 2;
	and.b32  	%r912, %r911, 248;
	mov.u32 	%r913, _ZZN3cub18CUB_300001_SM_10006detail6reduce28DeviceReduceSingleTileKernelINS2_10policy_hubIdjN4cuda3std3__44plusIdEEE10Policy1000EN6thrust24THRUST_300001_SM_1000_NS6detail15normal_iteratorINSD_10device_ptrIlEEEEPdjS9_dd6squareIdEEEvT0_T1_T2_T3_T4_T6_E12temp_storage;
	add.s32 	%r914, %r913, %r912;
	st.shared.f64 	[%r914+24], %fd1894;
$L__BB3_56:
	bar.sync 	0;
	setp.ne.s32 	%p795, %r1, 0;
	@%p795 bra 	$L__BB3_410;
	setp.gt.s32 	%p796, %r105, 32;
	ld.shared.f64 	%fd1704, [_ZZN3cub18CUB_300001_SM_10006detail6reduce28DeviceReduceSingleTileKernelINS2_10policy_hubIdjN4cuda3std3__44plusIdEEE10Policy1000EN6thrust24THRUST_300001_SM_1000_NS6detail15normal_iteratorINSD_10device_ptrIlEEEEPdjS9_dd6squareIdEEEvT0_T1_T2_T3_T4_T6_E12temp_storage+32];
	add.f64 	%fd1705, %fd1894, %fd1704;
	selp.f64 	%fd1706, %fd1705, %fd1894, %p796;
	setp.gt.s32 	%p797, %r105, 64;
	ld.shared.f64 	%fd1707, [_ZZN3cub18CUB_300001_SM_10006detail6reduce28DeviceReduceSingleTileKernelINS2_10policy_hubIdjN4cuda3std3__44plusIdEEE10Policy1000EN6thrust24THRUST_300001_SM_1000_NS6detail15normal_iteratorINSD_10device_ptrIlEEEEPdjS9_dd6squareIdEEEvT0_T1_T2_T3_T4_T6_E12temp_storage+40];
	add.f64 	%fd1708, %fd1707, %fd1706;
	selp.f64 	%fd1709, %fd1708, %fd1706, %p797;
	setp.gt.s32 	%p798, %r105, 96;
	ld.shared.f64 	%fd1710, [_ZZN3cub18CUB_300001_SM_10006detail6reduce28DeviceReduceSingleTileKernelINS2_10policy_hubIdjN4cuda3std3__44plusIdEEE10Policy1000EN6thrust24THRUST_300001_SM_1000_NS6detail15normal_iteratorINSD_10device_ptrIlEEEEPdjS9_dd6squareIdEEEvT0_T1_T2_T3_T4_T6_E12temp_storage+48];
	add.f64 	%fd1711, %fd1710, %fd1709;
	selp.f64 	%fd1712, %fd1711, %fd1709, %p798;
	setp.gt.s32 	%p799, %r105, 128;
	ld.shared.f64 	%fd1713, [_ZZN3cub18CUB_300001_SM_10006detail6reduce28DeviceReduceSingleTileKernelINS2_10policy_hubIdjN4cuda3std3__44plusIdEEE10Policy1000EN6thrust24THRUST_300001_SM_1000_NS6detail15normal_iteratorINSD_10device_ptrIlEEEEPdjS9_dd6squareIdEEEvT0_T1_T2_T3_T4_T6_E12temp_storage+56];
	add.f64 	%fd1714, %fd1713, %fd1712;
	selp.f64 	%fd1715, %fd1714, %fd1712, %p799;
	setp.gt.s32 	%p800, %r105, 160;
	ld.shared.f64 	%fd1716, [_ZZN3cub18CUB_300001_SM_10006detail6reduce28DeviceReduceSingleTileKernelINS2_10policy_hubIdjN4cuda3std3__44plusIdEEE10Policy1000EN6thrust24THRUST_300001_SM_1000_NS6detail15normal_iteratorINSD_10device_ptrIlEEEEPdjS9_dd6squareIdEEEvT0_T1_T2_T3_T4_T6_E12temp_storage+64];
	add.f64 	%fd1717, %fd1716, %fd1715;
	selp.f64 	%fd1718, %fd1717, %fd1715, %p800;
	setp.gt.s32 	%p801, %r105, 192;
	ld.shared.f64 	%fd1719, [_ZZN3cub18CUB_300001_SM_10006detail6reduce28DeviceReduceSingleTileKernelINS2_10policy_hubIdjN4cuda3std3__44plusIdEEE10Policy1000EN6thrust24THRUST_300001_SM_1000_NS6detail15normal_iteratorINSD_10device_ptrIlEEEEPdjS9_dd6squareIdEEEvT0_T1_T2_T3_T4_T6_E12temp_storage+72];
	add.f64 	%fd1720, %fd1719, %fd1718;
	selp.f64 	%fd1721, %fd1720, %fd1718, %p801;
	setp.gt.s32 	%p802, %r105, 224;
	ld.shared.f64 	%fd1722, [_ZZN3cub18CUB_300001_SM_10006detail6reduce28DeviceReduceSingleTileKernelINS2_10policy_hubIdjN4cuda3std3__44plusIdEEE10Policy1000EN6thrust24THRUST_300001_SM_1000_NS6detail15normal_iteratorINSD_10device_ptrIlEEEEPdjS9_dd6squareIdEEEvT0_T1_T2_T3_T4_T6_E12temp_storage+80];
	add.f64 	%fd1723, %fd1722, %fd1721;
	selp.f64 	%fd1724, %fd1723, %fd1721, %p802;
	setp.gt.s32 	%p803, %r105, 256;
	ld.shared.f64 	%fd1725, [_ZZN3cub18CUB_300001_SM_10006detail6reduce28DeviceReduceSingleTileKernelINS2_10policy_hubIdjN4cuda3std3__44plusIdEEE10Policy1000EN6thrust24THRUST_300001_SM_1000_NS6detail15normal_iteratorINSD_10device_ptrIlEEEEPdjS9_dd6squareIdEEEvT0_T1_T2_T3_T4_T6_E12temp_storage+88];
	add.f64 	%fd1726, %fd1725, %fd1724;
	selp.f64 	%fd1727, %fd1726, %fd1724, %p803;
	setp.gt.s32 	%p804, %r105, 288;
	ld.shared.f64 	%fd1728, [_ZZN3cub18CUB_300001_SM_10006detail6reduce28DeviceReduceSingleTileKernelINS2_10policy_hubIdjN4cuda3std3__44plusIdEEE10Policy1000EN6thrust24THRUST_300001_SM_1000_NS6detail15normal_iteratorINSD_10device_ptrIlEEEEPdjS9_dd6squareIdEEEvT0_T1_T2_T3_T4_T6_E12temp_storage+96];
	add.f64 	%fd1729, %fd1728, %fd1727;
	selp.f64 	%fd1730, %fd1729, %fd1727, %p804;
	setp.gt.s32 	%p805, %r105, 320;
	ld.shared.f64 	%fd1731, [_ZZN3cub18CUB_300001_SM_10006detail6reduce28DeviceReduceSingleTileKernelINS2_10policy_hubIdjN4cuda3std3__44plusIdEEE10Policy1000EN6thrust24THRUST_300001_SM_1000_NS6detail15normal_iteratorINSD_10device_ptrIlEEEEPdjS9_dd6squareIdEEEvT0_T1_T2_T3_T4_T6_E12temp_storage+104];
	add.f64 	%fd1732, %fd1731, %fd1730;
	selp.f64 	%fd1733, %fd1732, %fd1730, %p805;
	setp.gt.s32 	%p806, %r105, 352;
	ld.shared.f64 	%fd1734, [_ZZN3cub18CUB_300001_SM_10006detail6reduce28DeviceReduceSingleTileKernelINS2_10policy_hubIdjN4cuda3std3__44plusIdEEE10Policy1000EN6thrust24THRUST_300001_SM_1000_NS6detail15normal_iteratorINSD_10device_ptrIlEEEEPdjS9_dd6squareIdEEEvT0_T1_T2_T3_T4_T6_E12temp_storage+112];
	add.f64 	%fd1735, %fd1734, %fd1733;
	selp.f64 	%fd1736, %fd1735, %fd1733, %p806;
	setp.gt.s32 	%p807, %r105, 384;
	ld.shared.f64 	%fd1737, [_ZZN3cub18CUB_300001_SM_10006detail6reduce28DeviceReduceSingleTileKernelINS2_10policy_hubIdjN4cuda3std3__44plusIdEEE10Policy1000EN6thrust24THRUST_300001_SM_1000_NS6detail15normal_iteratorINSD_10device_ptrIlEEEEPdjS9_dd6squareIdEEEvT0_T1_T2_T3_T4_T6_E12temp_storage+120];
	add.f64 	%fd1738, %fd1737, %fd1736;
	selp.f64 	%fd1739, %fd1738, %fd1736, %p807;
	setp.gt.s32 	%p808, %r105, 416;
	ld.shared.f64 	%fd1740, [_ZZN3cub18CUB_300001_SM_10006detail6reduce28DeviceReduceSingleTileKernelINS2_10policy_hubIdjN4cuda3std3__44plusIdEEE10Policy1000EN6thrust24THRUST_300001_SM_1000_NS6detail15normal_iteratorINSD_10device_ptrIlEEEEPdjS9_dd6squareIdEEEvT0_T1_T2_T3_T4_T6_E12temp_storage+128];
	add.f64 	%fd1741, %fd1740, %fd1739;
	selp.f64 	%fd1742, %fd1741, %fd1739, %p808;
	setp.gt.s32 	%p809, %r105, 448;
	ld.shared.f64 	%fd1743, [_ZZN3cub18CUB_300001_SM_10006detail6reduce28DeviceReduceSingleTileKernelINS2_10policy_hubIdjN4cuda3std3__44plusIdEEE10Policy1000EN6thrust24THRUST_300001_SM_1000_NS6detail15normal_iteratorINSD_10device_ptrIlEEEEPdjS9_dd6squareIdEEEvT0_T1_T2_T3_T4_T6_E12temp_storage+136];
	add.f64 	%fd1744, %fd1743, %fd1742;
	selp.f64 	%fd1745, %fd1744, %fd1742, %p809;
	setp.gt.s32 	%p810, %r105, 480;
	ld.shared.f64 	%fd1746, [_ZZN3cub18CUB_300001_SM_10006detail6reduce28DeviceReduceSingleTileKernelINS2_10policy_hubIdjN4cuda3std3__44plusIdEEE10Policy1000EN6thrust24THRUST_300001_SM_1000_NS6detail15normal_iteratorINSD_10device_ptrIlEEEEPdjS9_dd6squareIdEEEvT0_T1_T2_T3_T4_T6_E12temp_storage+144];
	add.f64 	%fd1747, %fd1746, %fd1745;
	selp.f64 	%fd1748, %fd1747, %fd1745, %p810;
	setp.gt.s32 	%p811, %r105, 512;
	ld.shared.f64 	%fd1749, [_ZZN3cub18CUB_300001_SM_10006detail6reduce28DeviceReduceSingleTileKernelINS2_10policy_hubIdjN4cuda3std3__44plusIdEEE10Policy1000EN6thrust24THRUST_300001_SM_1000_NS6detail15normal_iteratorINSD_10device_ptrIlEEEEPdjS9_dd6squareIdEEEvT0_T1_T2_T3_T4_T6_E12temp_storage+152];
	add.f64 	%fd1750, %fd1749, %fd1748;
	selp.f64 	%fd1751, %fd1750, %fd1748, %p811;
	setp.gt.s32 	%p812, %r105, 544;
	ld.shared.f64 	%fd1752, [_ZZN3cub18CUB_300001_SM_10006detail6reduce28DeviceReduceSingleTileKernelINS2_10policy_hubIdjN4cuda3std3__44plusIdEEE10Policy1000EN6thrust24THRUST_300001_SM_1000_NS6detail15normal_iteratorINSD_10device_ptrIlEEEEPdjS9_dd6squareIdEEEvT0_T1_T2_T3_T4_T6_E12temp_storage+160];
	add.f64 	%fd1753, %fd1752, %fd1751;
	selp.f64 	%fd1754, %fd1753, %fd1751, %p812;
	setp.gt.s32 	%p813, %r105, 576;
	ld.shared.f64 	%fd1755, [_ZZN3cub18CUB_300001_SM_10006detail6reduce28DeviceReduceSingleTileKernelINS2_10policy_hubIdjN4cuda3std3__44plusIdEEE10Policy1000EN6thrust24THRUST_300001_SM_1000_NS6detail15normal_iteratorINSD_10device_ptrIlEEEEPdjS9_dd6squareIdEEEvT0_T1_T2_T3_T4_T6_E12temp_storage+168];
	add.f64 	%fd1756, %fd1755, %fd1754;
	selp.f64 	%fd1757, %fd1756, %fd1754, %p813;
	setp.gt.s32 	%p814, %r105, 608;
	ld.shared.f64 	%fd1758, [_ZZN3cub18CUB_300001_SM_10006detail6reduce28DeviceReduceSingleTileKernelINS2_10policy_hubIdjN4cuda3std3__44plusIdEEE10Policy1000EN6thrust24THRUST_300001_SM_1000_NS6detail15normal_iteratorINSD_10device_ptrIlEEEEPdjS9_dd6squareIdEEEvT0_T1_T2_T3_T4_T6_E12temp_storage+176];
	add.f64 	%fd1759, %fd1758, %fd1757;
	selp.f64 	%fd1894, %fd1759, %fd1757, %p814;
	bra.uni 	$L__BB3_410;
$L__BB3_58:
	mov.u32 	%r22, %tid.x;
	rcp.rn.f64 	%fd70, %fd573;
	mov.f64 	%fd574, 0d4000000000000000;
	{
	.reg .b32 %temp; 
	mov.b64 	{%temp, %r23}, %fd574;
	}
	and.b32  	%r24, %r23, 2146435072;
	setp.eq.s32 	%p6, %r24, 1062207488;
	setp.lt.s32 	%p8, %r23, 0;
	selp.b32 	%r25, 0, 2146435072, %p8;
	and.b32  	%r106, %r23, 2147483647;
	setp.ne.s32 	%p9, %r106, 1071644672;
	and.pred  	%p3, %p6, %p9;
	or.b32  	%r26, %r25, -2147483648;
	mul.wide.u32 	%rd10, %r22, 8;
	add.s64 	%rd6, %rd2, %rd10;
	ld.global.u64 	%rd11, [%rd6];
	cvt.rn.f64.s64 	%fd71, %rd11;
	add.f64 	%fd575, %fd71, 0d3FE0000000000000;
	mul.f64 	%fd72, %fd70, %fd575;
	{
	.reg .b32 %temp; 
	mov.b64 	{%temp, %r27}, %fd72;
	}
	abs.f64 	%fd73, %fd72;
	{ // callseq 0, 0
	.param .b64 param0;
	st.param.f64 	[param0], %fd73;
	.param .b64 retval0;
	call.uni (retval0), 
	__internal_accurate_pow, 
	(
	param0
	);
	ld.param.f64 	%fd576, [retval0];
	} // callseq 0
	setp.lt.s32 	%p10, %r27, 0;
	neg.f64 	%fd578, %fd576;
	selp.f64 	%fd579, %fd578, %fd576, %p6;
	selp.f64 	%fd580, %fd579, %fd576, %p10;
	setp.eq.f64 	%p11, %fd72, 0d0000000000000000;
	selp.b32 	%r107, %r27, 0, %p6;
	or.b32  	%r108, %r107, 2146435072;
	selp.b32 	%r109, %r108, %r107, %p8;
	mov.b32 	%r110, 0;
	mov.b64 	%fd581, {%r110, %r109};
	selp.f64 	%fd1822, %fd581, %fd580, %p11;
	add.f64 	%fd582, %fd72, 0d4000000000000000;
	{
	.reg .b32 %temp; 
	mov.b64 	{%temp, %r111}, %fd582;
	}
	and.b32  	%r112, %r111, 2146435072;
	setp.ne.s32 	%p12, %r112, 2146435072;
	@%p12 bra 	$L__BB3_63;
	setp.num.f64 	%p13, %fd72, %fd72;
	@%p13 bra 	$L__BB3_61;
	mov.f64 	%fd583, 0d4000000000000000;
	add.rn.f64 	%fd1822, %fd72, %fd583;
	bra.uni 	$L__BB3_63;
$L__BB3_61:
	setp.neu.f64 	%p14, %fd73, 0d7FF0000000000000;
	@%p14 bra 	$L__BB3_63;
	setp.lt.s32 	%p15, %r27, 0;
	selp.b32 	%r113, %r26, %r25, %p3;
	selp.b32 	%r114, %r113, %r25, %p15;
	mov.b32 	%r115, 0;
	mov.b64 	%fd1822, {%r115, %r114};
$L__BB3_63:
	setp.lt.s32 	%p16, %r23, 0;
	setp.eq.s32 	%p17, %r24, 1062207488;
	setp.eq.f64 	%p19, %fd72, 0d3FF0000000000000;
	add.f64 	%fd584, %fd1822, 0d3FF0000000000000;
	mov.f64 	%fd585, 0d4010000000000000;
	div.rn.f64 	%fd586, %fd585, %fd584;
	add.f64 	%fd587, %fd586, 0d0000000000000000;
	selp.f64 	%fd78, 0d4000000000000000, %fd587, %p19;
	add.f64 	%fd588, %fd71, 0d41B0000000000000;
	add.f64 	%fd589, %fd588, 0d3FE0000000000000;
	mul.f64 	%fd79, %fd70, %fd589;
	{
	.reg .b32 %temp; 
	mov.b64 	{%temp, %r28}, %fd79;
	}
	abs.f64 	%fd80, %fd79;
	{ // callseq 1, 0
	.param .b64 param0;
	st.param.f64 	[param0], %fd80;
	.param .b64 retval0;
	call.uni (retval0), 
	__internal_accurate_pow, 
	(
	param0
	);
	ld.param.f64 	%fd590, [retval0];
	} // callseq 1
	setp.lt.s32 	%p20, %r28, 0;
	neg.f64 	%fd592, %fd590;
	selp.f64 	%fd593, %fd592, %fd590, %p17;
	selp.f64 	%fd594, %fd593, %fd590, %p20;
	setp.eq.f64 	%p21, %fd79, 0d0000000000000000;
	selp.b32 	%r116, %r28, 0, %p17;
	or.b32  	%r117, %r116, 2146435072;
	selp.b32 	%r118, %r117, %r116, %p16;
	mov.b32 	%r119, 0;
	mov.b64 	%fd595, {%r119, %r118};
	selp.f64 	%fd1823, %fd595, %fd594, %p21;
	add.f64 	%fd596, %fd79, 0d4000000000000000;
	{
	.reg .b32 %temp; 
	mov.b64 	{%temp, %r120}, %fd596;
	}
	and.b32  	%r121, %r120, 2146435072;
	setp.ne.s32 	%p22, %r121, 2146435072;
	@%p22 bra 	$L__BB3_68;
	setp.nan.f64 	%p23, %fd79, %fd79;
	@%p23 bra 	$L__BB3_67;
	setp.neu.f64 	%p24, %fd80, 0d7FF0000000000000;
	@%p24 bra 	$L__BB3_68;
	setp.lt.s32 	%p25, %r28, 0;
	selp.b32 	%r122, %r26, %r25, %p3;
	selp.b32 	%r123, %r122, %r25, %p25;
	mov.b32 	%r124, 0;
	mov.b64 	%fd1823, {%r124, %r123};
	bra.uni 	$L__BB3_68;
$L__BB3_67:
	mov.f64 	%fd597, 0d4000000000000000;
	add.rn.f64 	%fd1823, %fd79, %fd597;
$L__BB3_68:
	setp.lt.s32 	%p26, %r23, 0;
	setp.eq.s32 	%p27, %r24, 1062207488;
	setp.eq.f64 	%p29, %fd79, 0d3FF0000000000000;
	add.f64 	%fd598, %fd1823, 0d3FF0000000000000;
	mov.f64 	%fd599, 0d4010000000000000;
	div.rn.f64 	%fd600, %fd599, %fd598;
	selp.f64 	%fd601, 0d4000000000000000, %fd600, %p29;
	add.f64 	%fd85, %fd78, %fd601;
	add.f64 	%fd602, %fd71, 0d41C0000000000000;
	add.f64 	%fd603, %fd602, 0d3FE0000000000000;
	mul.f64 	%fd86, %fd70, %fd603;
	{
	.reg .b32 %temp; 
	mov.b64 	{%temp, %r29}, %fd86;
	}
	abs.f64 	%fd87, %fd86;
	{ // callseq 2, 0
	.param .b64 param0;
	st.param.f64 	[param0], %fd87;
	.param .b64 retval0;
	call.uni (retval0), 
	__internal_accurate_pow, 
	(
	param0
	);
	ld.param.f64 	%fd604, [retval0];
	} // callseq 2
	setp.lt.s32 	%p30, %r29, 0;
	neg.f64 	%fd606, %fd604;
	selp.f64 	%fd607, %fd606, %fd604, %p27;
	selp.f64 	%fd608, %fd607, %fd604, %p30;
	setp.eq.f64 	%p31, %fd86, 0d0000000000000000;
	selp.b32 	%r125, %r29, 0, %p27;
	or.b32  	%r126, %r125, 2146435072;
	selp.b32 	%r127, %r126, %r125, %p26;
	mov.b32 	%r128, 0;
	mov.b64 	%fd609, {%r128, %r127};
	selp.f64 	%fd1824, %fd609, %fd608, %p31;
	add.f64 	%fd610, %fd86, 0d4000000000000000;
	{
	.reg .b32 %temp; 
	mov.b64 	{%temp, %r129}, %fd610;
	}
	and.b32  	%r130, %r129, 2146435072;
	setp.ne.s32 	%p32, %r130, 2146435072;
	@%p32 bra 	$L__BB3_73;
	setp.nan.f64 	%p33, %fd86, %fd86;
	@%p33 bra 	$L__BB3_72;
	setp.neu.f64 	%p34, %fd87, 0d7FF0000000000000;
	@%p34 bra 	$L__BB3_73;
	setp.lt.s32 	%p35, %r29, 0;
	selp.b32 	%r131, %r26, %r25, %p3;
	selp.b32 	%r132, %r131, %r25, %p35;
	mov.b32 	%r133, 0;
	mov.b64 	%fd1824, {%r133, %r132};
	bra.uni 	$L__BB3_73;
$L__BB3_72:
	mov.f64 	%fd611, 0d4000000000000000;
	add.rn.f64 	%fd1824, %fd86, %fd611;
$L__BB3_73:
	setp.lt.s32 	%p36, %r23, 0;
	setp.eq.s32 	%p37, %r24, 1062207488;
	setp.eq.f64 	%p39, %fd86, 0d3FF0000000000000;
	add.f64 	%fd612, %fd1824, 0d3FF0000000000000;
	mov.f64 	%fd613, 0d4010000000000000;
	div.rn.f64 	%fd614, %fd613, %fd612;
	selp.f64 	%fd615, 0d4000000000000000, %fd614, %p39;
	add.f64 	%fd92, %fd85, %fd615;
	add.f64 	%fd616, %fd71, 0d41C8000000000000;
	add.f64 	%fd617, %fd616, 0d3FE0000000000000;
	mul.f64 	%fd93, %fd70, %fd617;
	{
	.reg .b32 %temp; 
	mov.b64 	{%temp, %r30}, %fd93;
	}
	abs.f64 	%fd94, %fd93;
	{ // callseq 3, 0
	.param .b64 param0;
	st.param.f64 	[param0], %fd94;
	.param .b64 retval0;
	call.uni (retval0), 
	__internal_accurate_pow, 
	(
	param0
	);
	ld.param.f64 	%fd618, [retval0];
	} // callseq 3
	setp.lt.s32 	%p40, %r30, 0;
	neg.f64 	%fd620, %fd618;
	selp.f64 	%fd621, %fd620, %fd618, %p37;
	selp.f64 	%fd622, %fd621, %fd618, %p40;
	setp.eq.f64 	%p41, %fd93, 0d0000000000000000;
	selp.b32 	%r134, %r30, 0, %p37;
	or.b32  	%r135, %r134, 2146435072;
	selp.b32 	%r136, %r135, %r134, %p36;
	mov.b32 	%r137, 0;
	mov.b64 	%fd623, {%r137, %r136};
	selp.f64 	%fd1825, %fd623, %fd622, %p41;
	add.f64 	%fd624, %fd93, 0d4000000000000000;
	{
	.reg .b32 %temp; 
	mov.b64 	{%temp, %r138}, %fd624;
	}
	and.b32  	%r139, %r138, 2146435072;
	setp.ne.s32 	%p42, %r139, 2146435072;
	@%p42 bra 	$L__BB3_78;
	setp.nan.f64 	%p43, %fd93, %fd93;
	@%p43 bra 	$L__BB3_77;
	setp.neu.f64 	%p44, %fd94, 0d7FF0000000000000;
	@%p44 bra 	$L__BB3_78;
	setp.lt.s32 	%p45, %r30, 0;
	selp.b32 	%r140, %r26, %r25, %p3;
	selp.b32 	%r141, %r140, %r25, %p45;
	mov.b32 	%r142, 0;
	mov.b64 	%fd1825, {%r142, %r141};
	bra.uni 	$L__BB3_78;
$L__BB3_77:
	mov.f64 	%fd625, 0d4000000000000000;
	add.rn.f64 	%fd1825, %fd93, %fd625;
$L__BB3_78:
	setp.lt.s32 	%p46, %r23, 0;
	setp.eq.s32 	%p47, %r24, 1062207488;
	setp.eq.f64 	%p49, %fd93, 0d3FF0000000000000;
	add.f64 	%fd626, %fd1825, 0d3FF0000000000000;
	mov.f64 	%fd627, 0d4010000000000000;
	div.rn.f64 	%fd628, %fd627, %fd626;
	selp.f64 	%fd629, 0d4000000000000000, %fd628, %p49;
	add.f64 	%fd99, %fd92, %fd629;
	ld.global.u64 	%rd12, [%rd6+5120];
	cvt.rn.f64.s64 	%fd100, %rd12;
	add.f64 	%fd630, %fd100, 0d3FE0000000000000;
	mul.f64 	%fd101, %fd70, %fd630;
	{
	.reg .b32 %temp; 
	mov.b64 	{%temp, %r31}, %fd101;
	}
	abs.f64 	%fd102, %fd101;
	{ // callseq 4, 0
	.param .b64 param0;
	st.param.f64 	[param0], %fd102;
	.param .b64 retval0;
	call.uni (retval0), 
	__internal_accurate_pow, 
	(
	param0
	);
	ld.param.f64 	%fd631, [retval0];
	} // callseq 4
	setp.lt.s32 	%p50, %r31, 0;
	neg.f64 	%fd633, %fd631;
	selp.f64 	%fd634, %fd633, %fd631, %p47;
	selp.f64 	%fd635, %fd634, %fd631, %p50;
	setp.eq.f64 	%p51, %fd101, 0d0000000000000000;
	selp.b32 	%r143, %r31, 0, %p47;
	or.b32  	%r144, %r143, 2146435072;
	selp.b32 	%r145, %r144, %r143, %p46;
	mov.b32 	%r146, 0;
	mov.b64 	%fd636, {%r146, %r145};
	selp.f64 	%fd1826, %fd636, %fd635, %p51;
	add.f64 	%fd637, %fd101, 0d4000000000000000;
	{
	.reg .b32 %temp; 
	mov.b64 	{%temp, %r147}, %fd637;
	}
	and.b32  	%r148, %r147, 2146435072;
	setp.ne.s32 	%p52, %r148, 2146435072;
	@%p52 bra 	$L__BB3_83;
	setp.nan.f64 	%p53, %fd101, %fd101;
	@%p53 bra 	$L__BB3_82;
	setp.neu.f64 	%p54, %fd102, 0d7FF0000000000000;
	@%p54 bra 	$L__BB3_83;
	setp.lt.s32 	%p55, %r31, 0;
	selp.b32 	%r149, %r26, %r25, %p3;
	selp.b32 	%r150, %r149, %r25, %p55;
	mov.b32 	%r151, 0;
	mov.b64 	%fd1826, {%r151, %r150};
	bra.uni 	$L__BB3_83;
$L__BB3_82:
	mov.f64 	%fd638, 0d4000000000000000;
	add.rn.f64 	%fd1826, %fd101, %fd638;
$L__BB3_83:
	setp.lt.s32 	%p56, %r23, 0;
	setp.eq.s32 	%p57, %r24, 1062207488;
	setp.eq.f64 	%p59, %fd101, 0d3FF0000000000000;
	add.f64 	%fd639, %fd1826, 0d3FF0000000000000;
	mov.f64 	%fd640, 0d4010000000000000;
	div.rn.f64 	%fd641, %fd640, %fd639;
	add.f64 	%fd642, %fd641, 0d0000000000000000;
	selp.f64 	%fd107, 0d4000000000000000, %fd642, %p59;
	add.f64 	%fd643, %fd100, 0d41B0000000000000;
	add.f64 	%fd644, %fd643, 0d3FE0000000000000;
	mul.f64 	%fd108, %fd70, %fd644;
	{
	.reg .b32 %temp; 
	mov.b64 	{%temp, %r32}, %fd108;
	}
	abs.f64 	%fd109, %fd108;
	{ // callseq 5, 0
	.param .b64 param0;
	st.param.f64 	[param0], %fd109;
	.param .b64 retval0;
	call.uni (retval0), 
	__internal_accurate_pow, 
	(
	param0
	);
	ld.param.f64 	%fd645, [retval0];
	} // callseq 5
	setp.lt.s32 	%p60, %r32, 0;
	neg.f64 	%fd647, %fd645;
	selp.f64 	%fd648, %fd647, %fd645, %p57;
	selp.f64 	%fd649, %fd648, %fd645, %p60;
	setp.eq.f64 	%p61, %fd108, 0d0000000000000000;
	selp.b32 	%r152, %r32, 0, %p57;
	or.b32  	%r153, %r152, 2146435072;
	selp.b32 	%r154, %r153, %r152, %p56;
	mov.b32 	%r155, 0;
	mov.b64 	%fd650, {%r155, %r154};
	selp.f64 	%fd1827, %fd650, %fd649, %p61;
	add.f64 	%fd651, %fd108, 0d4000000000000000;
	{
	.reg .b32 %temp; 
	mov.b64 	{%temp, %r156}, %fd651;
	}
	and.b32  	%r157, %r156, 2146435072;
	setp.ne.s32 	%p62, %r157, 2146435072;
	@%p62 bra 	$L__BB3_88;
	setp.nan.f64 	%p63, %fd108, %fd108;
	@%p63 bra 	$L__BB3_87;
	setp.neu.f64 	%p64, %fd109, 0d7FF0000000000000;
	@%p64 bra 	$L__BB3_88;
	setp.lt.s32 	%p65, %r32, 0;
	selp.b32 	%r158, %r26, %r25, %p3;
	selp.b32 	%r159, %r158, %r25, %p65;
	mov.b32 	%r160, 0;
	mov.b64 	%fd1827, {%r160, %r159};
	bra.uni 	$L__BB3_88;
$L__BB3_87:
	mov.f64 	%fd652, 0d4000000000000000;
	add.rn.f64 	%fd1827, %fd108, %fd652;
$L__BB3_88:
	setp.lt.s32 	%p66, %r23, 0;
	setp.eq.s32 	%p67, %r24, 1062207488;
	setp.eq.f64 	%p69, %fd108, 0d3FF0000000000000;
	add.f64 	%fd653, %fd1827, 0d3FF0000000000000;
	mov.f64 	%fd654, 0d4010000000000000;
	div.rn.f64 	%fd655, %fd654, %fd653;
	selp.f64 	%fd656, 0d4000000000000000, %fd655, %p69;
	add.f64 	%fd114, %fd107, %fd656;
	add.f64 	%fd657, %fd100, 0d41C0000000000000;
	add.f64 	%fd658, %fd657, 0d3FE0000000000000;
	mul.f64 	%fd115, %fd70, %fd658;
	{
	.reg .b32 %temp; 
	mov.b64 	{%temp, %r33}, %fd115;
	}
	abs.f64 	%fd116, %fd115;
	{ // callseq 6, 0
	.param .b64 param0;
	st.param.f64 	[param0], %fd116;
	.param .b64 retval0;
	call.uni (retval0), 
	__internal_accurate_pow, 
	(
	param0
	);
	ld.param.f64 	%fd659, [retval0];
	} // callseq 6
	setp.lt.s32 	%p70, %r33, 0;
	neg.f64 	%fd661, %fd659;
	selp.f64 	%fd662, %fd661, %fd659, %p67;
	selp.f64 	%fd663, %fd662, %fd659, %p70;
	setp.eq.f64 	%p71, %fd115, 0d0000000000000000;
	selp.b32 	%r161, %r33, 0, %p67;
	or.b32  	%r162, %r161, 2146435072;
	selp.b32 	%r163, %r162, %r161, %p66;
	mov.b32 	%r164, 0;
	mov.b64 	%fd664, {%r164, %r163};
	selp.f64 	%fd1828, %fd664, %fd663, %p71;
	add.f64 	%fd665, %fd115, 0d4000000000000000;
	{
	.reg .b32 %temp; 
	mov.b64 	{%temp, %r165}, %fd665;
	}
	and.b32  	%r166, %r165, 2146435072;
	setp.ne.s32 	%p72, %r166, 2146435072;
	@%p72 bra 	$L__BB3_93;
	setp.nan.f64 	%p73, %fd115, %fd115;
	@%p73 bra 	$L__BB3_92;
	setp.neu.f64 	%p74, %fd116, 0d7FF0000000000000;
	@%p74 bra 	$L__BB3_93;
	setp.lt.s32 	%p75, %r33, 0;
	selp.b32 	%r167, %r26, %r25, %p3;
	selp.b32 	%r168, %r167, %r25, %p75;
	mov.b32 	%r169, 0;
	mov.b64 	%fd1828, {%r169, %r168};
	bra.uni 	$L__BB3_93;
$L__BB3_92:
	mov.f64 	%fd666, 0d4000000000000000;
	add.rn.f64 	%fd1828, %fd115, %fd666;
$L__BB3_93:
	setp.lt.s32 	%p76, %r23, 0;
	setp.eq.s32 	%p77, %r24, 1062207488;
	setp.eq.f64 	%p79, %fd115, 0d3FF0000000000000;
	add.f64 	%fd667, %fd1828, 0d3FF0000000000000;
	mov.f64 	%fd668, 0d4010000000000000;
	div.rn.f64 	%fd669, %fd668, %fd667;
	selp.f64 	%fd670, 0d4000000000000000, %fd669, %p79;
	add.f64 	%fd121, %fd114, %fd670;
	add.f64 	%fd671, %fd100, 0d41C8000000000000;
	add.f64 	%fd672, %fd671, 0d3FE0000000000000;
	mul.f64 	%fd122, %fd70, %fd672;
	{
	.reg .b32 %temp; 
	mov.b64 	{%temp, %r34}, %fd122;
	}
	abs.f64 	%fd123, %fd122;
	{ // callseq 7, 0
	.param .b64 param0;
	st.param.f64 	[param0], %fd123;
	.param .b64 retval0;
	call.uni (retval0), 
	__internal_accurate_pow, 
	(
	param0
	);
	ld.param.f64 	%fd673, [retval0];
	} // callseq 7
	setp.lt.s32 	%p80, %r34, 0;
	neg.f64 	%fd675, %fd673;
	selp.f64 	%fd676, %fd675, %fd673, %p77;
	selp.f64 	%fd677, %fd676, %fd673, %p80;
	setp.eq.f64 	%p81, %fd122, 0d0000000000000000;
	selp.b32 	%r170, %r34, 0, %p77;
	or.b32  	%r171, %r170, 2146435072;
	selp.b32 	%r172, %r171, %r170, %p76;
	mov.b32 	%r173, 0;
	mov.b64 	%fd678, {%r173, %r172};
	selp.f64 	%fd1829, %fd678, %fd677, %p81;
	add.f64 	%fd679, %fd122, 0d4000000000000000;
	{
	.reg .b32 %temp; 
	mov.b64 	{%temp, %r174}, %fd679;
	}
	and.b32  	%r175, %r174, 2146435072;
	setp.ne.s32 	%p82, %r175, 2146435072;
	@%p82 bra 	$L__BB3_98;
	setp.nan.f64 	%p83, %fd122, %fd122;
	@%p83 bra 	$L__BB3_97;
	setp.neu.f64 	%p84, %fd123, 0d7FF0000000000000;
	@%p84 bra 	$L__BB3_98;
	setp.lt.s32 	%p85, %r34, 0;
	selp.b32 	%r176, %r26, %r25, %p3;
	selp.b32 	%r177, %r176, %r25, %p85;
	mov.b32 	%r178, 0;
	mov.b64 	%fd1829, {%r178, %r177};
	bra.uni 	$L__BB3_98;
$L__BB3_97:
	mov.f64 	%fd680, 0d4000000000000000;
	add.rn.f64 	%fd1829, %fd122, %fd680;
$L__BB3_98:
	setp.lt.s32 	%p86, %r23, 0;
	setp.eq.s32 	%p87, %r24, 1062207488;
	setp.eq.f64 	%p89, %fd122, 0d3FF0000000000000;
	add.f64 	%fd681, %fd1829, 0d3FF0000000000000;
	mov.f64 	%fd682, 0d4010000000000000;
	div.rn.f64 	%fd683, %fd682, %fd681;
	selp.f64 	%fd684, 0d4000000000000000, %fd683, %p89;
	add.f64 	%fd128, %fd121, %fd684;
	ld.global.u64 	%rd13, [%rd6+10240];
	cvt.rn.f64.s64 	%fd129, %rd13;
	add.f64 	%fd685, %fd129, 0d3FE0000000000000;
	mul.f64 	%fd130, %fd70, %fd685;
	{
	.reg .b32 %temp; 
	mov.b64 	{%temp, %r35}, %fd130;
	}
	abs.f64 	%fd131, %fd130;
	{ // callseq 8, 0
	.param .b64 param0;
	st.param.f64 	[param0], %fd131;
	.param .b64 retval0;
	call.uni (retval0), 
	__internal_accurate_pow, 
	(
	param0
	);
	ld.param.f64 	%fd686, [retval0];
	} // callseq 8
	setp.lt.s32 	%p90, %r35, 0;
	neg.f64 	%fd688, %fd686;
	selp.f64 	%fd689, %fd688, %fd686, %p87;
	selp.f64 	%fd690, %fd689, %fd686, %p90;
	setp.eq.f64 	%p91, %fd130, 0d0000000000000000;
	selp.b32 	%r179, %r35, 0, %p87;
	or.b32  	%r180, %r179, 2146435072;
	selp.b32 	%r181, %r180, %r179, %p86;
	mov.b32 	%r182, 0;
	mov.b64 	%fd691, {%r182, %r181};
	selp.f64 	%fd1830, %fd691, %fd690, %p91;
	add.f64 	%fd692, %fd130, 0d4000000000000000;
	{
	.reg .b32 %temp; 
	mov.b64 	{%temp, %r183}, %fd692;
	}
	and.b32  	%r184, %r183, 2146435072;
	setp.ne.s32 	%p92, %r184, 2146435072;
	@%p92 bra 	$L__BB3_103;
	setp.nan.f64 	%p93, %fd130, %fd130;
	@%p93 bra 	$L__BB3_102;
	setp.neu.f64 	%p94, %fd131, 0d7FF0000000000000;
	@%p94 bra 	$L__BB3_103;
	setp.lt.s32 	%p95, %r35, 0;
	selp.b32 	%r185, %r26, %r25, %p3;
	selp.b32 	%r186, %r185, %r25, %p95;
	mov.b32 	%r187, 0;
	mov.b64 	%fd1830, {%r187, %r186};
	bra.uni 	$L__BB3_103;
$L__BB3_102:
	mov.f64 	%fd693, 0d4000000000000000;
	add.rn.f64 	%fd1830, %fd130, %fd693;
$L__BB3_103:
	setp.lt.s32 	%p96, %r23, 0;
	setp.eq.s32 	%p97, %r24, 1062207488;
	setp.eq.f64 	%p99, %fd130, 0d3FF0000000000000;
	add.f64 	%fd694, %fd1830, 0d3FF0000000000000;
	mov.f64 	%fd695, 0d4010000000000000;
	div.rn.f64 	%fd696, %fd695, %fd694;
	add.f64 	%fd697, %fd696, 0d0000000000000000;
	selp.f64 	%fd136, 0d4000000000000000, %fd697, %p99;
	add.f64 	%fd698, %fd129, 0d41B0000000000000;
	add.f64 	%fd699, %fd698, 0d3FE0000000000000;
	mul.f64 	%fd137, %fd70, %fd699;
	{
	.reg .b32 %temp; 
	mov.b64 	{%temp, %r36}, %fd137;
	}
	abs.f64 	%fd138, %fd137;
	{ // callseq 9, 0
	.param .b64 param0;
	st.param.f64 	[param0], %fd138;
	.param .b64 retval0;
	call.uni (retval0), 
	__internal_accurate_pow, 
	(
	param0
	);
	ld.param.f64 	%fd700, [retval0];
	} // callseq 9
	setp.lt.s32 	%p100, %r36, 0;
	neg.f64 	%fd702, %fd700;
	selp.f64 	%fd703, %fd702, %fd700, %p97;
	selp.f64 	%fd704, %fd703, %fd700, %p100;
	setp.eq.f64 	%p101, %fd137, 0d0000000000000000;
	selp.b32 	%r188, %r36, 0, %p97;
	or.b32  	%r189, %r188, 2146435072;
	selp.b32 	%r190, %r189, %r188, %p96;
	mov.b32 	%r191, 0;
	mov.b64 	%fd705, {%r191, %r190};
	selp.f64 	%fd1831, %fd705, %fd704, %p101;
	add.f64 	%fd706, %fd137, 0d4000000000000000;
	{
	.reg .b32 %temp; 
	mov.b64 	{%temp, %r192}, %fd706;
	}
	and.b32  	%r193, %r192, 2146435072;
	setp.ne.s32 	%p102, %r193, 2146435072;
	@%p102 bra 	$L__BB3_108;
	setp.nan.f64 	%p103, %fd137, %fd137;
	@%p103 bra 	$L__BB3_107;
	setp.neu.f64 	%p104, %fd138, 0d7FF0000000000000;
	@%p104 bra 	$L__BB3_108;
	setp.lt.s32 	%p105, %r36, 0;
	selp.b32 	%r194, %r26, %r25, %p3;
	selp.b32 	%r195, %r194, %r25, %p105;
	mov.b32 	%r196, 0;
	mov.b64 	%fd1831, {%r196, %r195};
	bra.uni 	$L__BB3_108;
$L__BB3_107:
	mov.f64 	%fd707, 0d4000000000000000;
	add.rn.f64 	%fd1831, %fd137, %fd707;
$L__BB3_108:
	setp.lt.s32 	%p106, %r23, 0;
	setp.eq.s32 	%p107, %r24, 1062207488;
	setp.eq.f64 	%p109, %fd137, 0d3FF0000000000000;
	add.f64 	%fd708, %fd1831, 0d3FF0000000000000;
	mov.f64 	%fd709, 0d4010000000000000;
	div.rn.f64 	%fd710, %fd709, %fd708;
	selp.f64 	%fd711, 0d4000000000000000, %fd710, %p109;
	add.f64 	%fd143, %fd136, %fd711;
	add.f64 	%fd712, %fd129, 0d41C0000000000000;
	add.f64 	%fd713, %fd712, 0d3FE0000000000000;
	mul.f64 	%fd144, %fd70, %fd713;
	{
	.reg .b32 %temp; 
	mov.b64 	{%temp, %r37}, %fd144;
	}
	abs.f64 	%fd145, %fd144;
	{ // callseq 10, 0
	.param .b64 param0;
	st.param.f64 	[param0], %fd145;
	.param .b64 retval0;
	call.uni (retval0), 
	__internal_accurate_pow, 
	(
	param0
	);
	ld.param.f64 	%fd714, [retval0];
	} // callseq 10
	setp.lt.s32 	%p110, %r37, 0;
	neg.f64 	%fd716, %fd714;
	selp.f64 	%fd717, %fd716, %fd714, %p107;
	selp.f64 	%fd718, %fd717, %fd714, %p110;
	setp.eq.f64 	%p111, %fd144, 0d0000000000000000;
	selp.b32 	%r197, %r37, 0, %p107;
	or.b32  	%r198, %r197, 2146435072;
	selp.b32 	%r199, %r198, %r197, %p106;
	mov.b32 	%r200, 0;
	mov.b64 	%fd719, {%r200, %r199};
	selp.f64 	%fd1832, %fd719, %fd718, %p111;
	add.f64 	%fd720, %fd144, 0d4000000000000000;
	{
	.reg .b32 %temp; 
	mov.b64 	{%temp, %r201}, %fd720;
	}
	and.b32  	%r202, %r201, 2146435072;
	setp.ne.s32 	%p112, %r202, 2146435072;
	@%p112 bra 	$L__BB3_113;
	setp.nan.f64 	%p113, %fd144, %fd144;
	@%p113 bra 	$L__BB3_112;
	setp.neu.f64 	%p114, %fd145, 0d7FF0000000000000;
	@%p114 bra 	$L__BB3_113;
	setp.lt.s32 	%p115, %r37, 0;
	selp.b32 	%r203, %r26, %r25, %p3;
	selp.b32 	%r204, %r203, %r25, %p115;
	mov.b32 	%r205, 0;
	mov.b64 	%fd1832, {%r205, %r204};
	bra.uni 	$L__BB3_113;
$L__BB3_112:
	mov.f64 	%fd721, 0d4000000000000000;
	add.rn.f64 	%fd1832, %fd144, %fd721;
$L__BB3_113:
	setp.lt.s32 	%p116, %r23, 0;
	setp.eq.s32 	%p117, %r24, 1062207488;
	setp.eq.f64 	%p119, %fd144, 0d3FF0000000000000;
	add.f64 	%fd722, %fd1832, 0d3FF0000000000000;
	mov.f64 	%fd723, 0d4010000000000000;
	div.rn.f64 	%fd724, %fd723, %fd722;
	selp.f64 	%fd725, 0d4000000000000000, %fd724, %p119;
	add.f64 	%fd150, %fd143, %fd725;
	add.f64 	%fd726, %fd129, 0d41C8000000000000;
	add.f64 	%fd727, %fd726, 0d3FE0000000000000;
	mul.f64 	%fd151, %fd70, %fd727;
	{
	.reg .b32 %temp; 
	mov.b64 	{%temp, %r38}, %fd151;
	}
	abs.f64 	%fd152, %fd151;
	{ // callseq 11, 0
	.param .b64 param0;
	st.param.f64 	[param0], %fd152;
	.param .b64 retval0;
	call.uni (retval0), 
	__internal_accurate_pow, 
	(
	param0
	);
	ld.param.f64 	%fd728, [retval0];
	} // callseq 11
	setp.lt.s32 	%p120, %r38, 0;
	neg.f64 	%fd730, %fd728;
	selp.f64 	%fd731, %fd730, %fd728, %p117;
	selp.f64 	%fd732, %fd731, %fd728, %p120;
	setp.eq.f64 	%p121, %fd151, 0d0000000000000000;
	selp.b32 	%r206, %r38, 0, %p117;
	or.b32  	%r207, %r206, 2146435072;
	selp.b32 	%r208, %r207, %r206, %p116;
	mov.b32 	%r209, 0;
	mov.b64 	%fd733, {%r209, %r208};
	selp.f64 	%fd1833, %fd733, %fd732, %p121;
	add.f64 	%fd734, %fd151, 0d4000000000000000;
	{
	.reg .b32 %temp; 
	mov.b64 	{%temp, %r210}, %fd734;
	}
	and.b32  	%r211, %r210, 2146435072;
	setp.ne.s32 	%p122, %r211, 2146435072;
	@%p122 bra 	$L__BB3_118;
	setp.nan.f64 	%p123, %fd151, %fd151;
	@%p123 bra 	$L__BB3_117;
	setp.neu.f64 	%p124, %fd152, 0d7FF0000000000000;
	@%p124 bra 	$L__BB3_118;
	setp.lt.s32 	%p125, %r38, 0;
	selp.b32 	%r212, %r26, %r25, %p3;
	selp.b32 	%r213, %r212, %r25, %p125;
	mov.b32 	%r214, 0;
	mov.b64 	%fd1833, {%r214, %r213};
	bra.uni 	$L__BB3_118;
$L__BB3_117:
	mov.f64 	%fd735, 0d4000000000000000;
	add.rn.f64 	%fd1833, %fd151, %fd735;
$L__BB3_118:
	setp.lt.s32 	%p126, %r23, 0;
	setp.eq.s32 	%p127, %r24, 1062207488;
	setp.eq.f64 	%p129, %fd151, 0d3FF0000000000000;
	add.f64 	%fd736, %fd1833, 0d3FF0000000000000;
	mov.f64 	%fd737, 0d4010000000000000;
	div.rn.f64 	%fd738, %fd737, %fd736;
	selp.f64 	%fd739, 0d4000000000000000, %fd738, %p129;
	add.f64 	%fd157, %fd150, %fd739;
	ld.global.u64 	%rd14, [%rd6+15360];
	cvt.rn.f64.s64 	%fd158, %rd14;
	add.f64 	%fd740, %fd158, 0d3FE0000000000000;
	mul.f64 	%fd159, %fd70, %fd740;
	{
	.reg .b32 %temp; 
	mov.b64 	{%temp, %r39}, %fd159;
	}
	abs.f64 	%fd160, %fd159;
	{ // callseq 12, 0
	.param .b64 param0;
	st.param.f64 	[param0], %fd160;
	.param .b64 retval0;
	call.uni (retval0), 
	__internal_accurate_pow, 
	(
	param0
	);
	ld.param.f64 	%fd741, [retval0];
	} // callseq 12
	setp.lt.s32 	%p130, %r39, 0;
	neg.f64 	%fd743, %fd741;
	selp.f64 	%fd744, %fd743, %fd741, %p127;
	selp.f64 	%fd745, %fd744, %fd741, %p130;
	setp.eq.f64 	%p131, %fd159, 0d0000000000000000;
	selp.b32 	%r215, %r39, 0, %p127;
	or.b32  	%r216, %r215, 2146435072;
	selp.b32 	%r217, %r216, %r215, %p126;
	mov.b32 	%r218, 0;
	mov.b64 	%fd746, {%r218, %r217};
	selp.f64 	%fd1834, %fd746, %fd745, %p131;
	add.f64 	%fd747, %fd159, 0d4000000000000000;
	{
	.reg .b32 %temp; 
	mov.b64 	{%temp, %r219}, %fd747;
	}
	and.b32  	%r220, %r219, 2146435072;
	setp.ne.s32 	%p132, %r220, 2146435072;
	@%p132 bra 	$L__BB3_123;
	setp.nan.f64 	%p133, %fd159, %fd159;
	@%p133 bra 	$L__BB3_122;
	setp.neu.f64 	%p134, %fd160, 0d7FF0000000000000;
	@%p134 bra 	$L__BB3_123;
	setp.lt.s32 	%p135, %r39, 0;
	selp.b32 	%r221, %r26, %r25, %p3;
	selp.b32 	%r222, %r221, %r25, %p135;
	mov.b32 	%r223, 0;
	mov.b64 	%fd1834, {%r223, %r222};
	bra.uni 	$L__BB3_123;
$L__BB3_122:
	mov.f64 	%fd748, 0d4000000000000000;
	add.rn.f64 	%fd1834, %fd159, %fd748;
$L__BB3_123:
	setp.lt.s32 	%p136, %r23, 0;
	setp.eq.s32 	%p137, %r24, 1062207488;
	setp.eq.f64 	%p139, %fd159, 0d3FF0000000000000;
	add.f64 	%fd749, %fd1834, 0d3FF0000000000000;
	mov.f64 	%fd750, 0d4010000000000000;
	div.rn.f64 	%fd751, %fd750, %fd749;
	add.f64 	%fd752, %fd751, 0d0000000000000000;
	selp.f64 	%fd165, 0d4000000000000000, %fd752, %p139;
	add.f64 	%fd753, %fd158, 0d41B0000000000000;
	add.f64 	%fd754, %fd753, 0d3FE0000000000000;
	mul.f64 	%fd166, %fd70, %fd754;
	{
	.reg .b32 %temp; 
	mov.b64 	{%temp, %r40}, %fd166;
	}
	abs.f64 	%fd167, %fd166;
	{ // callseq 13, 0
	.param .b64 param0;
	st.param.f64 	[param0], %fd167;
	.param .b64 retval0;
	call.uni (retval0), 
	__internal_accurate_pow, 
	(
	param0
	);
	ld.param.f64 	%fd755, [retval0];
	} // callseq 13
	setp.lt.s32 	%p140, %r40, 0;
	neg.f64 	%fd757, %fd755;
	selp.f64 	%fd758, %fd757, %fd755, %p137;
	selp.f64 	%fd759, %fd758, %fd755, %p140;
	setp.eq.f64 	%p141, %fd166, 0d0000000000000000;
	selp.b32 	%r224, %r40, 0, %p137;
	or.b32  	%r225, %r224, 2146435072;
	selp.b32 	%r226, %r225, %r224, %p136;
	mov.b32 	%r227, 0;
	mov.b64 	%fd760, {%r227, %r226};
	selp.f64 	%fd1835, %fd760, %fd759, %p141;
	add.f64 	%fd761, %fd166, 0d4000000000000000;
	{
	.reg .b32 %temp; 
	mov.b64 	{%temp, %r228}, %fd761;
	}
	and.b32  	%r229, %r228, 2146435072;
	setp.ne.s32 	%p142, %r229, 2146435072;
	@%p142 bra 	$L__BB3_128;
	setp.nan.f64 	%p143, %fd166, %fd166;
	@%p143 bra 	$L__BB3_127;
	setp.neu.f64 	%p144, %fd167, 0d7FF0000000000000;
	@%p144 bra 	$L__BB3_128;
	setp.lt.s32 	%p145, %r40, 0;
	selp.b32 	%r230, %r26, %r25, %p3;
	selp.b32 	%r231, %r230, %r25, %p145;
	mov.b32 	%r232, 0;
	mov.b64 	%fd1835, {%r232, %r231};
	bra.uni 	$L__BB3_128;
$L__BB3_127:
	mov.f64 	%fd762, 0d4000000000000000;
	add.rn.f64 	%fd1835, %fd166, %fd762;
$L__BB3_128:
	setp.lt.s32 	%p146, %r23, 0;
	setp.eq.s32 	%p147, %r24, 1062207488;
	setp.eq.f64 	%p149, %fd166, 0d3FF0000000000000;
	add.f64 	%fd763, %fd1835, 0d3FF0000000000000;
	mov.f64 	%fd764, 0d4010000000000000;
	div.rn.f64 	%fd765, %fd764, %fd763;
	selp.f64 	%fd766, 0d4000000000000000, %fd765, %p149;
	add.f64 	%fd172, %fd165, %fd766;
	add.f64 	%fd767, %fd158, 0d41C0000000000000;
	add.f64 	%fd768, %fd767, 0d3FE0000000000000;
	mul.f64 	%fd173, %fd70, %fd768;
	{
	.reg .b32 %temp; 
	mov.b64 	{%temp, %r41}, %fd173;
	}
	abs.f64 	%fd174, %fd173;
	{ // callseq 14, 0
	.param .b64 param0;
	st.param.f64 	[param0], %fd174;
	.param .b64 retval0;
	call.uni (retval0), 
	__internal_accurate_pow, 
	(
	param0
	);
	ld.param.f64 	%fd769, [retval0];
	} // callseq 14
	setp.lt.s32 	%p150, %r41, 0;
	neg.f64 	%fd771, %fd769;
	selp.f64 	%fd772, %fd771, %fd769, %p147;
	selp.f64 	%fd773, %fd772, %fd769, %p150;
	setp.eq.f64 	%p151, %fd173, 0d0000000000000000;
	selp.b32 	%r233, %r41, 0, %p147;
	or.b32  	%r234, %r233, 2146435072;
	selp.b32 	%r235, %r234, %r233, %p146;
	mov.b32 	%r236, 0;
	mov.b64 	%fd774, {%r236, %r235};
	selp.f64 	%fd1836, %fd774, %fd773, %p151;
	add.f64 	%fd775, %fd173, 0d4000000000000000;
	{
	.reg .b32 %temp; 
	mov.b64 	{%temp, %r237}, %fd775;
	}
	and.b32  	%r238, %r237, 2146435072;
	setp.ne.s32 	%p152, %r238, 2146435072;
	@%p152 bra 	$L__BB3_133;
	setp.nan.f64 	%p153, %fd173, %fd173;
	@%p153 bra 	$L__BB3_132;
	setp.neu.f64 	%p154, %fd174, 0d7FF0000000000000;
	@%p154 bra 	$L__BB3_133;
	setp.lt.s32 	%p155, %r41, 0;
	selp.b32 	%r239, %r26, %r25, %p3;
	selp.b32 	%r240, %r239, %r25, %p155;
	mov.b32 	%r241, 0;
	mov.b64 	%fd1836, {%r241, %r240};
	bra.uni 	$L__BB3_133;
$L__BB3_132:
	mov.f64 	%fd776, 0d4000000000000000;
	add.rn.f64 	%fd1836, %fd173, %fd776;
$L__BB3_133:
	setp.lt.s32 	%p156, %r23, 0;
	setp.eq.s32 	%p157, %r24, 1062207488;
	setp.eq.f64 	%p159, %fd173, 0d3FF0000000000000;
	add.f64 	%fd777, %fd1836, 0d3FF0000000000000;
	mov.f64 	%fd778, 0d4010000000000000;
	div.rn.f64 	%fd779, %fd778, %fd777;
	selp.f64 	%fd780, 0d4000000000000000, %fd779, %p159;
	add.f64 	%fd179, %fd172, %fd780;
	add.f64 	%fd781, %fd158, 0d41C8000000000000;
	add.f64 	%fd782, %fd781, 0d3FE0000000000000;
	mul.f64 	%fd180, %fd70, %fd782;
	{
	.reg .b32 %temp; 
	mov.b64 	{%temp, %r42}, %fd180;
	}
	abs.f64 	%fd181, %fd180;
	{ // callseq 15, 0
	.param .b64 param0;
	st.param.f64 	[param0], %fd181;
	.param .b64 retval0;
	call.uni (retval0), 
	__internal_accurate_pow, 
	(
	param0
	);
	ld.param.f64 	%fd783, [retval0];
	} // callseq 15
	setp.lt.s32 	%p160, %r42, 0;
	neg.f64 	%fd785, %fd783;
	selp.f64 	%fd786, %fd785, %fd783, %p157;
	selp.f64 	%fd787, %fd786, %fd783, %p160;
	setp.eq.f64 	%p161, %fd180, 0d0000000000000000;
	selp.b32 	%r242, %r42, 0, %p157;
	or.b32  	%r243, %r242, 2146435072;
	selp.b32 	%r244, %r243, %r242, %p156;
	mov.b32 	%r245, 0;
	mov.b64 	%fd788, {%r245, %r244};
	selp.f64 	%fd1837, %fd788, %fd787, %p161;
	add.f64 	%fd789, %fd180, 0d4000000000000000;
	{
	.reg .b32 %temp; 
	mov.b64 	{%temp, %r246}, %fd789;
	}
	and.b32  	%r247, %r246, 2146435072;
	setp.ne.s32 	%p162, %r247, 2146435072;
	@%p162 bra 	$L__BB3_138;
	setp.nan.f64 	%p163, %fd180, %fd180;
	@%p163 bra 	$L__BB3_137;
	setp.neu.f64 	%p164, %fd181, 0d7FF0000000000000;
	@%p164 bra 	$L__BB3_138;
	setp.lt.s32 	%p165, %r42, 0;
	selp.b32 	%r248, %r26, %r25, %p3;
	selp.b32 	%r249, %r248, %r25, %p165;
	mov.b32 	%r250, 0;
	mov.b64 	%fd1837, {%r250, %r249};
	bra.uni 	$L__BB3_138;
$L__BB3_137:
	mov.f64 	%fd790, 0d4000000000000000;
	add.rn.f64 	%fd1837, %fd180, %fd790;
$L__BB3_138:
	setp.lt.s32 	%p166, %r23, 0;
	setp.eq.s32 	%p167, %r24, 1062207488;
	setp.eq.f64 	%p169, %fd180, 0d3FF0000000000000;
	add.f64 	%fd791, %fd1837, 0d3FF0000000000000;
	mov.f64 	%fd792, 0d4010000000000000;
	div.rn.f64 	%fd793, %fd792, %fd791;
	selp.f64 	%fd794, 0d4000000000000000, %fd793, %p169;
	add.f64 	%fd186, %fd179, %fd794;
	ld.global.u64 	%rd15, [%rd6+20480];
	cvt.rn.f64.s64 	%fd187, %rd15;
	add.f64 	%fd795, %fd187, 0d3FE0000000000000;
	mul.f64 	%fd188, %fd70, %fd795;
	{
	.reg .b32 %temp; 
	mov.b64 	{%temp, %r43}, %fd188;
	}
	abs.f64 	%fd189, %fd188;
	{ // callseq 16, 0
	.param .b64 param0;
	st.param.f64 	[param0], %fd189;
	.param .b64 retval0;
	call.uni (retval0), 
	__internal_accurate_pow, 
	(
	param0
	);
	ld.param.f64 	%fd796, [retval0];
	} // callseq 16
	setp.lt.s32 	%p170, %r43, 0;
	neg.f64 	%fd798, %fd796;
	selp.f64 	%fd799, %fd798, %fd796, %p167;
	selp.f64 	%fd800, %fd799, %fd796, %p170;
	setp.eq.f64 	%p171, %fd188, 0d0000000000000000;
	selp.b32 	%r251, %r43, 0, %p167;
	or.b32  	%r252, %r251, 2146435072;
	selp.b32 	%r253, %r252, %r251, %p166;
	mov.b32 	%r254, 0;
	mov.b64 	%fd801, {%r254, %r253};
	selp.f64 	%fd1838, %fd801, %fd800, %p171;
	add.f64 	%fd802, %fd188, 0d4000000000000000;
	{
	.reg .b32 %temp; 
	mov.b64 	{%temp, %r255}, %fd802;
	}
	and.b32  	%r256, %r255, 2146435072;
	setp.ne.s32 	%p172, %r256, 2146435072;
	@%p172 bra 	$L__BB3_143;
	setp.nan.f64 	%p173, %fd188, %fd188;
	@%p173 bra 	$L__BB3_142;
	setp.neu.f64 	%p174, %fd189, 0d7FF0000000000000;
	@%p174 bra 	$L__BB3_143;
	setp.lt.s32 	%p175, %r43, 0;
	selp.b32 	%r257, %r26, %r25, %p3;
	selp.b32 	%r258, %r257, %r25, %p175;
	mov.b32 	%r259, 0;
	mov.b64 	%fd1838, {%r259, %r258};
	bra.uni 	$L__BB3_143;
$L__BB3_142:
	mov.f64 	%fd803, 0d4000000000000000;
	add.rn.f64 	%fd1838, %fd188, %fd803;
$L__BB3_143:
	setp.lt.s32 	%p176, %r23, 0;
	setp.eq.s32 	%p177, %r24, 1062207488;
	setp.eq.f64 	%p179, %fd188, 0d3FF0000000000000;
	add.f64 	%fd804, %fd1838, 0d3FF0000000000000;
	mov.f64 	%fd805, 0d4010000000000000;
	div.rn.f64 	%fd806, %fd805, %fd804;
	add.f64 	%fd807, %fd806, 0d0000000000000000;
	selp.f64 	%fd194, 0d4000000000000000, %fd807, %p179;
	add.f64 	%fd808, %fd187, 0d41B0000000000000;
	add.f64 	%fd809, %fd808, 0d3FE0000000000000;
	mul.f64 	%fd195, %fd70, %fd809;
	{
	.reg .b32 %temp; 
	mov.b64 	{%temp, %r44}, %fd195;
	}
	abs.f64 	%fd196, %fd195;
	{ // callseq 17, 0
	.param .b64 param0;
	st.param.f64 	[param0], %fd196;
	.param .b64 retval0;
	call.uni (retval0), 
	__internal_accurate_pow, 
	(
	param0
	);
	ld.param.f64 	%fd810, [retval0];
	} // callseq 17
	setp.lt.s32 	%p180, %r44, 0;
	neg.f64 	%fd812, %fd810;
	selp.f64 	%fd813, %fd812, %fd810, %p177;
	selp.f64 	%fd814, %fd813, %fd810, %p180;
	setp.eq.f64 	%p181, %fd195, 0d0000000000000000;
	selp.b32 	%r260, %r44, 0, %p177;
	or.b32  	%r261, %r260, 2146435072;
	selp.b32 	%r262, %r261, %r260, %p176;
	mov.b32 	%r263, 0;
	mov.b64 	%fd815, {%r263, %r262};
	selp.f64 	%fd1839, %fd815, %fd814, %p181;
	add.f64 	%fd816, %fd195, 0d4000000000000000;
	{
	.reg .b32 %temp; 
	mov.b64 	{%temp, %r264}, %fd816;
	}
	and.b32  	%r265, %r264, 2146435072;
	setp.ne.s32 	%p182, %r265, 2146435072;
	@%p182 bra 	$L__BB3_148;
	setp.nan.f64 	%p183, %fd195, %fd195;
	@%p183 bra 	$L__BB3_147;
	setp.neu.f64 	%p184, %fd196, 0d7FF0000000000000;
	@%p184 bra 	$L__BB3_148;
	setp.lt.s32 	%p185, %r44, 0;
	selp.b32 	%r266, %r26, %r25, %p3;
	selp.b32 	%r267, %r266, %r25, %p185;
	mov.b32 	%r268, 0;
	mov.b64 	%fd1839, {%r268, %r267};
	bra.uni 	$L__BB3_148;
$L__BB3_147:
	mov.f64 	%fd817, 0d4000000000000000;
	add.rn.f64 	%fd1839, %fd195, %fd817;
$L__BB3_148:
	setp.lt.s32 	%p186, %r23, 0;
	setp.eq.s32 	%p187, %r24, 1062207488;
	setp.eq.f64 	%p189, %fd195, 0d3FF0000000000000;
	add.f64 	%fd818, %fd1839, 0d3FF0000000000000;
	mov.f64 	%fd819, 0d4010000000000000;
	div.rn.f64 	%fd820, %fd819, %fd818;
	selp.f64 	%fd821, 0d4000000000000000, %fd820, %p189;
	add.f64 	%fd201, %fd194, %fd821;
	add.f64 	%fd822, %fd187, 0d41C0000000000000;
	add.f64 	%fd823, %fd822, 0d3FE0000000000000;
	mul.f64 	%fd202, %fd70, %fd823;
	{
	.reg .b32 %temp; 
	mov.b64 	{%temp, %r45}, %fd202;
	}
	abs.f64 	%fd203, %fd202;
	{ // callseq 18, 0
	.param .b64 param0;
	st.param.f64 	[param0], %fd203;
	.param .b64 retval0;
	call.uni (retval0), 
	__internal_accurate_pow, 
	(
	param0
	);
	ld.param.f64 	%fd824, [retval0];
	} // callseq 18
	setp.lt.s32 	%p190, %r45, 0;
	neg.f64 	%fd826, %fd824;
	selp.f64 	%fd827, %fd826, %fd824, %p187;
	selp.f64 	%fd828, %fd827, %fd824, %p190;
	setp.eq.f64 	%p191, %fd202, 0d0000000000000000;
	selp.b32 	%r269, %r45, 0, %p187;
	or.b32  	%r270, %r269, 2146435072;
	selp.b32 	%r271, %r270, %r269, %p186;
	mov.b32 	%r272, 0;
	mov.b64 	%fd829, {%r272, %r271};
	selp.f64 	%fd1840, %fd829, %fd828, %p191;
	add.f64 	%fd830, %fd202, 0d4000000000000000;
	{
	.reg .b32 %temp; 
	mov.b64 	{%temp, %r273}, %fd830;
	}
	and.b32  	%r274, %r273, 2146435072;
	setp.ne.s32 	%p192, %r274, 2146435072;
	@%p192 bra 	$L__BB3_153;
	setp.nan.f64 	%p193, %fd202, %fd202;
	@%p193 bra 	$L__BB3_152;
	setp.neu.f64 	%p194, %fd203, 0d7FF0000000000000;
	@%p194 bra 	$L__BB3_153;
	setp.lt.s32 	%p195, %r45, 0;
	selp.b32 	%r275, %r26, %r25, %p3;
	selp.b32 	%r276, %r275, %r25, %p195;
	mov.b32 	%r277, 0;
	mov.b64 	%fd1840, {%r277, %r276};
	bra.uni 	$L__BB3_153;
$L__BB3_152:
	mov.f64 	%fd831, 0d4000000000000000;
	add.rn.f64 	%fd1840, %fd202, %fd831;
$L__BB3_153:
	setp.lt.s32 	%p196, %r23, 0;
	setp.eq.s32 	%p197, %r24, 1062207488;
	setp.eq.f64 	%p199, %fd202, 0d3FF0000000000000;
	add.f64 	%fd832, %fd1840, 0d3FF0000000000000;
	mov.f64 	%fd833, 0d4010000000000000;
	div.rn.f64 	%fd834, %fd833, %fd832;
	selp.f64 	%fd835, 0d4000000000000000, %fd834, %p199;
	add.f64 	%fd208, %fd201, %fd835;
	add.f64 	%fd836, %fd187, 0d41C8000000000000;
	add.f64 	%fd837, %fd836, 0d3FE0000000000000;
	mul.f64 	%fd209, %fd70, %fd837;
	{
	.reg .b32 %temp; 
	mov.b64 	{%temp, %r46}, %fd209;
	}
	abs.f64 	%fd210, %fd209;
	{ // callseq 19, 0
	.param .b64 param0;
	st.param.f64 	[param0], %fd210;
	.param .b64 retval0;
	call.uni (retval0), 
	__internal_accurate_pow, 
	(
	param0
	);
	ld.param.f64 	%fd838, [retval0];
	} // callseq 19
	setp.lt.s32 	%p200, %r46, 0;
	neg.f64 	%fd840, %fd838;
	selp.f64 	%fd841, %fd840, %fd838, %p197;
	selp.f64 	%fd842, %fd841, %fd838, %p200;
	setp.eq.f64 	%p201, %fd209, 0d0000000000000000;
	selp.b32 	%r278, %r46, 0, %p197;
	or.b32  	%r279, %r278, 2146435072;
	selp.b32 	%r280, %r279, %r278, %p196;
	mov.b32 	%r281, 0;
	mov.b64 	%fd843, {%r281, %r280};
	selp.f64 	%fd1841, %fd843, %fd842, %p201;
	add.f64 	%fd844, %fd209, 0d4000000000000000;
	{
	.reg .b32 %temp; 
	mov.b64 	{%temp, %r282}, %fd844;
	}
	and.b32  	%r283, %r282, 2146435072;
	setp.ne.s32 	%p202, %r283, 2146435072;
	@%p202 bra 	$L__BB3_158;
	setp.nan.f64 	%p203, %fd209, %fd209;
	@%p203 bra 	$L__BB3_157;
	setp.neu.f64 	%p204, %fd210, 0d7FF0000000000000;
	@%p204 bra 	$L__BB3_158;
	setp.lt.s32 	%p205, %r46, 0;
	selp.b32 	%r284, %r26, %r25, %p3;
	selp.b32 	%r285, %r284, %r25, %p205;
	mov.b32 	%r286, 0;
	mov.b64 	%fd1841, {%r286, %r285};
	bra.uni 	$L__BB3_158;
$L__BB3_157:
	mov.f64 	%fd845, 0d4000000000000000;
	add.rn.f64 	%fd1841, %fd209, %fd845;
$L__BB3_158:
	setp.lt.s32 	%p206, %r23, 0;
	setp.eq.s32 	%p207, %r24, 1062207488;
	setp.eq.f64 	%p209, %fd209, 0d3FF0000000000000;
	add.f64 	%fd846, %fd1841, 0d3FF0000000000000;
	mov.f64 	%fd847, 0d4010000000000000;
	div.rn.f64 	%fd848, %fd847, %fd846;
	selp.f64 	%fd849, 0d4000000000000000, %fd848, %p209;
	add.f64 	%fd215, %fd208, %fd849;
	ld.global.u64 	%rd16, [%rd6+25600];
	cvt.rn.f64.s64 	%fd216, %rd16;
	add.f64 	%fd850, %fd216, 0d3FE0000000000000;
	mul.f64 	%fd217, %fd70, %fd850;
	{
	.reg .b32 %temp; 
	mov.b64 	{%temp, %r47}, %fd217;
	}
	abs.f64 	%fd218, %fd217;
	{ // callseq 20, 0
	.param .b64 param0;
	st.param.f64 	[param0], %fd218;
	.param .b64 retval0;
	call.uni (retval0), 
	__internal_accurate_pow, 
	(
	param0
	);
	ld.param.f64 	%fd851, [retval0];
	} // callseq 20
	setp.lt.s32 	%p210, %r47, 0;
	neg.f64 	%fd853, %fd851;
	selp.f64 	%fd854, %fd853, %fd851, %p207;
	selp.f64 	%fd855, %fd854, %fd851, %p210;
	setp.eq.f64 	%p211, %fd217, 0d0000000000000000;
	selp.b32 	%r287, %r47, 0, %p207;
	or.b32  	%r288, %r287, 2146435072;
	selp.b32 	%r289, %r288, %r287, %p206;
	mov.b32 	%r290, 0;
	mov.b64 	%fd856, {%r290, %r289};
	selp.f64 	%fd1842, %fd856, %fd855, %p211;
	add.f64 	%fd857, %fd217, 0d4000000000000000;
	{
	.reg .b32 %temp; 
	mov.b64 	{%temp, %r291}, %fd857;
	}
	and.b32  	%r292, %r291, 2146435072;
	setp.ne.s32 	%p212, %r292, 2146435072;
	@%p212 bra 	$L__BB3_163;
	setp.nan.f64 	%p213, %fd217, %fd217;
	@%p213 bra 	$L__BB3_162;
	setp.neu.f64 	%p214, %fd218, 0d7FF0000000000000;
	@%p214 bra 	$L__BB3_163;
	setp.lt.s32 	%p215, %r47, 0;
	selp.b32 	%r293, %r26, %r25, %p3;
	selp.b32 	%r294, %r293, %r25, %p215;
	mov.b32 	%r295, 0;
	mov.b64 	%fd1842, {%r295, %r294};
	bra.uni 	$L__BB3_163;
$L__BB3_162:
	mov.f64 	%fd858, 0d4000000000000000;
	add.rn.f64 	%fd1842, %fd217, %fd858;
$L__BB3_163:
	setp.lt.s32 	%p216, %r23, 0;
	setp.eq.s32 	%p217, %r24, 1062207488;
	setp.eq.f64 	%p219, %fd217, 0d3FF0000000000000;
	add.f64 	%fd859, %fd1842, 0d3FF0000000000000;
	mov.f64 	%fd860, 0d4010000000000000;
	div.rn.f64 	%fd861, %fd860, %fd859;
	add.f64 	%fd862, %fd861, 0d0000000000000000;
	selp.f64 	%fd223, 0d4000000000000000, %fd862, %p219;
	add.f64 	%fd863, %fd216, 0d41B0000000000000;
	add.f64 	%fd864, %fd863, 0d3FE0000000000000;
	mul.f64 	%fd224, %fd70, %fd864;
	{
	.reg .b32 %temp; 
	mov.b64 	{%temp, %r48}, %fd224;
	}
	abs.f64 	%fd225, %fd224;
	{ // callseq 21, 0
	.param .b64 param0;
	st.param.f64 	[param0], %fd225;
	.param .b64 retval0;
	call.uni (retval0), 
	__internal_accurate_pow, 
	(
	param0
	);
	ld.param.f64 	%fd865, [retval0];
	} // callseq 21
	setp.lt.s32 	%p220, %r48, 0;
	neg.f64 	%fd867, %fd865;
	selp.f64 	%fd868, %fd867, %fd865, %p217;
	selp.f64 	%fd869, %fd868, %fd865, %p220;
	setp.eq.f64 	%p221, %fd224, 0d0000000000000000;
	selp.b32 	%r296, %r48, 0, %p217;
	or.b32  	%r297, %r296, 2146435072;
	selp.b32 	%r298, %r297, %r296, %p216;
	mov.b32 	%r299, 0;
	mov.b64 	%fd870, {%r299, %r298};
	selp.f64 	%fd1843, %fd870, %fd869, %p221;
	add.f64 	%fd871, %fd224, 0d4000000000000000;
	{
	.reg .b32 %temp; 
	mov.b64 	{%temp, %r300}, %fd871;
	}
	and.b32  	%r301, %r300, 2146435072;
	setp.ne.s32 	%p222, %r301, 2146435072;
	@%p222 bra 	$L__BB3_168;
	setp.nan.f64 	%p223, %fd224, %fd224;
	@%p223 bra 	$L__BB3_167;
	setp.neu.f64 	%p224, %fd225, 0d7FF0000000000000;
	@%p224 bra 	$L__BB3_168;
	setp.lt.s32 	%p225, %r48, 0;
	selp.b32 	%r302, %r26, %r25, %p3;
	selp.b32 	%r303, %r302, %r25, %p225;
	mov.b32 	%r304, 0;
	mov.b64 	%fd1843, {%r304, %r303};
	bra.uni 	$L__BB3_168;
$L__BB3_167:
	mov.f64 	%fd872, 0d4000000000000000;
	add.rn.f64 	%fd1843, %fd224, %fd872;
$L__BB3_168:
	setp.lt.s32 	%p226, %r23, 0;
	setp.eq.s32 	%p227, %r24, 1062207488;
	setp.eq.f64 	%p229, %fd224, 0d3FF0000000000000;
	add.f64 	%fd873, %fd1843, 0d3FF0000000000000;
	mov.f64 	%fd874, 0d4010000000000000;
	div.rn.f64 	%fd875, %fd874, %fd873;
	selp.f64 	%fd876, 0d4000000000000000, %fd875, %p229;
	add.f64 	%fd230, %fd223, %fd876;
	add.f64 	%fd877, %fd216, 0d41C0000000000000;
	add.f64 	%fd878, %fd877, 0d3FE0000000000000;
	mul.f64 	%fd231, %fd70, %fd878;
	{
	.reg .b32 %temp; 
	mov.b64 	{%temp, %r49}, %fd231;
	}
	abs.f64 	%fd232, %fd231;
	{ // callseq 22, 0
	.param .b64 param0;
	st.param.f64 	[param0], %fd232;
	.param .b64 retval0;
	call.uni (retval0), 
	__internal_accurate_pow, 
	(
	param0
	);
	ld.param.f64 	%fd879, [retval0];
	} // callseq 22
	setp.lt.s32 	%p230, %r49, 0;
	neg.f64 	%fd881, %fd879;
	selp.f64 	%fd882, %fd881, %fd879, %p227;
	selp.f64 	%fd883, %fd882, %fd879, %p230;
	setp.eq.f64 	%p231, %fd231, 0d0000000000000000;
	selp.b32 	%r305, %r49, 0, %p227;
	or.b32  	%r306, %r305, 2146435072;
	selp.b32 	%r307, %r306, %r305, %p226;
	mov.b32 	%r308, 0;
	mov.b64 	%fd884, {%r308, %r307};
	selp.f64 	%fd1844, %fd884, %fd883, %p231;
	add.f64 	%fd885, %fd231, 0d4000000000000000;
	{
	.reg .b32 %temp; 
	mov.b64 	{%temp, %r309}, %fd885;
	}
	and.b32  	%r310, %r309, 2146435072;
	setp.ne.s32 	%p232, %r310, 2146435072;
	@%p232 bra 	$L__BB3_173;
	setp.nan.f64 	%p233, %fd231, %fd231;
	@%p233 bra 	$L__BB3_172;
	setp.neu.f64 	%p234, %fd232, 0d7FF0000000000000;
	@%p234 bra 	$L__BB3_173;
	setp.lt.s32 	%p235, %r49, 0;
	selp.b32 	%r311, %r26, %r25, %p3;
	selp.b32 	%r312, %r311, %r25, %p235;
	mov.b32 	%r313, 0;
	mov.b64 	%fd1844, {%r313, %r312};
	bra.uni 	$L__BB3_173;
$L__BB3_172:
	mov.f64 	%fd886, 0d4000000000000000;
	add.rn.f64 	%fd1844, %fd231, %fd886;
$L__BB3_173:
	setp.lt.s32 	%p236, %r23, 0;
	setp.eq.s32 	%p237, %r24, 1062207488;
	setp.eq.f64 	%p239, %fd231, 0d3FF0000000000000;
	add.f64 	%fd887, %fd1844, 0d3FF0000000000000;
	mov.f64 	%fd888, 0d4010000000000000;
	div.rn.f64 	%fd889, %fd888, %fd887;
	selp.f64 	%fd890, 0d4000000000000000, %fd889, %p239;
	add.f64 	%fd237, %fd230, %fd890;
	add.f64 	%fd891, %fd216, 0d41C8000000000000;
	add.f64 	%fd892, %fd891, 0d3FE0000000000000;
	mul.f64 	%fd238, %fd70, %fd892;
	{
	.reg .b32 %temp; 
	mov.b64 	{%temp, %r50}, %fd238;
	}
	abs.f64 	%fd239, %fd238;
	{ // callseq 23, 0
	.param .b64 param0;
	st.param.f64 	[param0], %fd239;
	.param .b64 retval0;
	call.uni (retval0), 
	__internal_accurate_pow, 
	(
	param0
	);
	ld.param.f64 	%fd893, [retval0];
	} // callseq 23
	setp.lt.s32 	%p240, %r50, 0;
	neg.f64 	%fd895, %fd893;
	selp.f64 	%fd896, %fd895, %fd893, %p237;
	selp.f64 	%fd897, %fd896, %fd893, %p240;
	setp.eq.f64 	%p241, %fd238, 0d0000000000000000;
	selp.b32 	%r314, %r50, 0, %p237;
	or.b32  	%r315, %r314, 2146435072;
	selp.b32 	%r316, %r315, %r314, %p236;
	mov.b32 	%r317, 0;
	mov.b64 	%fd898, {%r317, %r316};
	selp.f64 	%fd1845, %fd898, %fd897, %p241;
	add.f64 	%fd899, %fd238, 0d4000000000000000;
	{
	.reg .b32 %temp; 
	mov.b64 	{%temp, %r318}, %fd899;
	}
	and.b32  	%r319, %r318, 2146435072;
	setp.ne.s32 	%p242, %r319, 2146435072;
	@%p242 bra 	$L__BB3_178;
	setp.nan.f64 	%p243, %fd238, %fd238;
	@%p243 bra 	$L__BB3_177;
	setp.neu.f64 	%p244, %fd239, 0d7FF0000000000000;
	@%p244 bra 	$L__BB3_178;
	setp.lt.s32 	%p245, %r50, 0;
	selp.b32 	%r320, %r26, %r25, %p3;
	selp.b32 	%r321, %r320, %r25, %p245;
	mov.b32 	%r322, 0;
	mov.b64 	%fd1845, {%r322, %r321};
	bra.uni 	$L__BB3_178;
$L__BB3_177:
	mov.f64 	%fd900, 0d4000000000000000;
	add.rn.f64 	%fd1845, %fd238, %fd900;
$L__BB3_178:
	setp.lt.s32 	%p246, %r23, 0;
	setp.eq.s32 	%p247, %r24, 1062207488;
	setp.eq.f64 	%p249, %fd238, 0d3FF0000000000000;
	add.f64 	%fd901, %fd1845, 0d3FF0000000000000;
	mov.f64 	%fd902, 0d4010000000000000;
	div.rn.f64 	%fd903, %fd902, %fd901;
	selp.f64 	%fd904, 0d4000000000000000, %fd903, %p249;
	add.f64 	%fd244, %fd237, %fd904;
	ld.global.u64 	%rd17, [%rd6+30720];
	cvt.rn.f64.s64 	%fd245, %rd17;
	add.f64 	%fd905, %fd245, 0d3FE0000000000000;
	mul.f64 	%fd246, %fd70, %fd905;
	{
	.reg .b32 %temp; 
	mov.b64 	{%temp, %r51}, %fd246;
	}
	abs.f64 	%fd247, %fd246;
	{ // callseq 24, 0
	.param .b64 param0;
	st.param.f64 	[param0], %fd247;
	.param .b64 retval0;
	call.uni (retval0), 
	__internal_accurate_pow, 
	(
	param0
	);
	ld.param.f64 	%fd906, [retval0];
	} // callseq 24
	setp.lt.s32 	%p250, %r51, 0;
	neg.f64 	%fd908, %fd906;
	selp.f64 	%fd909, %fd908, %fd906, %p247;
	selp.f64 	%fd910, %fd909, %fd906, %p250;
	setp.eq.f64 	%p251, %fd246, 0d0000000000000000;
	selp.b32 	%r323, %r51, 0, %p247;
	or.b32  	%r324, %r323, 2146435072;
	selp.b32 	%r325, %r324, %r323, %p246;
	mov.b32 	%r326, 0;
	mov.b64 	%fd911, {%r326, %r325};
	selp.f64 	%fd1846, %fd911, %fd910, %p251;
	add.f64 	%fd912, %fd246, 0d4000000000000000;
	{
	.reg .b32 %temp; 
	mov.b64 	{%temp, %r327}, %fd912;
	}
	and.b32  	%r328, %r327, 2146435072;
	setp.ne.s32 	%p252, %r328, 2146435072;
	@%p252 bra 	$L__BB3_183;
	setp.nan.f64 	%p253, %fd246, %fd246;
	@%p253 bra 	$L__BB3_182;
	setp.neu.f64 	%p254, %fd247, 0d7FF0000000000000;
	@%p254 bra 	$L__BB3_183;
	setp.lt.s32 	%p255, %r51, 0;
	selp.b32 	%r329, %r26, %r25, %p3;
	selp.b32 	%r330, %r329, %r25, %p255;
	mov.b32 	%r331, 0;
	mov.b64 	%fd1846, {%r331, %r330};
	bra.uni 	$L__BB3_183;
$L__BB3_182:
	mov.f64 	%fd913, 0d4000000000000000;
	add.rn.f64 	%fd1846, %fd246, %fd913;
$L__BB3_183:
	setp.lt.s32 	%p256, %r23, 0;
	setp.eq.s32 	%p257, %r24, 1062207488;
	setp.eq.f64 	%p259, %fd246, 0d3FF0000000000000;
	add.f64 	%fd914, %fd1846, 0d3FF0000000000000;
	mov.f64 	%fd915, 0d4010000000000000;
	div.rn.f64 	%fd916, %fd915, %fd914;
	add.f64 	%fd917, %fd916, 0d0000000000000000;
	selp.f64 	%fd252, 0d4000000000000000, %fd917, %p259;
	add.f64 	%fd918, %fd245, 0d41B0000000000000;
	add.f64 	%fd919, %fd918, 0d3FE0000000000000;
	mul.f64 	%fd253, %fd70, %fd919;
	{
	.reg .b32 %temp; 
	mov.b64 	{%temp, %r52}, %fd253;
	}
	abs.f64 	%fd254, %fd253;
	{ // callseq 25, 0
	.param .b64 param0;
	st.param.f64 	[param0], %fd254;
	.param .b64 retval0;
	call.uni (retval0), 
	__internal_accurate_pow, 
	(
	param0
	);
	ld.param.f64 	%fd920, [retval0];
	} // callseq 25
	setp.lt.s32 	%p260, %r52, 0;
	neg.f64 	%fd922, %fd920;
	selp.f64 	%fd923, %fd922, %fd920, %p257;
	selp.f64 	%fd924, %fd923, %fd920, %p260;
	setp.eq.f64 	%p261, %fd253, 0d0000000000000000;
	selp.b32 	%r332, %r52, 0, %p257;
	or.b32  	%r333, %r332, 2146435072;
	selp.b32 	%r334, %r333, %r332, %p256;
	mov.b32 	%r335, 0;
	mov.b64 	%fd925, {%r335, %r334};
	selp.f64 	%fd1847, %fd925, %fd924, %p261;
	add.f64 	%fd926, %fd253, 0d4000000000000000;
	{
	.reg .b32 %temp; 
	mov.b64 	{%temp, %r336}, %fd926;
	}
	and.b32  	%r337, %r336, 2146435072;
	setp.ne.s32 	%p262, %r337, 2146435072;
	@%p262 bra 	$L__BB3_188;
	setp.nan.f64 	%p263, %fd253, %fd253;
	@%p263 bra 	$L__BB3_187;
	setp.neu.f64 	%p264, %fd254, 0d7FF0000000000000;
	@%p264 bra 	$L__BB3_188;
	setp.lt.s32 	%p265, %r52, 0;
	selp.b32 	%r338, %r26, %r25, %p3;
	selp.b32 	%r339, %r338, %r25, %p265;
	mov.b32 	%r340, 0;
	mov.b64 	%fd1847, {%r340, %r339};
	bra.uni 	$L__BB3_188;
$L__BB3_187:
	mov.f64 	%fd927, 0d4000000000000000;
	add.rn.f64 	%fd1847, %fd253, %fd927;
$L__BB3_188:
	setp.lt.s32 	%p266, %r23, 0;
	setp.eq.s32 	%p267, %r24, 1062207488;
	setp.eq.f64 	%p269, %fd253, 0d3FF0000000000000;
	add.f64 	%fd928, %fd1847, 0d3FF0000000000000;
	mov.f64 	%fd929, 0d4010000000000000;
	div.rn.f64 	%fd930, %fd929, %fd928;
	selp.f64 	%fd931, 0d4000000000000000, %fd930, %p269;
	add.f64 	%fd259, %fd252, %fd931;
	add.f64 	%fd932, %fd245, 0d41C0000000000000;
	add.f64 	%fd933, %fd932, 0d3FE0000000000000;
	mul.f64 	%fd260, %fd70, %fd933;
	{
	.reg .b32 %temp; 
	mov.b64 	{%temp, %r53}, %fd260;
	}
	abs.f64 	%fd261, %fd260;
	{ // callseq 26, 0
	.param .b64 param0;
	st.param.f64 	[param0], %fd261;
	.param .b64 retval0;
	call.uni (retval0), 
	__internal_accurate_pow, 
	(
	param0
	);
	ld.param.f64 	%fd934, [retval0];
	} // callseq 26
	setp.lt.s32 	%p270, %r53, 0;
	neg.f64 	%fd936, %fd934;
	selp.f64 	%fd937, %fd936, %fd934, %p267;
	selp.f64 	%fd938, %fd937, %fd934, %p270;
	setp.eq.f64 	%p271, %fd260, 0d0000000000000000;
	selp.b32 	%r341, %r53, 0, %p267;
	or.b32  	%r342, %r341, 2146435072;
	selp.b32 	%r343, %r342, %r341, %p266;
	mov.b32 	%r344, 0;
	mov.b64 	%fd939, {%r344, %r343};
	selp.f64 	%fd1848, %fd939, %fd938, %p271;
	add.f64 	%fd940, %fd260, 0d4000000000000000;
	{
	.reg .b32 %temp; 
	mov.b64 	{%temp, %r345}, %fd940;
	}
	and.b32  	%r346, %r345, 2146435072;
	setp.ne.s32 	%p272, %r346, 2146435072;
	@%p272 bra 	$L__BB3_193;
	setp.nan.f64 	%p273, %fd260, %fd260;
	@%p273 bra 	$L__BB3_192;
	setp.neu.f64 	%p274, %fd261, 0d7FF0000000000000;
	@%p274 bra 	$L__BB3_193;
	setp.lt.s32 	%p275, %r53, 0;
	selp.b32 	%r347, %r26, %r25, %p3;
	selp.b32 	%r348, %r347, %r25, %p275;
	mov.b32 	%r349, 0;
	mov.b64 	%fd1848, {%r349, %r348};
	bra.uni 	$L__BB3_193;
$L__BB3_192:
	mov.f64 	%fd941, 0d4000000000000000;
	add.rn.f64 	%fd1848, %fd260, %fd941;
$L__BB3_193:
	setp.lt.s32 	%p276, %r23, 0;
	setp.eq.s32 	%p277, %r24, 1062207488;
	setp.eq.f64 	%p279, %fd260, 0d3FF0000000000000;
	add.f64 	%fd942, %fd1848, 0d3FF0000000000000;
	mov.f64 	%fd943, 0d4010000000000000;
	div.rn.f64 	%fd944, %fd943, %fd942;
	selp.f64 	%fd945, 0d4000000000000000, %fd944, %p279;
	add.f64 	%fd266, %fd259, %fd945;
	add.f64 	%fd946, %fd245, 0d41C8000000000000;
	add.f64 	%fd947, %fd946, 0d3FE0000000000000;
	mul.f64 	%fd267, %fd70, %fd947;
	{
	.reg .b32 %temp; 
	mov.b64 	{%temp, %r54}, %fd267;
	}
	abs.f64 	%fd268, %fd267;
	{ // callseq 27, 0
	.param .b64 param0;
	st.param.f64 	[param0], %fd268;
	.param .b64 retval0;
	call.uni (retval0), 
	__internal_accurate_pow, 
	(
	param0
	);
	ld.param.f64 	%fd948, [retval0];
	} // callseq 27
	setp.lt.s32 	%p280, %r54, 0;
	neg.f64 	%fd950, %fd948;
	selp.f64 	%fd951, %fd950, %fd948, %p277;
	selp.f64 	%fd952, %fd951, %fd948, %p280;
	setp.eq.f64 	%p281, %fd267, 0d0000000000000000;
	selp.b32 	%r350, %r54, 0, %p277;
	or.b32  	%r351, %r350, 2146435072;
	selp.b32 	%r352, %r351, %r350, %p276;
	mov.b32 	%r353, 0;
	mov.b64 	%fd953, {%r353, %r352};
	selp.f64 	%fd1849, %fd953, %fd952, %p281;
	add.f64 	%fd954, %fd267, 0d4000000000000000;
	{
	.reg .b32 %temp; 
	mov.b64 	{%temp, %r354}, %fd954;
	}
	and.b32  	%r355, %r354, 2146435072;
	setp.ne.s32 	%p282, %r355, 2146435072;
	@%p282 bra 	$L__BB3_198;
	setp.nan.f64 	%p283, %fd267, %fd267;
	@%p283 bra 	$L__BB3_197;
	setp.neu.f64 	%p284, %fd268, 0d7FF0000000000000;
	@%p284 bra 	$L__BB3_198;
	setp.lt.s32 	%p285, %r54, 0;
	selp.b32 	%r356, %r26, %r25, %p3;
	selp.b32 	%r357, %r356, %r25, %p285;
	mov.b32 	%r358, 0;
	mov.b64 	%fd1849, {%r358, %r357};
	bra.uni 	$L__BB3_198;
$L__BB3_197:
	mov.f64 	%fd955, 0d4000000000000000;
	add.rn.f64 	%fd1849, %fd267, %fd955;
$L__BB3_198:
	setp.lt.s32 	%p286, %r23, 0;
	setp.eq.s32 	%p287, %r24, 1062207488;
	setp.eq.f64 	%p289, %fd267, 0d3FF0000000000000;
	add.f64 	%fd956, %fd1849, 0d3FF0000000000000;
	mov.f64 	%fd957, 0d4010000000000000;
	div.rn.f64 	%fd958, %fd957, %fd956;
	selp.f64 	%fd959, 0d4000000000000000, %fd958, %p289;
	add.f64 	%fd273, %fd266, %fd959;
	ld.global.u64 	%rd18, [%rd6+35840];
	cvt.rn.f64.s64 	%fd274, %rd18;
	add.f64 	%fd960, %fd274, 0d3FE0000000000000;
	mul.f64 	%fd275, %fd70, %fd960;
	{
	.reg .b32 %temp; 
	mov.b64 	{%temp, %r55}, %fd275;
	}
	abs.f64 	%fd276, %fd275;
	{ // callseq 28, 0
	.param .b64 param0;
	st.param.f64 	[param0], %fd276;
	.param .b64 retval0;
	call.uni (retval0), 
	__internal_accurate_pow, 
	(
	param0
	);
	ld.param.f64 	%fd961, [retval0];
	} // callseq 28
	setp.lt.s32 	%p290, %r55, 0;
	neg.f64 	%fd963, %fd961;
	selp.f64 	%fd964, %fd963, %fd961, %p287;
	selp.f64 	%fd965, %fd964, %fd961, %p290;
	setp.eq.f64 	%p291, %fd275, 0d0000000000000000;
	selp.b32 	%r359, %r55, 0, %p287;
	or.b32  	%r360, %r359, 2146435072;
	selp.b32 	%r361, %r360, %r359, %p286;
	mov.b32 	%r362, 0;
	mov.b64 	%fd966, {%r362, %r361};
	selp.f64 	%fd1850, %fd966, %fd965, %p291;
	add.f64 	%fd967, %fd275, 0d4000000000000000;
	{
	.reg .b32 %temp; 
	mov.b64 	{%temp, %r363}, %fd967;
	}
	and.b32  	%r364, %r363, 2146435072;
	setp.ne.s32 	%p292, %r364, 2146435072;
	@%p292 bra 	$L__BB3_203;
	setp.nan.f64 	%p293, %fd275, %fd275;
	@%p293 bra 	$L__BB3_202;
	setp.neu.f64 	%p294, %fd276, 0d7FF0000000000000;
	@%p294 bra 	$L__BB3_203;
	setp.lt.s32 	%p295, %r55, 0;
	selp.b32 	%r365, %r26, %r25, %p3;
	selp.b32 	%r366, %r365, %r25, %p295;
	mov.b32 	%r367, 0;
	mov.b64 	%fd1850, {%r367, %r366};
	bra.uni 	$L__BB3_203;
$L__BB3_202:
	mov.f64 	%fd968, 0d4000000000000000;
	add.rn.f64 	%fd1850, %fd275, %fd968;
$L__BB3_203:
	setp.lt.s32 	%p296, %r23, 0;
	setp.eq.s32 	%p297, %r24, 1062207488;
	setp.eq.f64 	%p299, %fd275, 0d3FF0000000000000;
	add.f64 	%fd969, %fd1850, 0d3FF0000000000000;
	mov.f64 	%fd970, 0d4010000000000000;
	div.rn.f64 	%fd971, %fd970, %fd969;
	add.f64 	%fd972, %fd971, 0d0000000000000000;
	selp.f64 	%fd281, 0d4000000000000000, %fd972, %p299;
	add.f64 	%fd973, %fd274, 0d41B0000000000000;
	add.f64 	%fd974, %fd973, 0d3FE0000000000000;
	mul.f64 	%fd282, %fd70, %fd974;
	{
	.reg .b32 %temp; 
	mov.b64 	{%temp, %r56}, %fd282;
	}
	abs.f64 	%fd283, %fd282;
	{ // callseq 29, 0
	.param .b64 param0;
	st.param.f64 	[param0], %fd283;
	.param .b64 retval0;
	call.uni (retval0), 
	__internal_accurate_pow, 
	(
	param0
	);
	ld.param.f64 	%fd975, [retval0];
	} // callseq 29
	setp.lt.s32 	%p300, %r56, 0;
	neg.f64 	%fd977, %fd975;
	selp.f64 	%fd978, %fd977, %fd975, %p297;
	selp.f64 	%fd979, %fd978, %fd975, %p300;
	setp.eq.f64 	%p301, %fd282, 0d0000000000000000;
	selp.b32 	%r368, %r56, 0, %p297;
	or.b32  	%r369, %r368, 2146435072;
	selp.b32 	%r370, %r369, %r368, %p296;
	mov.b32 	%r371, 0;
	mov.b64 	%fd980, {%r371, %r370};
	selp.f64 	%fd1851, %fd980, %fd979, %p301;
	add.f64 	%fd981, %fd282, 0d4000000000000000;
	{
	.reg .b32 %temp; 
	mov.b64 	{%temp, %r372}, %fd981;
	}
	and.b32  	%r373, %r372, 2146435072;
	setp.ne.s32 	%p302, %r373, 2146435072;
	@%p302 bra 	$L__BB3_208;
	setp.nan.f64 	%p303, %fd282, %fd282;
	@%p303 bra 	$L__BB3_207;
	setp.neu.f64 	%p304, %fd283, 0d7FF0000000000000;
	@%p304 bra 	$L__BB3_208;
	setp.lt.s32 	%p305, %r56, 0;
	selp.b32 	%r374, %r26, %r25, %p3;
	selp.b32 	%r375, %r374, %r25, %p305;
	mov.b32 	%r376, 0;
	mov.b64 	%fd1851, {%r376, %r375};
	bra.uni 	$L__BB3_208;
$L__BB3_207:
	mov.f64 	%fd982, 0d4000000000000000;
	add.rn.f64 	%fd1851, %fd282, %fd982;
$L__BB3_208:
	setp.lt.s32 	%p306, %r23, 0;
	setp.eq.s32 	%p307, %r24, 1062207488;
	setp.eq.f64 	%p309, %fd282, 0d3FF0000000000000;
	add.f64 	%fd983, %fd1851, 0d3FF0000000000000;
	mov.f64 	%fd984, 0d4010000000000000;
	div.rn.f64 	%fd985, %fd984, %fd983;
	selp.f64 	%fd986, 0d4000000000000000, %fd985, %p309;
	add.f64 	%fd288, %fd281, %fd986;
	add.f64 	%fd987, %fd274, 0d41C0000000000000;
	add.f64 	%fd988, %fd987, 0d3FE0000000000000;
	mul.f64 	%fd289, %fd70, %fd988;
	{
	.reg .b32 %temp; 
	mov.b64 	{%temp, %r57}, %fd289;
	}
	abs.f64 	%fd290, %fd289;
	{ // callseq 30, 0
	.param .b64 param0;
	st.param.f64 	[param0], %fd290;
	.param .b64 retval0;
	call.uni (retval0), 
	__internal_accurate_pow, 
	(
	param0
	);
	ld.param.f64 	%fd989, [retval0];
	} // callseq 30
	setp.lt.s32 	%p310, %r57, 0;
	neg.f64 	%fd991, %fd989;
	selp.f64 	%fd992, %fd991, %fd989, %p307;
	selp.f64 	%fd993, %fd992, %fd989, %p310;
	setp.eq.f64 	%p311, %fd289, 0d0000000000000000;
	selp.b32 	%r377, %r57, 0, %p307;
	or.b32  	%r378, %r377, 2146435072;
	selp.b32 	%r379, %r378, %r377, %p306;
	mov.b32 	%r380, 0;
	mov.b64 	%fd994, {%r380, %r379};
	selp.f64 	%fd1852, %fd994, %fd993, %p311;
	add.f64 	%fd995, %fd289, 0d4000000000000000;
	{
	.reg .b32 %temp; 
	mov.b64 	{%temp, %r381}, %fd995;
	}
	and.b32  	%r382, %r381, 2146435072;
	setp.ne.s32 	%p312, %r382, 2146435072;
	@%p312 bra 	$L__BB3_213;
	setp.nan.f64 	%p313, %fd289, %fd289;
	@%p313 bra 	$L__BB3_212;
	setp.neu.f64 	%p314, %fd290, 0d7FF0000000000000;
	@%p314 bra 	$L__BB3_213;
	setp.lt.s32 	%p315, %r57, 0;
	selp.b32 	%r383, %r26, %r25, %p3;
	selp.b32 	%r384, %r383, %r25, %p315;
	mov.b32 	%r385, 0;
	mov.b64 	%fd1852, {%r385, %r384};
	bra.uni 	$L__BB3_213;
$L__BB3_212:
	mov.f64 	%fd996, 0d4000000000000000;
	add.rn.f64 	%fd1852, %fd289, %fd996;
$L__BB3_213:
	setp.lt.s32 	%p316, %r23, 0;
	setp.eq.s32 	%p317, %r24, 1062207488;
	setp.eq.f64 	%p319, %fd289, 0d3FF0000000000000;
	add.f64 	%fd997, %fd1852, 0d3FF0000000000000;
	mov.f64 	%fd998, 0d4010000000000000;
	div.rn.f64 	%fd999, %fd998, %fd997;
	selp.f64 	%fd1000, 0d4000000000000000, %fd999, %p319;
	add.f64 	%fd295, %fd288, %fd1000;
	add.f64 	%fd1001, %fd274, 0d41C8000000000000;
	add.f64 	%fd1002, %fd1001, 0d3FE0000000000000;
	mul.f64 	%fd296, %fd70, %fd1002;
	{
	.reg .b32 %temp; 
	mov.b64 	{%temp, %r58}, %fd296;
	}
	abs.f64 	%fd297, %fd296;
	{ // callseq 31, 0
	.param .b64 param0;
	st.param.f64 	[param0], %fd297;
	.param .b64 retval0;
	call.uni (retval0), 
	__internal_accurate_pow, 
	(
	param0
	);
	ld.param.f64 	%fd1003, [retval0];
	} // callseq 31
	setp.lt.s32 	%p320, %r58, 0;
	neg.f64 	%fd1005, %fd1003;
	selp.f64 	%fd1006, %fd1005, %fd1003, %p317;
	selp.f64 	%fd1007, %fd1006, %fd1003, %p320;
	setp.eq.f64 	%p321, %fd296, 0d0000000000000000;
	selp.b32 	%r386, %r58, 0, %p317;
	or.b32  	%r387, %r386, 2146435072;
	selp.b32 	%r388, %r387, %r386, %p316;
	mov.b32 	%r389, 0;
	mov.b64 	%fd1008, {%r389, %r388};
	selp.f64 	%fd1853, %fd1008, %fd1007, %p321;
	add.f64 	%fd1009, %fd296, 0d4000000000000000;
	{
	.reg .b32 %temp; 
	mov.b64 	{%temp, %r390}, %fd1009;
	}
	and.b32  	%r391, %r390, 2146435072;
	setp.ne.s32 	%p322, %r391, 2146435072;
	@%p322 bra 	$L__BB3_218;
	setp.nan.f64 	%p323, %fd296, %fd296;
	@%p323 bra 	$L__BB3_217;
	setp.neu.f64 	%p324, %fd297, 0d7FF0000000000000;
	@%p324 bra 	$L__BB3_218;
	setp.lt.s32 	%p325, %r58, 0;
	selp.b32 	%r392, %r26, %r25, %p3;
	selp.b32 	%r393, %r392, %r25, %p325;
	mov.b32 	%r394, 0;
	mov.b64 	%fd1853, {%r394, %r393};
	bra.uni 	$L__BB3_218;
$L__BB3_217:
	mov.f64 	%fd1010, 0d4000000000000000;
	add.rn.f64 	%fd1853, %fd296, %fd1010;
$L__BB3_218:
	setp.eq.f64 	%p326, %fd296, 0d3FF0000000000000;
	add.f64 	%fd1011, %fd1853, 0d3FF0000000000000;
	mov.f64 	%fd1012, 0d4010000000000000;
	div.rn.f64 	%fd1013, %fd1012, %fd1011;
	selp.f64 	%fd1014, 0d4000000000000000, %fd1013, %p326;
	add.f64 	%fd1015, %fd295, %fd1014;
	add.f64 	%fd1016, %fd99, %fd128;
	add.f64 	%fd1017, %fd1016, %fd157;
	add.f64 	%fd1018, %fd1017, %fd186;
	add.f64 	%fd1019, %fd1018, %fd215;
	add.f64 	%fd1020, %fd1019, %fd244;
	add.f64 	%fd1021, %fd1020, %fd273;
	add.f64 	%fd1893, %fd1021, %fd1015;
	add.s32 	%r59, %r105, -5120;
	setp.lt.u32 	%p327, %r59, 5120;
	mov.b32 	%r975, 5120;
	@%p327 bra 	$L__BB3_382;
	mov.b32 	%r975, 5120;
$L__BB3_220:
	setp.lt.s32 	%p328, %r23, 0;
	setp.eq.s32 	%p329, %r24, 1062207488;
	add.s32 	%r397, %r22, %r975;
	mul.wide.u32 	%rd19, %r397, 8;
	add.s64 	%rd7, %rd2, %rd19;
	ld.global.u64 	%rd20, [%rd7];
	cvt.rn.f64.s64 	%fd304, %rd20;
	add.f64 	%fd1022, %fd304, 0d3FE0000000000000;
	mul.f64 	%fd305, %fd70, %fd1022;
	{
	.reg .b32 %temp; 
	mov.b64 	{%temp, %r61}, %fd305;
	}
	abs.f64 	%fd306, %fd305;
	{ // callseq 32, 0
	.param .b64 param0;
	st.param.f64 	[param0], %fd306;
	.param .b64 retval0;
	call.uni (retval0), 
	__internal_accurate_pow, 
	(
	param0
	);
	ld.param.f64 	%fd1023, [retval0];
	} // callseq 32
	setp.lt.s32 	%p331, %r61, 0;
	neg.f64 	%fd1025, %fd1023;
	selp.f64 	%fd1026, %fd1025, %fd1023, %p329;
	selp.f64 	%fd1027, %fd1026, %fd1023, %p331;
	setp.eq.f64 	%p332, %fd305, 0d0000000000000000;
	selp.b32 	%r398, %r61, 0, %p329;
	or.b32  	%r399, %r398, 2146435072;
	selp.b32 	%r400, %r399, %r398, %p328;
	mov.b32 	%r401, 0;
	mov.b64 	%fd1028, {%r401, %r400};
	selp.f64 	%fd1855, %fd1028, %fd1027, %p332;
	add.f64 	%fd1029, %fd305, 0d4000000000000000;
	{
	.reg .b32 %temp; 
	mov.b64 	{%temp, %r402}, %fd1029;
	}
	and.b32  	%r403, %r402, 2146435072;
	setp.ne.s32 	%p333, %r403, 2146435072;
	@%p333 bra 	$L__BB3_225;
	setp.num.f64 	%p334, %fd305, %fd305;
	@%p334 bra 	$L__BB3_223;
	mov.f64 	%fd1030, 0d4000000000000000;
	add.rn.f64 	%fd1855, %fd305, %fd1030;
	bra.uni 	$L__BB3_225;
$L__BB3_223:
	setp.neu.f64 	%p335, %fd306, 0d7FF0000000000000;
	@%p335 bra 	$L__BB3_225;
	setp.lt.s32 	%p336, %r61, 0;
	selp.b32 	%r404, %r26, %r25, %p3;
	selp.b32 	%r405, %r404, %r25, %p336;
	mov.b32 	%r406, 0;
	mov.b64 	%fd1855, {%r406, %r405};
$L__BB3_225:
	setp.lt.s32 	%p337, %r23, 0;
	setp.eq.s32 	%p338, %r24, 1062207488;
	setp.eq.f64 	%p340, %fd305, 0d3FF0000000000000;
	add.f64 	%fd1031, %fd1855, 0d3FF0000000000000;
	mov.f64 	%fd1032, 0d4010000000000000;
	div.rn.f64 	%fd1033, %fd1032, %fd1031;
	add.f64 	%fd1034, %fd1033, 0d0000000000000000;
	selp.f64 	%fd311, 0d4000000000000000, %fd1034, %p340;
	add.f64 	%fd1035, %fd304, 0d41B0000000000000;
	add.f64 	%fd1036, %fd1035, 0d3FE0000000000000;
	mul.f64 	%fd312, %fd70, %fd1036;
	{
	.reg .b32 %temp; 
	mov.b64 	{%temp, %r62}, %fd312;
	}
	abs.f64 	%fd313, %fd312;
	{ // callseq 33, 0
	.param .b64 param0;
	st.param.f64 	[param0], %fd313;
	.param .b64 retval0;
	call.uni (retval0), 
	__internal_accurate_pow, 
	(
	param0
	);
	ld.param.f64 	%fd1037, [retval0];
	} // callseq 33
	setp.lt.s32 	%p341, %r62, 0;
	neg.f64 	%fd1039, %fd1037;
	selp.f64 	%fd1040, %fd1039, %fd1037, %p338;
	selp.f64 	%fd1041, %fd1040, %fd1037, %p341;
	setp.eq.f64 	%p342, %fd312, 0d0000000000000000;
	selp.b32 	%r407, %r62, 0, %p338;
	or.b32  	%r408, %r407, 2146435072;
	selp.b32 	%r409, %r408, %r407, %p337;
	mov.b32 	%r410, 0;
	mov.b64 	%fd1042, {%r410, %r409};
	selp.f64 	%fd1856, %fd1042, %fd1041, %p342;
	add.f64 	%fd1043, %fd312, 0d4000000000000000;
	{
	.reg .b32 %temp; 
	mov.b64 	{%temp, %r411}, %fd1043;
	}
	and.b32  	%r412, %r411, 2146435072;
	setp.ne.s32 	%p343, %r412, 2146435072;
	@%p343 bra 	$L__BB3_230;
	setp.nan.f64 	%p344, %fd312, %fd312;
	@%p344 bra 	$L__BB3_229;
	setp.neu.f64 	%p345, %fd313, 0d7FF0000000000000;
	@%p345 bra 	$L__BB3_230;
	setp.lt.s32 	%p346, %r62, 0;
	selp.b32 	%r413, %r26, %r25, %p3;
	selp.b32 	%r414, %r413, %r25, %p346;
	mov.b32 	%r415, 0;
	mov.b64 	%fd1856, {%r415, %r414};
	bra.uni 	$L__BB3_230;
$L__BB3_229:
	mov.f64 	%fd1044, 0d4000000000000000;
	add.rn.f64 	%fd1856, %fd312, %fd1044;
$L__BB3_230:
	setp.lt.s32 	%p347, %r23, 0;
	setp.eq.s32 	%p348, %r24, 1062207488;
	setp.eq.f64 	%p350, %fd312, 0d3FF0000000000000;
	add.f64 	%fd1045, %fd1856, 0d3FF0000000000000;
	mov.f64 	%fd1046, 0d4010000000000000;
	div.rn.f64 	%fd1047, %fd1046, %fd1045;
	selp.f64 	%fd1048, 0d4000000000000000, %fd1047, %p350;
	add.f64 	%fd318, %fd311, %fd1048;
	add.f64 	%fd1049, %fd304, 0d41C0000000000000;
	add.f64 	%fd1050, %fd1049, 0d3FE0000000000000;
	mul.f64 	%fd319, %fd70, %fd1050;
	{
	.reg .b32 %temp; 
	mov.b64 	{%temp, %r63}, %fd319;
	}
	abs.f64 	%fd320, %fd319;
	{ // callseq 34, 0
	.param .b64 param0;
	st.param.f64 	[param0], %fd320;
	.param .b64 retval0;
	call.uni (retval0), 
	__internal_accurate_pow, 
	(
	param0
	);
	ld.param.f64 	%fd1051, [retval0];
	} // callseq 34
	setp.lt.s32 	%p351, %r63, 0;
	neg.f64 	%fd1053, %fd1051;
	selp.f64 	%fd1054, %fd1053, %fd1051, %p348;
	selp.f64 	%fd1055, %fd1054, %fd1051, %p351;
	setp.eq.f64 	%p352, %fd319, 0d0000000000000000;
	selp.b32 	%r416, %r63, 0, %p348;
	or.b32  	%r417, %r416, 2146435072;
	selp.b32 	%r418, %r417, %r416, %p347;
	mov.b32 	%r419, 0;
	mov.b64 	%fd1056, {%r419, %r418};
	selp.f64 	%fd1857, %fd1056, %fd1055, %p352;
	add.f64 	%fd1057, %fd319, 0d4000000000000000;
	{
	.reg .b32 %temp; 
	mov.b64 	{%temp, %r420}, %fd1057;
	}
	and.b32  	%r421, %r420, 2146435072;
	setp.ne.s32 	%p353, %r421, 2146435072;
	@%p353 bra 	$L__BB3_235;
	setp.nan.f64 	%p354, %fd319, %fd319;
	@%p354 bra 	$L__BB3_234;
	setp.neu.f64 	%p355, %fd320, 0d7FF0000000000000;
	@%p355 bra 	$L__BB3_235;
	setp.lt.s32 	%p356, %r63, 0;
	selp.b32 	%r422, %r26, %r25, %p3;
	selp.b32 	%r423, %r422, %r25, %p356;
	mov.b32 	%r424, 0;
	mov.b64 	%fd1857, {%r424, %r423};
	bra.uni 	$L__BB3_235;
$L__BB3_234:
	mov.f64 	%fd1058, 0d4000000000000000;
	add.rn.f64 	%fd1857, %fd319, %fd1058;
$L__BB3_235:
	setp.lt.s32 	%p357, %r23, 0;
	setp.eq.s32 	%p358, %r24, 1062207488;
	setp.eq.f64 	%p360, %fd319, 0d3FF0000000000000;
	add.f64 	%fd1059, %fd1857, 0d3FF0000000000000;
	mov.f64 	%fd1060, 0d4010000000000000;
	div.rn.f64 	%fd1061, %fd1060, %fd1059;
	selp.f64 	%fd1062, 0d4000000000000000, %fd1061, %p360;
	add.f64 	%fd325, %fd318, %fd1062;
	add.f64 	%fd1063, %fd304, 0d41C8000000000000;
	add.f64 	%fd1064, %fd1063, 0d3FE0000000000000;
	mul.f64 	%fd326, %fd70, %fd1064;
	{
	.reg .b32 %temp; 
	mov.b64 	{%temp, %r64}, %fd326;
	}
	abs.f64 	%fd327, %fd326;
	{ // callseq 35, 0
	.param .b64 param0;
	st.param.f64 	[param0], %fd327;
	.param .b64 retval0;
	call.uni (retval0), 
	__internal_accurate_pow, 
	(
	param0
	);
	ld.param.f64 	%fd1065, [retval0];
	} // callseq 35
	setp.lt.s32 	%p361, %r64, 0;
	neg.f64 	%fd1067, %fd1065;
	selp.f64 	%fd1068, %fd1067, %fd1065, %p358;
	selp.f64 	%fd1069, %fd1068, %fd1065, %p361;
	setp.eq.f64 	%p362, %fd326, 0d0000000000000000;
	selp.b32 	%r425, %r64, 0, %p358;
	or.b32  	%r426, %r425, 2146435072;
	selp.b32 	%r427, %r426, %r425, %p357;
	mov.b32 	%r428, 0;
	mov.b64 	%fd1070, {%r428, %r427};
	selp.f64 	%fd1858, %fd1070, %fd1069, %p362;
	add.f64 	%fd1071, %fd326, 0d4000000000000000;
	{
	.reg .b32 %temp; 
	mov.b64 	{%temp, %r429}, %fd1071;
	}
	and.b32  	%r430, %r429, 2146435072;
	setp.ne.s32 	%p363, %r430, 2146435072;
	@%p363 bra 	$L__BB3_240;
	setp.nan.f64 	%p364, %fd326, %fd326;
	@%p364 bra 	$L__BB3_239;
	setp.neu.f64 	%p365, %fd327, 0d7FF0000000000000;
	@%p365 bra 	$L__BB3_240;
	setp.lt.s32 	%p366, %r64, 0;
	selp.b32 	%r431, %r26, %r25, %p3;
	selp.b32 	%r432, %r431, %r25, %p366;
	mov.b32 	%r433, 0;
	mov.b64 	%fd1858, {%r433, %r432};
	bra.uni 	$L__BB3_240;
$L__BB3_239:
	mov.f64 	%fd1072, 0d4000000000000000;
	add.rn.f64 	%fd1858, %fd326, %fd1072;
$L__BB3_240:
	setp.lt.s32 	%p367, %r23, 0;
	setp.eq.s32 	%p368, %r24, 1062207488;
	setp.eq.f64 	%p370, %fd326, 0d3FF0000000000000;
	add.f64 	%fd1073, %fd1858, 0d3FF0000000000000;
	mov.f64 	%fd1074, 0d4010000000000000;
	div.rn.f64 	%fd1075, %fd1074, %fd1073;
	selp.f64 	%fd1076, 0d4000000000000000, %fd1075, %p370;
	add.f64 	%fd332, %fd325, %fd1076;
	ld.global.u64 	%rd21, [%rd7+5120];
	cvt.rn.f64.s64 	%fd333, %rd21;
	add.f64 	%fd1077, %fd333, 0d3FE0000000000000;
	mul.f64 	%fd334, %fd70, %fd1077;
	{
	.reg .b32 %temp; 
	mov.b64 	{%temp, %r65}, %fd334;
	}
	abs.f64 	%fd335, %fd334;
	{ // callseq 36, 0
	.param .b64 param0;
	st.param.f64 	[param0], %fd335;
	.param .b64 retval0;
	call.uni (retval0), 
	__internal_accurate_pow, 
	(
	param0
	);
	ld.param.f64 	%fd1078, [retval0];
	} // callseq 36
	setp.lt.s32 	%p371, %r65, 0;
	neg.f64 	%fd1080, %fd1078;
	selp.f64 	%fd1081, %fd1080, %fd1078, %p368;
	selp.f64 	%fd1082, %fd1081, %fd1078, %p371;
	setp.eq.f64 	%p372, %fd334, 0d0000000000000000;
	selp.b32 	%r434, %r65, 0, %p368;
	or.b32  	%r435, %r434, 2146435072;
	selp.b32 	%r436, %r435, %r434, %p367;
	mov.b32 	%r437, 0;
	mov.b64 	%fd1083, {%r437, %r436};
	selp.f64 	%fd1859, %fd1083, %fd1082, %p372;
	add.f64 	%fd1084, %fd334, 0d4000000000000000;
	{
	.reg .b32 %temp; 
	mov.b64 	{%temp, %r438}, %fd1084;
	}
	and.b32  	%r439, %r438, 2146435072;
	setp.ne.s32 	%p373, %r439, 2146435072;
	@%p373 bra 	$L__BB3_245;
	setp.nan.f64 	%p374, %fd334, %fd334;
	@%p374 bra 	$L__BB3_244;
	setp.neu.f64 	%p375, %fd335, 0d7FF0000000000000;
	@%p375 bra 	$L__BB3_245;
	setp.lt.s32 	%p376, %r65, 0;
	selp.b32 	%r440, %r26, %r25, %p3;
	selp.b32 	%r441, %r440, %r25, %p376;
	mov.b32 	%r442, 0;
	mov.b64 	%fd1859, {%r442, %r441};
	bra.uni 	$L__BB3_245;
$L__BB3_244:
	mov.f64 	%fd1085, 0d4000000000000000;
	add.rn.f64 	%fd1859, %fd334, %fd1085;
$L__BB3_245:
	setp.lt.s32 	%p377, %r23, 0;
	setp.eq.s32 	%p378, %r24, 1062207488;
	setp.eq.f64 	%p380, %fd334, 0d3FF0000000000000;
	add.f64 	%fd1086, %fd1859, 0d3FF0000000000000;
	mov.f64 	%fd1087, 0d4010000000000000;
	div.rn.f64 	%fd1088, %fd1087, %fd1086;
	add.f64 	%fd1089, %fd1088, 0d0000000000000000;
	selp.f64 	%fd340, 0d4000000000000000, %fd1089, %p380;
	add.f64 	%fd1090, %fd333, 0d41B0000000000000;
	add.f64 	%fd1091, %fd1090, 0d3FE0000000000000;
	mul.f64 	%fd341, %fd70, %fd1091;
	{
	.reg .b32 %temp; 
	mov.b64 	{%temp, %r66}, %fd341;
	}
	abs.f64 	%fd342, %fd341;
	{ // callseq 37, 0
	.param .b64 param0;
	st.param.f64 	[param0], %fd342;
	.param .b64 retval0;
	call.uni (retval0), 
	__internal_accurate_pow, 
	(
	param0
	);
	ld.param.f64 	%fd1092, [retval0];
	} // callseq 37
	setp.lt.s32 	%p381, %r66, 0;
	neg.f64 	%fd1094, %fd1092;
	selp.f64 	%fd1095, %fd1094, %fd1092, %p378;
	selp.f64 	%fd1096, %fd1095, %fd1092, %p381;
	setp.eq.f64 	%p382, %fd341, 0d0000000000000000;
	selp.b32 	%r443, %r66, 0, %p378;
	or.b32  	%r444, %r443, 2146435072;
	selp.b32 	%r445, %r444, %r443, %p377;
	mov.b32 	%r446, 0;
	mov.b64 	%fd1097, {%r446, %r445};
	selp.f64 	%fd1860, %fd1097, %fd1096, %p382;
	add.f64 	%fd1098, %fd341, 0d4000000000000000;
	{
	.reg .b32 %temp; 
	mov.b64 	{%temp, %r447}, %fd1098;
	}
	and.b32  	%r448, %r447, 2146435072;
	setp.ne.s32 	%p383, %r448, 2146435072;
	@%p383 bra 	$L__BB3_250;
	setp.nan.f64 	%p384, %fd341, %fd341;
	@%p384 bra 	$L__BB3_249;
	setp.neu.f64 	%p385, %fd342, 0d7FF0000000000000;
	@%p385 bra 	$L__BB3_250;
	setp.lt.s32 	%p386, %r66, 0;
	selp.b32 	%r449, %r26, %r25, %p3;
	selp.b32 	%r450, %r449, %r25, %p386;
	mov.b32 	%r451, 0;
	mov.b64 	%fd1860, {%r451, %r450};
	bra.uni 	$L__BB3_250;
$L__BB3_249:
	mov.f64 	%fd1099, 0d4000000000000000;
	add.rn.f64 	%fd1860, %fd341, %fd1099;
$L__BB3_250:
	setp.lt.s32 	%p387, %r23, 0;
	setp.eq.s32 	%p388, %r24, 1062207488;
	setp.eq.f64 	%p390, %fd341, 0d3FF0000000000000;
	add.f64 	%fd1100, %fd1860, 0d3FF0000000000000;
	mov.f64 	%fd1101, 0d4010000000000000;
	div.rn.f64 	%fd1102, %fd1101, %fd1100;
	selp.f64 	%fd1103, 0d4000000000000000, %fd1102, %p390;
	add.f64 	%fd347, %fd340, %fd1103;
	add.f64 	%fd1104, %fd333, 0d41C0000000000000;
	add.f64 	%fd1105, %fd1104, 0d3FE0000000000000;
	mul.f64 	%fd348, %fd70, %fd1105;
	{
	.reg .b32 %temp; 
	mov.b64 	{%temp, %r67}, %fd348;
	}
	abs.f64 	%fd349, %fd348;
	{ // callseq 38, 0
	.param .b64 param0;
	st.param.f64 	[param0], %fd349;
	.param .b64 retval0;
	call.uni (retval0), 
	__internal_accurate_pow, 
	(
	param0
	);
	ld.param.f64 	%fd1106, [retval0];
	} // callseq 38
	setp.lt.s32 	%p391, %r67, 0;
	neg.f64 	%fd1108, %fd1106;
	selp.f64 	%fd1109, %fd1108, %fd1106, %p388;
	selp.f64 	%fd1110, %fd1109, %fd1106, %p391;
	setp.eq.f64 	%p392, %fd348, 0d0000000000000000;
	selp.b32 	%r452, %r67, 0, %p388;
	or.b32  	%r453, %r452, 2146435072;
	selp.b32 	%r454, %r453, %r452, %p387;
	mov.b32 	%r455, 0;
	mov.b64 	%fd1111, {%r455, %r454};
	selp.f64 	%fd1861, %fd1111, %fd1110, %p392;
	add.f64 	%fd1112, %fd348, 0d4000000000000000;
	{
	.reg .b32 %temp; 
	mov.b64 	{%temp, %r456}, %fd1112;
	}
	and.b32  	%r457, %r456, 2146435072;
	setp.ne.s32 	%p393, %r457, 2146435072;
	@%p393 bra 	$L__BB3_255;
	setp.nan.f64 	%p394, %fd348, %fd348;
	@%p394 bra 	$L__BB3_254;
	setp.neu.f64 	%p395, %fd349, 0d7FF0000000000000;
	@%p395 bra 	$L__BB3_255;
	setp.lt.s32 	%p396, %r67, 0;
	selp.b32 	%r458, %r26, %r25, %p3;
	selp.b32 	%r459, %r458, %r25, %p396;
	mov.b32 	%r460, 0;
	mov.b64 	%fd1861, {%r460, %r459};
	bra.uni 	$L__BB3_255;
$L__BB3_254:
	mov.f64 	%fd1113, 0d4000000000000000;
	add.rn.f64 	%fd1861, %fd348, %fd1113;
$L__BB3_255:
	setp.lt.s32 	%p397, %r23, 0;
	setp.eq.s32 	%p398, %r24, 1062207488;
	setp.eq.f64 	%p400, %fd348, 0d3FF0000000000000;
	add.f64 	%fd1114, %fd1861, 0d3FF0000000000000;
	mov.f64 	%fd1115, 0d4010000000000000;
	div.rn.f64 	%fd1116, %fd1115, %fd1114;
	selp.f64 	%fd1117, 0d4000000000000000, %fd1116, %p400;
	add.f64 	%fd354, %fd347, %fd1117;
	add.f64 	%fd1118, %fd333, 0d41C8000000000000;
	add.f64 	%fd1119, %fd1118, 0d3FE0000000000000;
	mul.f64 	%fd355, %fd70, %fd1119;
	{
	.reg .b32 %temp; 
	mov.b64 	{%temp, %r68}, %fd355;
	}
	abs.f64 	%fd356, %fd355;
	{ // callseq 39, 0
	.param .b64 param0;
	st.param.f64 	[param0], %fd356;
	.param .b64 retval0;
	call.uni (retval0), 
	__internal_accurate_pow, 
	(
	param0
	);
	ld.param.f64 	%fd1120, [retval0];
	} // callseq 39
	setp.lt.s32 	%p401, %r68, 0;
	neg.f64 	%fd1122, %fd1120;
	selp.f64 	%fd1123, %fd1122, %fd1120, %p398;
	selp.f64 	%fd1124, %fd1123, %fd1120, %p401;
	setp.eq.f64 	%p402, %fd355, 0d0000000000000000;
	selp.b32 	%r461, %r68, 0, %p398;
	or.b32  	%r462, %r461, 2146435072;
	selp.b32 	%r463, %r462, %r461, %p397;
	mov.b32 	%r464, 0;
	mov.b64 	%fd1125, {%r464, %r463};
	selp.f64 	%fd1862, %fd1125, %fd1124, %p402;
	add.f64 	%fd1126, %fd355, 0d4000000000000000;
	{
	.reg .b32 %temp; 
	mov.b64 	{%temp, %r465}, %fd1126;
	}
	and.b32  	%r466, %r465, 2146435072;
	setp.ne.s32 	%p403, %r466, 2146435072;
	@%p403 bra 	$L__BB3_260;
	setp.nan.f64 	%p404, %fd355, %fd355;
	@%p404 bra 	$L__BB3_259;
	setp.neu.f64 	%p405, %fd356, 0d7FF0000000000000;
	@%p405 bra 	$L__BB3_260;
	setp.lt.s32 	%p406, %r68, 0;
	selp.b32 	%r467, %r26, %r25, %p3;
	selp.b32 	%r468, %r467, %r25, %p406;
	mov.b32 	%r469, 0;
	mov.b64 	%fd1862, {%r469, %r468};
	bra.uni 	$L__BB3_260;
$L__BB3_259:
	mov.f64 	%fd1127, 0d4000000000000000;
	add.rn.f64 	%fd1862, %fd355, %fd1127;
$L__BB3_260:
	setp.lt.s32 	%p407, %r23, 0;
	setp.eq.s32 	%p408, %r24, 1062207488;
	setp.eq.f64 	%p410, %fd355, 0d3FF0000000000000;
	add.f64 	%fd1128, %fd1862, 0d3FF0000000000000;
	mov.f64 	%fd1129, 0d4010000000000000;
	div.rn.f64 	%fd1130, %fd1129, %fd1128;
	selp.f64 	%fd1131, 0d4000000000000000, %fd1130, %p410;
	add.f64 	%fd361, %fd354, %fd1131;
	ld.global.u64 	%rd22, [%rd7+10240];
	cvt.rn.f64.s64 	%fd362, %rd22;
	add.f64 	%fd1132, %fd362, 0d3FE0000000000000;
	mul.f64 	%fd363, %fd70, %fd1132;
	{
	.reg .b32 %temp; 
	mov.b64 	{%temp, %r69}, %fd363;
	}
	abs.f64 	%fd364, %fd363;
	{ // callseq 40, 0
	.param .b64 param0;
	st.param.f64 	[param0], %fd364;
	.param .b64 retval0;
	call.uni (retval0), 
	__internal_accurate_pow, 
	(
	param0
	);
	ld.param.f64 	%fd1133, [retval0];
	} // callseq 40
	setp.lt.s32 	%p411, %r69, 0;
	neg.f64 	%fd1135, %fd1133;
	selp.f64 	%fd1136, %fd1135, %fd1133, %p408;
	selp.f64 	%fd1137, %fd1136, %fd1133, %p411;
	setp.eq.f64 	%p412, %fd363, 0d0000000000000000;
	selp.b32 	%r470, %r69, 0, %p408;
	or.b32  	%r471, %r470, 2146435072;
	selp.b32 	%r472, %r471, %r470, %p407;
	mov.b32 	%r473, 0;
	mov.b64 	%fd1138, {%r473, %r472};
	selp.f64 	%fd1863, %fd1138, %fd1137, %p412;
	add.f64 	%fd1139, %fd363, 0d4000000000000000;
	{
	.reg .b32 %temp; 
	mov.b64 	{%temp, %r474}, %fd1139;
	}
	and.b32  	%r475, %r474, 2146435072;
	setp.ne.s32 	%p413, %r475, 2146435072;
	@%p413 bra 	$L__BB3_265;
	setp.nan.f64 	%p414, %fd363, %fd363;
	@%p414 bra 	$L__BB3_264;
	setp.neu.f64 	%p415, %fd364, 0d7FF0000000000000;
	@%p415 bra 	$L__BB3_265;
	setp.lt.s32 	%p416, %r69, 0;
	selp.b32 	%r476, %r26, %r25, %p3;
	selp.b32 	%r477, %r476, %r25, %p416;
	mov.b32 	%r478, 0;
	mov.b64 	%fd1863, {%r478, %r477};
	bra.uni 	$L__BB3_265;
$L__BB3_264:
	mov.f64 	%fd1140, 0d4000000000000000;
	add.rn.f64 	%fd1863, %fd363, %fd1140;
$L__BB3_265:
	setp.lt.s32 	%p417, %r23, 0;
	setp.eq.s32 	%p418, %r24, 1062207488;
	setp.eq.f64 	%p420, %fd363, 0d3FF0000000000000;
	add.f64 	%fd1141, %fd1863, 0d3FF0000000000000;
	mov.f64 	%fd1142, 0d4010000000000000;
	div.rn.f64 	%fd1143, %fd1142, %fd1141;
	add.f64 	%fd1144, %fd1143, 0d0000000000000000;
	selp.f64 	%fd369, 0d4000000000000000, %fd1144, %p420;
	add.f64 	%fd1145, %fd362, 0d41B0000000000000;
	add.f64 	%fd1146, %fd1145, 0d3FE0000000000000;
	mul.f64 	%fd370, %fd70, %fd1146;
	{
	.reg .b32 %temp; 
	mov.b64 	{%temp, %r70}, %fd370;
	}
	abs.f64 	%fd371, %fd370;
	{ // callseq 41, 0
	.param .b64 param0;
	st.param.f64 	[param0], %fd371;
	.param .b64 retval0;
	call.uni (retval0), 
	__internal_accurate_pow, 
	(
	param0
	);
	ld.param.f64 	%fd1147, [retval0];
	} // callseq 41
	setp.lt.s32 	%p421, %r70, 0;
	neg.f64 	%fd1149, %fd1147;
	selp.f64 	%fd1150, %fd1149, %fd1147, %p418;
	selp.f64 	%fd1151, %fd1150, %fd1147, %p421;
	setp.eq.f64 	%p422, %fd370, 0d0000000000000000;
	selp.b32 	%r479, %r70, 0, %p418;
	or.b32  	%r480, %r479, 2146435072;
	selp.b32 	%r481, %r480, %r479, %p417;
	mov.b32 	%r482, 0;
	mov.b64 	%fd1152, {%r482, %r481};
	selp.f64 	%fd1864, %fd1152, %fd1151, %p422;
	add.f64 	%fd1153, %fd370, 0d4000000000000000;
	{
	.reg .b32 %temp; 
	mov.b64 	{%temp, %r483}, %fd1153;
	}
	and.b32  	%r484, %r483, 2146435072;
	setp.ne.s32 	%p423, %r484, 2146435072;
	@%p423 bra 	$L__BB3_270;
	setp.nan.f64 	%p424, %fd370, %fd370;
	@%p424 bra 	$L__BB3_269;
	setp.neu.f64 	%p425, %fd371, 0d7FF0000000000000;
	@%p425 bra 	$L__BB3_270;
	setp.lt.s32 	%p426, %r70, 0;
	selp.b32 	%r485, %r26, %r25, %p3;
	selp.b32 	%r486, %r485, %r25, %p426;
	mov.b32 	%r487, 0;
	mov.b64 	%fd1864, {%r487, %r486};
	bra.uni 	$L__BB3_270;
$L__BB3_269:
	mov.f64 	%fd1154, 0d4000000000000000;
	add.rn.f64 	%fd1864, %fd370, %fd1154;
$L__BB3_270:
	setp.lt.s32 	%p427, %r23, 0;
	setp.eq.s32 	%p428, %r24, 1062207488;
	setp.eq.f64 	%p430, %fd370, 0d3FF0000000000000;
	add.f64 	%fd1155, %fd1864, 0d3FF0000000000000;
	mov.f64 	%fd1156, 0d4010000000000000;
	div.rn.f64 	%fd1157, %fd1156, %fd1155;
	selp.f64 	%fd1158, 0d4000000000000000, %fd1157, %p430;
	add.f64 	%fd376, %fd369, %fd1158;
	add.f64 	%fd1159, %fd362, 0d41C0000000000000;
	add.f64 	%fd1160, %fd1159, 0d3FE0000000000000;
	mul.f64 	%fd377, %fd70, %fd1160;
	{
	.reg .b32 %temp; 
	mov.b64 	{%temp, %r71}, %fd377;
	}
	abs.f64 	%fd378, %fd377;
	{ // callseq 42, 0
	.param .b64 param0;
	st.param.f64 	[param0], %fd378;
	.param .b64 retval0;
	call.uni (retval0), 
	__internal_accurate_pow, 
	(
	param0
	);
	ld.param.f64 	%fd1161, [retval0];
	} // callseq 42
	setp.lt.s32 	%p431, %r71, 0;
	neg.f64 	%fd1163, %fd1161;
	selp.f64 	%fd1164, %fd1163, %fd1161, %p428;
	selp.f64 	%fd1165, %fd1164, %fd1161, %p431;
	setp.eq.f64 	%p432, %fd377, 0d0000000000000000;
	selp.b32 	%r488, %r71, 0, %p428;
	or.b32  	%r489, %r488, 2146435072;
	selp.b32 	%r490, %r489, %r488, %p427;
	mov.b32 	%r491, 0;
	mov.b64 	%fd1166, {%r491, %r490};
	selp.f64 	%fd1865, %fd1166, %fd1165, %p432;
	add.f64 	%fd1167, %fd377, 0d4000000000000000;
	{
	.reg .b32 %temp; 
	mov.b64 	{%temp, %r492}, %fd1167;
	}
	and.b32  	%r493, %r492, 2146435072;
	setp.ne.s32 	%p433, %r493, 2146435072;
	@%p433 bra 	$L__BB3_275;
	setp.nan.f64 	%p434, %fd377, %fd377;
	@%p434 bra 	$L__BB3_274;
	setp.neu.f64 	%p435, %fd378, 0d7FF0000000000000;
	@%p435 bra 	$L__BB3_275;
	setp.lt.s32 	%p436, %r71, 0;
	selp.b32 	%r494, %r26, %r25, %p3;
	selp.b32 	%r495, %r494, %r25, %p436;
	mov.b32 	%r496, 0;
	mov.b64 	%fd1865, {%r496, %r495};
	bra.uni 	$L__BB3_275;
$L__BB3_274:
	mov.f64 	%fd1168, 0d4000000000000000;
	add.rn.f64 	%fd1865, %fd377, %fd1168;
$L__BB3_275:
	setp.lt.s32 	%p437, %r23, 0;
	setp.eq.s32 	%p438, %r24, 1062207488;
	setp.eq.f64 	%p440, %fd377, 0d3FF0000000000000;
	add.f64 	%fd1169, %fd1865, 0d3FF0000000000000;
	mov.f64 	%fd1170, 0d4010000000000000;
	div.rn.f64 	%fd1171, %fd1170, %fd1169;
	selp.f64 	%fd1172, 0d4000000000000000, %fd1171, %p440;
	add.f64 	%fd383, %fd376, %fd1172;
	add.f64 	%fd1173, %fd362, 0d41C8000000000000;
	add.f64 	%fd1174, %fd1173, 0d3FE0000000000000;
	mul.f64 	%fd384, %fd70, %fd1174;
	{
	.reg .b32 %temp; 
	mov.b64 	{%temp, %r72}, %fd384;
	}
	abs.f64 	%fd385, %fd384;
	{ // callseq 43, 0
	.param .b64 param0;
	st.param.f64 	[param0], %fd385;
	.param .b64 retval0;
	call.uni (retval0), 
	__internal_accurate_pow, 
	(
	param0
	);
	ld.param.f64 	%fd1175, [retval0];
	} // callseq 43
	setp.lt.s32 	%p441, %r72, 0;
	neg.f64 	%fd1177, %fd1175;
	selp.f64 	%fd1178, %fd1177, %fd1175, %p438;
	selp.f64 	%fd1179, %fd1178, %fd1175, %p441;
	setp.eq.f64 	%p442, %fd384, 0d0000000000000000;
	selp.b32 	%r497, %r72, 0, %p438;
	or.b32  	%r498, %r497, 2146435072;
	selp.b32 	%r499, %r498, %r497, %p437;
	mov.b32 	%r500, 0;
	mov.b64 	%fd1180, {%r500, %r499};
	selp.f64 	%fd1866, %fd1180, %fd1179, %p442;
	add.f64 	%fd1181, %fd384, 0d4000000000000000;
	{
	.reg .b32 %temp; 
	mov.b64 	{%temp, %r501}, %fd1181;
	}
	and.b32  	%r502, %r501, 2146435072;
	setp.ne.s32 	%p443, %r502, 2146435072;
	@%p443 bra 	$L__BB3_280;
	setp.nan.f64 	%p444, %fd384, %fd384;
	@%p444 bra 	$L__BB3_279;
	setp.neu.f64 	%p445, %fd385, 0d7FF0000000000000;
	@%p445 bra 	$L__BB3_280;
	setp.lt.s32 	%p446, %r72, 0;
	selp.b32 	%r503, %r26, %r25, %p3;
	selp.b32 	%r504, %r503, %r25, %p446;
	mov.b32 	%r505, 0;
	mov.b64 	%fd1866, {%r505, %r504};
	bra.uni 	$L__BB3_280;
$L__BB3_279:
	mov.f64 	%fd1182, 0d4000000000000000;
	add.rn.f64 	%fd1866, %fd384, %fd1182;
$L__BB3_280:
	setp.lt.s32 	%p447, %r23, 0;
	setp.eq.s32 	%p448, %r24, 1062207488;
	setp.eq.f64 	%p450, %fd384, 0d3FF0000000000000;
	add.f64 	%fd1183, %fd1866, 0d3FF0000000000000;
	mov.f64 	%fd1184, 0d4010000000000000;
	div.rn.f64 	%fd1185, %fd1184, %fd1183;
	selp.f64 	%fd1186, 0d4000000000000000, %fd1185, %p450;
	add.f64 	%fd390, %fd383, %fd1186;
	ld.global.u64 	%rd23, [%rd7+15360];
	cvt.rn.f64.s64 	%fd391, %rd23;
	add.f64 	%fd1187, %fd391, 0d3FE0000000000000;
	mul.f64 	%fd392, %fd70, %fd1187;
	{
	.reg .b32 %temp; 
	mov.b64 	{%temp, %r73}, %fd392;
	}
	abs.f64 	%fd393, %fd392;
	{ // callseq 44, 0
	.param .b64 param0;
	st.param.f64 	[param0], %fd393;
	.param .b64 retval0;
	call.uni (retval0), 
	__internal_accurate_pow, 
	(
	param0
	);
	ld.param.f64 	%fd1188, [retval0];
	} // callseq 44
	setp.lt.s32 	%p451, %r73, 0;
	neg.f64 	%fd1190, %fd1188;
	selp.f64 	%fd1191, %fd1190, %fd1188, %p448;
	selp.f64 	%fd1192, %fd1191, %fd1188, %p451;
	setp.eq.f64 	%p452, %fd392, 0d0000000000000000;
	selp.b32 	%r506, %r73, 0, %p448;
	or.b32  	%r507, %r506, 2146435072;
	selp.b32 	%r508, %r507, %r506, %p447;
	mov.b32 	%r509, 0;
	mov.b64 	%fd1193, {%r509, %r508};
	selp.f64 	%fd1867, %fd1193, %fd1192, %p452;
	add.f64 	%fd1194, %fd392, 0d4000000000000000;
	{
	.reg .b32 %temp; 
	mov.b64 	{%temp, %r510}, %fd1194;
	}
	and.b32  	%r511, %r510, 2146435072;
	setp.ne.s32 	%p453, %r511, 2146435072;
	@%p453 bra 	$L__BB3_285;
	setp.nan.f64 	%p454, %fd392, %fd392;
	@%p454 bra 	$L__BB3_284;
	setp.neu.f64 	%p455, %fd393, 0d7FF0000000000000;
	@%p455 bra 	$L__BB3_285;
	setp.lt.s32 	%p456, %r73, 0;
	selp.b32 	%r512, %r26, %r25, %p3;
	selp.b32 	%r513, %r512, %r25, %p456;
	mov.b32 	%r514, 0;
	mov.b64 	%fd1867, {%r514, %r513};
	bra.uni 	$L__BB3_285;
$L__BB3_284:
	mov.f64 	%fd1195, 0d4000000000000000;
	add.rn.f64 	%fd1867, %fd392, %fd1195;
$L__BB3_285:
	setp.lt.s32 	%p457, %r23, 0;
	setp.eq.s32 	%p458, %r24, 1062207488;
	setp.eq.f64 	%p460, %fd392, 0d3FF0000000000000;
	add.f64 	%fd1196, %fd1867, 0d3FF0000000000000;
	mov.f64 	%fd1197, 0d4010000000000000;
	div.rn.f64 	%fd1198, %fd1197, %fd1196;
	add.f64 	%fd1199, %fd1198, 0d0000000000000000;
	selp.f64 	%fd398, 0d4000000000000000, %fd1199, %p460;
	add.f64 	%fd1200, %fd391, 0d41B0000000000000;
	add.f64 	%fd1201, %fd1200, 0d3FE0000000000000;
	mul.f64 	%fd399, %fd70, %fd1201;
	{
	.reg .b32 %temp; 
	mov.b64 	{%temp, %r74}, %fd399;
	}
	abs.f64 	%fd400, %fd399;
	{ // callseq 45, 0
	.param .b64 param0;
	st.param.f64 	[param0], %fd400;
	.param .b64 retval0;
	call.uni (retval0), 
	__internal_accurate_pow, 
	(
	param0
	);
	ld.param.f64 	%fd1202, [retval0];
	} // callseq 45
	setp.lt.s32 	%p461, %r74, 0;
	neg.f64 	%fd1204, %fd1202;
	selp.f64 	%fd1205, %fd1204, %fd1202, %p458;
	selp.f64 	%fd1206, %fd1205, %fd1202, %p461;
	setp.eq.f64 	%p462, %fd399, 0d0000000000000000;
	selp.b32 	%r515, %r74, 0, %p458;
	or.b32  	%r516, %r515, 2146435072;
	selp.b32 	%r517, %r516, %r515, %p457;
	mov.b32 	%r518, 0;
	mov.b64 	%fd1207, {%r518, %r517};
	selp.f64 	%fd1868, %fd1207, %fd1206, %p462;
	add.f64 	%fd1208, %fd399, 0d4000000000000000;
	{
	.reg .b32 %temp; 
	mov.b64 	{%temp, %r519}, %fd1208;
	}
	and.b32  	%r520, %r519, 2146435072;
	setp.ne.s32 	%p463, %r520, 2146435072;
	@%p463 bra 	$L__BB3_290;
	setp.nan.f64 	%p464, %fd399, %fd399;
	@%p464 bra 	$L__BB3_289;
	setp.neu.f64 	%p465, %fd400, 0d7FF0000000000000;
	@%p465 bra 	$L__BB3_290;
	setp.lt.s32 	%p466, %r74, 0;
	selp.b32 	%r521, %r26, %r25, %p3;
	selp.b32 	%r522, %r521, %r25, %p466;
	mov.b32 	%r523, 0;
	mov.b64 	%fd1868, {%r523, %r522};
	bra.uni 	$L__BB3_290;
$L__BB3_289:
	mov.f64 	%fd1209, 0d4000000000000000;
	add.rn.f64 	%fd1868, %fd399, %fd1209;
$L__BB3_290:
	setp.lt.s32 	%p467, %r23, 0;
	setp.eq.s32 	%p468, %r24, 1062207488;
	setp.eq.f64 	%p470, %fd399, 0d3FF0000000000000;
	add.f64 	%fd1210, %fd1868, 0d3FF0000000000000;
	mov.f64 	%fd1211, 0d4010000000000000;
	div.rn.f64 	%fd1212, %fd1211, %fd1210;
	selp.f64 	%fd1213, 0d4000000000000000, %fd1212, %p470;
	add.f64 	%fd405, %fd398, %fd1213;
	add.f64 	%fd1214, %fd391, 0d41C0000000000000;
	add.f64 	%fd1215, %fd1214, 0d3FE0000000000000;
	mul.f64 	%fd406, %fd70, %fd1215;
	{
	.reg .b32 %temp; 
	mov.b64 	{%temp, %r75}, %fd406;
	}
	abs.f64 	%fd407, %fd406;
	{ // callseq 46, 0
	.param .b64 param0;
	st.param.f64 	[param0], %fd407;
	.param .b64 retval0;
	call.uni (retval0), 
	__internal_accurate_pow, 
	(
	param0
	);
	ld.param.f64 	%fd1216, [retval0];
	} // callseq 46
	setp.lt.s32 	%p471, %r75, 0;
	neg.f64 	%fd1218, %fd1216;
	selp.f64 	%fd1219, %fd1218, %fd1216, %p468;
	selp.f64 	%fd1220, %fd1219, %fd1216, %p471;
	setp.eq.f64 	%p472, %fd406, 0d0000000000000000;
	selp.b32 	%r524, %r75, 0, %p468;
	or.b32  	%r525, %r524, 2146435072;
	selp.b32 	%r526, %r525, %r524, %p467;
	mov.b32 	%r527, 0;
	mov.b64 	%fd1221, {%r527, %r526};
	selp.f64 	%fd1869, %fd1221, %fd1220, %p472;
	add.f64 	%fd1222, %fd406, 0d4000000000000000;
	{
	.reg .b32 %temp; 
	mov.b64 	{%temp, %r528}, %fd1222;
	}
	and.b32  	%r529, %r528, 2146435072;
	setp.ne.s32 	%p473, %r529, 2146435072;
	@%p473 bra 	$L__BB3_295;
	setp.nan.f64 	%p474, %fd406, %fd406;
	@%p474 bra 	$L__BB3_294;
	setp.neu.f64 	%p475, %fd407, 0d7FF0000000000000;
	@%p475 bra 	$L__BB3_295;
	setp.lt.s32 	%p476, %r75, 0;
	selp.b32 	%r530, %r26, %r25, %p3;
	selp.b32 	%r531, %r530, %r25, %p476;
	mov.b32 	%r532, 0;
	mov.b64 	%fd1869, {%r532, %r531};
	bra.uni 	$L__BB3_295;
$L__BB3_294:
	mov.f64 	%fd1223, 0d4000000000000000;
	add.rn.f64 	%fd1869, %fd406, %fd1223;
$L__BB3_295:
	setp.lt.s32 	%p477, %r23, 0;
	setp.eq.s32 	%p478, %r24, 1062207488;
	setp.eq.f64 	%p480, %fd406, 0d3FF0000000000000;
	add.f64 	%fd1224, %fd1869, 0d3FF0000000000000;
	mov.f64 	%fd1225, 0d4010000000000000;
	div.rn.f64 	%fd1226, %fd1225, %fd1224;
	selp.f64 	%fd1227, 0d4000000000000000, %fd1226, %p480;
	add.f64 	%fd412, %fd405, %fd1227;
	add.f64 	%fd1228, %fd391, 0d41C8000000000000;
	add.f64 	%fd1229, %fd1228, 0d3FE0000000000000;
	mul.f64 	%fd413, %fd70, %fd1229;
	{
	.reg .b32 %temp; 
	mov.b64 	{%temp, %r76}, %fd413;
	}
	abs.f64 	%fd414, %fd413;
	{ // callseq 47, 0
	.param .b64 param0;
	st.param.f64 	[param0], %fd414;
	.param .b64 retval0;
	call.uni (retval0), 
	__internal_accurate_pow, 
	(
	param0
	);
	ld.param.f64 	%fd1230, [retval0];
	} // callseq 47
	setp.lt.s32 	%p481, %r76, 0;
	neg.f64 	%fd1232, %fd1230;
	selp.f64 	%fd1233, %fd1232, %fd1230, %p478;
	selp.f64 	%fd1234, %fd1233, %fd1230, %p481;
	setp.eq.f64 	%p482, %fd413, 0d0000000000000000;
	selp.b32 	%r533, %r76, 0, %p478;
	or.b32  	%r534, %r533, 2146435072;
	selp.b32 	%r535, %r534, %r533, %p477;
	mov.b32 	%r536, 0;
	mov.b64 	%fd1235, {%r536, %r535};
	selp.f64 	%fd1870, %fd1235, %fd1234, %p482;
	add.f64 	%fd1236, %fd413, 0d4000000000000000;
	{
	.reg .b32 %temp; 
	mov.b64 	{%temp, %r537}, %fd1236;
	}
	and.b32  	%r538, %r537, 2146435072;
	setp.ne.s32 	%p483, %r538, 2146435072;
	@%p483 bra 	$L__BB3_300;
	setp.nan.f64 	%p484, %fd413, %fd413;
	@%p484 bra 	$L__BB3_299;
	setp.neu.f64 	%p485, %fd414, 0d7FF0000000000000;
	@%p485 bra 	$L__BB3_300;
	setp.lt.s32 	%p486, %r76, 0;
	selp.b32 	%r539, %r26, %r25, %p3;
	selp.b32 	%r540, %r539, %r25, %p486;
	mov.b32 	%r541, 0;
	mov.b64 	%fd1870, {%r541, %r540};
	bra.uni 	$L__BB3_300;
$L__BB3_299:
	mov.f64 	%fd1237, 0d4000000000000000;
	add.rn.f64 	%fd1870, %fd413, %fd1237;
$L__BB3_300:
	setp.lt.s32 	%p487, %r23, 0;
	setp.eq.s32 	%p488, %r24, 1062207488;
	setp.eq.f64 	%p490, %fd413, 0d3FF0000000000000;
	add.f64 	%fd1238, %fd1870, 0d3FF0000000000000;
	mov.f64 	%fd1239, 0d4010000000000000;
	div.rn.f64 	%fd1240, %fd1239, %fd1238;
	selp.f64 	%fd1241, 0d4000000000000000, %fd1240, %p490;
	add.f64 	%fd419, %fd412, %fd1241;
	ld.global.u64 	%rd24, [%rd7+20480];
	cvt.rn.f64.s64 	%fd420, %rd24;
	add.f64 	%fd1242, %fd420, 0d3FE0000000000000;
	mul.f64 	%fd421, %fd70, %fd1242;
	{
	.reg .b32 %temp; 
	mov.b64 	{%temp, %r77}, %fd421;
	}
	abs.f64 	%fd422, %fd421;
	{ // callseq 48, 0
	.param .b64 param0;
	st.param.f64 	[param0], %fd422;
	.param .b64 retval0;
	call.uni (retval0), 
	__internal_accurate_pow, 
	(
	param0
	);
	ld.param.f64 	%fd1243, [retval0];
	} // callseq 48
	setp.lt.s32 	%p491, %r77, 0;
	neg.f64 	%fd1245, %fd1243;
	selp.f64 	%fd1246, %fd1245, %fd1243, %p488;
	selp.f64 	%fd1247, %fd1246, %fd1243, %p491;
	setp.eq.f64 	%p492, %fd421, 0d0000000000000000;
	selp.b32 	%r542, %r77, 0, %p488;
	or.b32  	%r543, %r542, 2146435072;
	selp.b32 	%r544, %r543, %r542, %p487;
	mov.b32 	%r545, 0;
	mov.b64 	%fd1248, {%r545, %r544};
	selp.f64 	%fd1871, %fd1248, %fd1247, %p492;
	add.f64 	%fd1249, %fd421, 0d4000000000000000;
	{
	.reg .b32 %temp; 
	mov.b64 	{%temp, %r546}, %fd1249;
	}
	and.b32  	%r547, %r546, 2146435072;
	setp.ne.s32 	%p493, %r547, 2146435072;
	@%p493 bra 	$L__BB3_305;
	setp.nan.f64 	%p494, %fd421, %fd421;
	@%p494 bra 	$L__BB3_304;
	setp.neu.f64 	%p495, %fd422, 0d7FF0000000000000;
	@%p495 bra 	$L__BB3_305;
	setp.lt.s32 	%p496, %r77, 0;
	selp.b32 	%r548, %r26, %r25, %p3;
	selp.b32 	%r549, %r548, %r25, %p496;
	mov.b32 	%r550, 0;
	mov.b64 	%fd1871, {%r550, %r549};
	bra.uni 	$L__BB3_305;
$L__BB3_304:
	mov.f64 	%fd1250, 0d4000000000000000;
	add.rn.f64 	%fd1871, %fd421, %fd1250;
$L__BB3_305:
	setp.lt.s32 	%p497, %r23, 0;
	setp.eq.s32 	%p498, %r24, 1062207488;
	setp.eq.f64 	%p500, %fd421, 0d3FF0000000000000;
	add.f64 	%fd1251, %fd1871, 0d3FF0000000000000;
	mov.f64 	%fd1252, 0d4010000000000000;
	div.rn.f64 	%fd1253, %fd1252, %fd1251;
	add.f64 	%fd1254, %fd1253, 0d0000000000000000;
	selp.f64 	%fd427, 0d4000000000000000, %fd1254, %p500;
	add.f64 	%fd1255, %fd420, 0d41B0000000000000;
	add.f64 	%fd1256, %fd1255, 0d3FE0000000000000;
	mul.f64 	%fd428, %fd70, %fd1256;
	{
	.reg .b32 %temp; 
	mov.b64 	{%temp, %r78}, %fd428;
	}
	abs.f64 	%fd429, %fd428;
	{ // callseq 49, 0
	.param .b64 param0;
	st.param.f64 	[param0], %fd429;
	.param .b64 retval0;
	call.uni (retval0), 
	__internal_accurate_pow, 
	(
	param0
	);
	ld.param.f64 	%fd1257, [retval0];
	} // callseq 49
	setp.lt.s32 	%p501, %r78, 0;
	neg.f64 	%fd1259, %fd1257;
	selp.f64 	%fd1260, %fd1259, %fd1257, %p498;
	selp.f64 	%fd1261, %fd1260, %fd1257, %p501;
	setp.eq.f64 	%p502, %fd428, 0d0000000000000000;
	selp.b32 	%r551, %r78, 0, %p498;
	or.b32  	%r552, %r551, 2146435072;
	selp.b32 	%r553, %r552, %r551, %p497;
	mov.b32 	%r554, 0;
	mov.b64 	%fd1262, {%r554, %r553};
	selp.f64 	%fd1872, %fd1262, %fd1261, %p502;
	add.f64 	%fd1263, %fd428, 0d4000000000000000;
	{
	.reg .b32 %temp; 
	mov.b64 	{%temp, %r555}, %fd1263;
	}
	and.b32  	%r556, %r555, 2146435072;
	setp.ne.s32 	%p503, %r556, 2146435072;
	@%p503 bra 	$L__BB3_310;
	setp.nan.f64 	%p504, %fd428, %fd428;
	@%p504 bra 	$L__BB3_309;
	setp.neu.f64 	%p505, %fd429, 0d7FF0000000000000;
	@%p505 bra 	$L__BB3_310;
	setp.lt.s32 	%p506, %r78, 0;
	selp.b32 	%r557, %r26, %r25, %p3;
	selp.b32 	%r558, %r557, %r25, %p506;
	mov.b32 	%r559, 0;
	mov.b64 	%fd1872, {%r559, %r558};
	bra.uni 	$L__BB3_310;
$L__BB3_309:
	mov.f64 	%fd1264, 0d4000000000000000;
	add.rn.f64 	%fd1872, %fd428, %fd1264;
$L__BB3_310:
	setp.lt.s32 	%p507, %r23, 0;
	setp.eq.s32 	%p508, %r24, 1062207488;
	setp.eq.f64 	%p510, %fd428, 0d3FF0000000000000;
	add.f64 	%fd1265, %fd1872, 0d3FF0000000000000;
	mov.f64 	%fd1266, 0d4010000000000000;
	div.rn.f64 	%fd1267, %fd1266, %fd1265;
	selp.f64 	%fd1268, 0d4000000000000000, %fd1267, %p510;
	add.f64 	%fd434, %fd427, %fd1268;
	add.f64 	%fd1269, %fd420, 0d41C0000000000000;
	add.f64 	%fd1270, %fd1269, 0d3FE0000000000000;
	mul.f64 	%fd435, %fd70, %fd1270;
	{
	.reg .b32 %temp; 
	mov.b64 	{%temp, %r79}, %fd435;
	}
	abs.f64 	%fd436, %fd435;
	{ // callseq 50, 0
	.param .b64 param0;
	st.param.f64 	[param0], %fd436;
	.param .b64 retval0;
	call.uni (retval0), 
	__internal_accurate_pow, 
	(
	param0
	);
	ld.param.f64 	%fd1271, [retval0];
	} // callseq 50
	setp.lt.s32 	%p511, %r79, 0;
	neg.f64 	%fd1273, %fd1271;
	selp.f64 	%fd1274, %fd1273, %fd1271, %p508;
	selp.f64 	%fd1275, %fd1274, %fd1271, %p511;
	setp.eq.f64 	%p512, %fd435, 0d0000000000000000;
	selp.b32 	%r560, %r79, 0, %p508;
	or.b32  	%r561, %r560, 2146435072;
	selp.b32 	%r562, %r561, %r560, %p507;
	mov.b32 	%r563, 0;
	mov.b64 	%fd1276, {%r563, %r562};
	selp.f64 	%fd1873, %fd1276, %fd1275, %p512;
	add.f64 	%fd1277, %fd435, 0d4000000000000000;
	{
	.reg .b32 %temp; 
	mov.b64 	{%temp, %r564}, %fd1277;
	}
	and.b32  	%r565, %r564, 2146435072;
	setp.ne.s32 	%p513, %r565, 2146435072;
	@%p513 bra 	$L__BB3_315;
	setp.nan.f64 	%p514, %fd435, %fd435;
	@%p514 bra 	$L__BB3_314;
	setp.neu.f64 	%p515, %fd436, 0d7FF0000000000000;
	@%p515 bra 	$L__BB3_315;
	setp.lt.s32 	%p516, %r79, 0;
	selp.b32 	%r566, %r26, %r25, %p3;
	selp.b32 	%r567, %r566, %r25, %p516;
	mov.b32 	%r568, 0;
	mov.b64 	%fd1873, {%r568, %r567};
	bra.uni 	$L__BB3_315;
$L__BB3_314:
	mov.f64 	%fd1278, 0d4000000000000000;
	add.rn.f64 	%fd1873, %fd435, %fd1278;
$L__BB3_315:
	setp.lt.s32 	%p517, %r23, 0;
	setp.eq.s32 	%p518, %r24, 1062207488;
	setp.eq.f64 	%p520, %fd435, 0d3FF0000000000000;
	add.f64 	%fd1279, %fd1873, 0d3FF0000000000000;
	mov.f64 	%fd1280, 0d4010000000000000;
	div.rn.f64 	%fd1281, %fd1280, %fd1279;
	selp.f64 	%fd1282, 0d4000000000000000, %fd1281, %p520;
	add.f64 	%fd441, %fd434, %fd1282;
	add.f64 	%fd1283, %fd420, 0d41C8000000000000;
	add.f64 	%fd1284, %fd1283, 0d3FE0000000000000;
	mul.f64 	%fd442, %fd70, %fd1284;
	{
	.reg .b32 %temp; 
	mov.b64 	{%temp, %r80}, %fd442;
	}
	abs.f64 	%fd443, %fd442;
	{ // callseq 51, 0
	.param .b64 param0;
	st.param.f64 	[param0], %fd443;
	.param .b64 retval0;
	call.uni (retval0), 
	__internal_accurate_pow, 
	(
	param0
	);
	ld.param.f64 	%fd1285, [retval0];
	} // callseq 51
	setp.lt.s32 	%p521, %r80, 0;
	neg.f64 	%fd1287, %fd1285;
	selp.f64 	%fd1288, %fd1287, %fd1285, %p518;
	selp.f64 	%fd1289, %fd1288, %fd1285, %p521;
	setp.eq.f64 	%p522, %fd442, 0d0000000000000000;
	selp.b32 	%r569, %r80, 0, %p518;
	or.b32  	%r570, %r569, 2146435072;
	selp.b32 	%r571, %r570, %r569, %p517;
	mov.b32 	%r572, 0;
	mov.b64 	%fd1290, {%r572, %r571};
	selp.f64 	%fd1874, %fd1290, %fd1289, %p522;
	add.f64 	%fd1291, %fd442, 0d4000000000000000;
	{
	.reg .b32 %temp; 
	mov.b64 	{%temp, %r573}, %fd1291;
	}
	and.b32  	%r574, %r573, 2146435072;
	setp.ne.s32 	%p523, %r574, 2146435072;
	@%p523 bra 	$L__BB3_320;
	setp.nan.f64 	%p524, %fd442, %fd442;
	@%p524 bra 	$L__BB3_319;
	setp.neu.f64 	%p525, %fd443, 0d7FF0000000000000;
	@%p525 bra 	$L__BB3_320;
	setp.lt.s32 	%p526, %r80, 0;
	selp.b32 	%r575, %r26, %r25, %p3;
	selp.b32 	%r576, %r575, %r25, %p526;
	mov.b32 	%r577, 0;
	mov.b64 	%fd1874, {%r577, %r576};
	bra.uni 	$L__BB3_320;
$L__BB3_319:
	mov.f64 	%fd1292, 0d4000000000000000;
	add.rn.f64 	%fd1874, %fd442, %fd1292;
$L__BB3_320:
	setp.lt.s32 	%p527, %r23, 0;
	setp.eq.s32 	%p528, %r24, 1062207488;
	setp.eq.f64 	%p530, %fd442, 0d3FF0000000000000;
	add.f64 	%fd1293, %fd1874, 0d3FF0000000000000;
	mov.f64 	%fd1294, 0d4010000000000000;
	div.rn.f64 	%fd1295, %fd1294, %fd1293;
	selp.f64 	%fd1296, 0d4000000000000000, %fd1295, %p530;
	add.f64 	%fd448, %fd441, %fd1296;
	ld.global.u64 	%rd25, [%rd7+25600];
	cvt.rn.f64.s64 	%fd449, %rd25;
	add.f64 	%fd1297, %fd449, 0d3FE0000000000000;
	mul.f64 	%fd450, %fd70, %fd1297;
	{
	.reg .b32 %temp; 
	mov.b64 	{%temp, %r81}, %fd450;
	}
	abs.f64 	%fd451, %fd450;
	{ // callseq 52, 0
	.param .b64 param0;
	st.param.f64 	[param0], %fd451;
	.param .b64 retval0;
	call.uni (retval0), 
	__internal_accurate_pow, 
	(
	param0
	);
	ld.param.f64 	%fd1298, [retval0];
	} // callseq 52
	setp.lt.s32 	%p531, %r81, 0;
	neg.f64 	%fd1300, %fd1298;
	selp.f64 	%fd1301, %fd1300, %fd1298, %p528;
	selp.f64 	%fd1302, %fd1301, %fd1298, %p531;
	setp.eq.f64 	%p532, %fd450, 0d0000000000000000;
	selp.b32 	%r578, %r81, 0, %p528;
	or.b32  	%r579, %r578, 2146435072;
	selp.b32 	%r580, %r579, %r578, %p527;
	mov.b32 	%r581, 0;
	mov.b64 	%fd1303, {%r581, %r580};
	selp.f64 	%fd1875, %fd1303, %fd1302, %p532;
	add.f64 	%fd1304, %fd450, 0d4000000000000000;
	{
	.reg .b32 %temp; 
	mov.b64 	{%temp, %r582}, %fd1304;
	}
	and.b32  	%r583, %r582, 2146435072;
	setp.ne.s32 	%p533, %r583, 2146435072;
	@%p533 bra 	$L__BB3_325;
	setp.nan.f64 	%p534, %fd450, %fd450;
	@%p534 bra 	$L__BB3_324;
	setp.neu.f64 	%p535, %fd451, 0d7FF0000000000000;
	@%p535 bra 	$L__BB3_325;
	setp.lt.s32 	%p536, %r81, 0;
	selp.b32 	%r584, %r26, %r25, %p3;
	selp.b32 	%r585, %r584, %r25, %p536;
	mov.b32 	%r586, 0;
	mov.b64 	%fd1875, {%r586, %r585};
	bra.uni 	$L__BB3_325;
$L__BB3_324:
	mov.f64 	%fd1305, 0d4000000000000000;
	add.rn.f64 	%fd1875, %fd450, %fd1305;
$L__BB3_325:
	setp.lt.s32 	%p537, %r23, 0;
	setp.eq.s32 	%p538, %r24, 1062207488;
	setp.eq.f64 	%p540, %fd450, 0d3FF0000000000000;
	add.f64 	%fd1306, %fd1875, 0d3FF0000000000000;
	mov.f64 	%fd1307, 0d4010000000000000;
	div.rn.f64 	%fd1308, %fd1307, %fd1306;
	add.f64 	%fd1309, %fd1308, 0d0000000000000000;
	selp.f64 	%fd456, 0d4000000000000000, %fd1309, %p540;
	add.f64 	%fd1310, %fd449, 0d41B0000000000000;
	add.f64 	%fd1311, %fd1310, 0d3FE0000000000000;
	mul.f64 	%fd457, %fd70, %fd1311;
	{
	.reg .b32 %temp; 
	mov.b64 	{%temp, %r82}, %fd457;
	}
	abs.f64 	%fd458, %fd457;
	{ // callseq 53, 0
	.param .b64 param0;
	st.param.f64 	[param0], %fd458;
	.param .b64 retval0;
	call.uni (retval0), 
	__internal_accurate_pow, 
	(
	param0
	);
	ld.param.f64 	%fd1312, [retval0];
	} // callseq 53
	setp.lt.s32 	%p541, %r82, 0;
	neg.f64 	%fd1314, %fd1312;
	selp.f64 	%fd1315, %fd1314, %fd1312, %p538;
	selp.f64 	%fd1316, %fd1315, %fd1312, %p541;
	setp.eq.f64 	%p542, %fd457, 0d0000000000000000;
	selp.b32 	%r587, %r82, 0, %p538;
	or.b32  	%r588, %r587, 2146435072;
	selp.b32 	%r589, %r588, %r587, %p537;
	mov.b32 	%r590, 0;
	mov.b64 	%fd1317, {%r590, %r589};
	selp.f64 	%fd1876, %fd1317, %fd1316, %p542;
	add.f64 	%fd1318, %fd457, 0d4000000000000000;
	{
	.reg .b32 %temp; 
	mov.b64 	{%temp, %r591}, %fd1318;
	}
	and.b32  	%r592, %r591, 2146435072;
	setp.ne.s32 	%p543, %r592, 2146435072;
	@%p543 bra 	$L__BB3_330;
	setp.nan.f64 	%p544, %fd457, %fd457;
	@%p544 bra 	$L__BB3_329;
	setp.neu.f64 	%p545, %fd458, 0d7FF0000000000000;
	@%p545 bra 	$L__BB3_330;
	setp.lt.s32 	%p546, %r82, 0;
	selp.b32 	%r593, %r26, %r25, %p3;
	selp.b32 	%r594, %r593, %r25, %p546;
	mov.b32 	%r595, 0;
	mov.b64 	%fd1876, {%r595, %r594};
	bra.uni 	$L__BB3_330;
$L__BB3_329:
	mov.f64 	%fd1319, 0d4000000000000000;
	add.rn.f64 	%fd1876, %fd457, %fd1319;
$L__BB3_330:
	setp.lt.s32 	%p547, %r23, 0;
	setp.eq.s32 	%p548, %r24, 1062207488;
	setp.eq.f64 	%p550, %fd457, 0d3FF0000000000000;
	add.f64 	%fd1320, %fd1876, 0d3FF0000000000000;
	mov.f64 	%fd1321, 0d4010000000000000;
	div.rn.f64 	%fd1322, %fd1321, %fd1320;
	selp.f64 	%fd1323, 0d4000000000000000, %fd1322, %p550;
	add.f64 	%fd463, %fd456, %fd1323;
	add.f64 	%fd1324, %fd449, 0d41C0000000000000;
	add.f64 	%fd1325, %fd1324, 0d3FE0000000000000;
	mul.f64 	%fd464, %fd70, %fd1325;
	{
	.reg .b32 %temp; 
	mov.b64 	{%temp, %r83}, %fd464;
	}
	abs.f64 	%fd465, %fd464;
	{ // callseq 54, 0
	.param .b64 param0;
	st.param.f64 	[param0], %fd465;
	.param .b64 retval0;
	call.uni (retval0), 
	__internal_accurate_pow, 
	(
	param0
	);
	ld.param.f64 	%fd1326, [retval0];
	} // callseq 54
	setp.lt.s32 	%p551, %r83, 0;
	neg.f64 	%fd1328, %fd1326;
	selp.f64 	%fd1329, %fd1328, %fd1326, %p548;
	selp.f64 	%fd1330, %fd1329, %fd1326, %p551;
	setp.eq.f64 	%p552, %fd464, 0d0000000000000000;
	selp.b32 	%r596, %r83, 0, %p548;
	or.b32  	%r597, %r596, 2146435072;
	selp.b32 	%r598, %r597, %r596, %p547;
	mov.b32 	%r599, 0;
	mov.b64 	%fd1331, {%r599, %r598};
	selp.f64 	%fd1877, %fd1331, %fd1330, %p552;
	add.f64 	%fd1332, %fd464, 0d4000000000000000;
	{
	.reg .b32 %temp; 
	mov.b64 	{%temp, %r600}, %fd1332;
	}
	and.b32  	%r601, %r600, 2146435072;
	setp.ne.s32 	%p553, %r601, 2146435072;
	@%p553 bra 	$L__BB3_335;
	setp.nan.f64 	%p554, %fd464, %fd464;
	@%p554 bra 	$L__BB3_334;
	setp.neu.f64 	%p555, %fd465, 0d7FF0000000000000;
	@%p555 bra 	$L__BB3_335;
	setp.lt.s32 	%p556, %r83, 0;
	selp.b32 	%r602, %r26, %r25, %p3;
	selp.b32 	%r603, %r602, %r25, %p556;
	mov.b32 	%r604, 0;
	mov.b64 	%fd1877, {%r604, %r603};
	bra.uni 	$L__BB3_335;
$L__BB3_334:
	mov.f64 	%fd1333, 0d4000000000000000;
	add.rn.f64 	%fd1877, %fd464, %fd1333;
$L__BB3_335:
	setp.lt.s32 	%p557, %r23, 0;
	setp.eq.s32 	%p558, %r24, 1062207488;
	setp.eq.f64 	%p560, %fd464, 0d3FF0000000000000;
	add.f64 	%fd1334, %fd1877, 0d3FF0000000000000;
	mov.f64 	%fd1335, 0d4010000000000000;
	div.rn.f64 	%fd1336, %fd1335, %fd1334;
	selp.f64 	%fd1337, 0d4000000000000000, %fd1336, %p560;
	add.f64 	%fd470, %fd463, %fd1337;
	add.f64 	%fd1338, %fd449, 0d41C8000000000000;
	add.f64 	%fd1339, %fd1338, 0d3FE0000000000000;
	mul.f64 	%fd471, %fd70, %fd1339;
	{
	.reg .b32 %temp; 
	mov.b64 	{%temp, %r84}, %fd471;
	}
	abs.f64 	%fd472, %fd471;
	{ // callseq 55, 0
	.param .b64 param0;
	st.param.f64 	[param0], %fd472;
	.param .b64 retval0;
	call.uni (retval0), 
	__internal_accurate_pow, 
	(
	param0
	);
	ld.param.f64 	%fd1340, [retval0];
	} // callseq 55
	setp.lt.s32 	%p561, %r84, 0;
	neg.f64 	%fd1342, %fd1340;
	selp.f64 	%fd1343, %fd1342, %fd1340, %p558;
	selp.f64 	%fd1344, %fd1343, %fd1340, %p561;
	setp.eq.f64 	%p562, %fd471, 0d0000000000000000;
	selp.b32 	%r605, %r84, 0, %p558;
	or.b32  	%r606, %r605, 2146435072;
	selp.b32 	%r607, %r606, %r605, %p557;
	mov.b32 	%r608, 0;
	mov.b64 	%fd1345, {%r608, %r607};
	selp.f64 	%fd1878, %fd1345, %fd1344, %p562;
	add.f64 	%fd1346, %fd471, 0d4000000000000000;
	{
	.reg .b32 %temp; 
	mov.b64 	{%temp, %r609}, %fd1346;
	}
	and.b32  	%r610, %r609, 2146435072;
	setp.ne.s32 	%p563, %r610, 2146435072;
	@%p563 bra 	$L__BB3_340;
	setp.nan.f64 	%p564, %fd471, %fd471;
	@%p564 bra 	$L__BB3_339;
	setp.neu.f64 	%p565, %fd472, 0d7FF0000000000000;
	@%p565 bra 	$L__BB3_340;
	setp.lt.s32 	%p566, %r84, 0;
	selp.b32 	%r611, %r26, %r25, %p3;
	selp.b32 	%r612, %r611, %r25, %p566;
	mov.b32 	%r613, 0;
	mov.b64 	%fd1878, {%r613, %r612};
	bra.uni 	$L__BB3_340;
$L__BB3_339:
	mov.f64 	%fd1347, 0d4000000000000000;
	add.rn.f64 	%fd1878, %fd471, %fd1347;
$L__BB3_340:
	setp.lt.s32 	%p567, %r23, 0;
	setp.eq.s32 	%p568, %r24, 1062207488;
	setp.eq.f64 	%p570, %fd471, 0d3FF0000000000000;
	add.f64 	%fd1348, %fd1878, 0d3FF0000000000000;
	mov.f64 	%fd1349, 0d4010000000000000;
	div.rn.f64 	%fd1350, %fd1349, %fd1348;
	selp.f64 	%fd1351, 0d4000000000000000, %fd1350, %p570;
	add.f64 	%fd477, %fd470, %fd1351;
	ld.global.u64 	%rd26, [%rd7+30720];
	cvt.rn.f64.s64 	%fd478, %rd26;
	add.f64 	%fd1352, %fd478, 0d3FE0000000000000;
	mul.f64 	%fd479, %fd70, %fd1352;
	{
	.reg .b32 %temp; 
	mov.b64 	{%temp, %r85}, %fd479;
	}
	abs.f64 	%fd480, %fd479;
	{ // callseq 56, 0
	.param .b64 param0;
	st.param.f64 	[param0], %fd480;
	.param .b64 retval0;
	call.uni (retval0), 
	__internal_accurate_pow, 
	(
	param0
	);
	ld.param.f64 	%fd1353, [retval0];
	} // callseq 56
	setp.lt.s32 	%p571, %r85, 0;
	neg.f64 	%fd1355, %fd1353;
	selp.f64 	%fd1356, %fd1355, %fd1353, %p568;
	selp.f64 	%fd1357, %fd1356, %fd1353, %p571;
	setp.eq.f64 	%p572, %fd479, 0d0000000000000000;
	selp.b32 	%r614, %r85, 0, %p568;
	or.b32  	%r615, %r614, 2146435072;
	selp.b32 	%r616, %r615, %r614, %p567;
	mov.b32 	%r617, 0;
	mov.b64 	%fd1358, {%r617, %r616};
	selp.f64 	%fd1879, %fd1358, %fd1357, %p572;
	add.f64 	%fd1359, %fd479, 0d4000000000000000;
	{
	.reg .b32 %temp; 
	mov.b64 	{%temp, %r618}, %fd1359;
	}
	and.b32  	%r619, %r618, 2146435072;
	setp.ne.s32 	%p573, %r619, 2146435072;
	@%p573 bra 	$L__BB3_345;
	setp.nan.f64 	%p574, %fd479, %fd479;
	@%p574 bra 	$L__BB3_344;
	setp.neu.f64 	%p575, %fd480, 0d7FF0000000000000;
	@%p575 bra 	$L__BB3_345;
	setp.lt.s32 	%p576, %r85, 0;
	selp.b32 	%r620, %r26, %r25, %p3;
	selp.b32 	%r621, %r620, %r25, %p576;
	mov.b32 	%r622, 0;
	mov.b64 	%fd1879, {%r622, %r621};
	bra.uni 	$L__BB3_345;
$L__BB3_344:
	mov.f64 	%fd1360, 0d4000000000000000;
	add.rn.f64 	%fd1879, %fd479, %fd1360;
$L__BB3_345:
	setp.lt.s32 	%p577, %r23, 0;
	setp.eq.s32 	%p578, %r24, 1062207488;
	setp.eq.f64 	%p580, %fd479, 0d3FF0000000000000;
	add.f64 	%fd1361, %fd1879, 0d3FF0000000000000;
	mov.f64 	%fd1362, 0d4010000000000000;
	div.rn.f64 	%fd1363, %fd1362, %fd1361;
	add.f64 	%fd1364, %fd1363, 0d0000000000000000;
	selp.f64 	%fd485, 0d4000000000000000, %fd1364, %p580;
	add.f64 	%fd1365, %fd478, 0d41B0000000000000;
	add.f64 	%fd1366, %fd1365, 0d3FE0000000000000;
	mul.f64 	%fd486, %fd70, %fd1366;
	{
	.reg .b32 %temp; 
	mov.b64 	{%temp, %r86}, %fd486;
	}
	abs.f64 	%fd487, %fd486;
	{ // callseq 57, 0
	.param .b64 param0;
	st.param.f64 	[param0], %fd487;
	.param .b64 retval0;
	call.uni (retval0), 
	__internal_accurate_pow, 
	(
	param0
	);
	ld.param.f64 	%fd1367, [retval0];
	} // callseq 57
	setp.lt.s32 	%p581, %r86, 0;
	neg.f64 	%fd1369, %fd1367;
	selp.f64 	%fd1370, %fd1369, %fd1367, %p578;
	selp.f64 	%fd1371, %fd1370, %fd1367, %p581;
	setp.eq.f64 	%p582, %fd486, 0d0000000000000000;
	selp.b32 	%r623, %r86, 0, %p578;
	or.b32  	%r624, %r623, 2146435072;
	selp.b32 	%r625, %r624, %r623, %p577;
	mov.b32 	%r626, 0;
	mov.b64 	%fd1372, {%r626, %r625};
	selp.f64 	%fd1880, %fd1372, %fd1371, %p582;
	add.f64 	%fd1373, %fd486, 0d4000000000000000;
	{
	.reg .b32 %temp; 
	mov.b64 	{%temp, %r627}, %fd1373;
	}
	and.b32  	%r628, %r627, 2146435072;
	setp.ne.s32 	%p583, %r628, 2146435072;
	@%p583 bra 	$L__BB3_350;
	setp.nan.f64 	%p584, %fd486, %fd486;
	@%p584 bra 	$L__BB3_349;
	setp.neu.f64 	%p585, %fd487, 0d7FF0000000000000;
	@%p585 bra 	$L__BB3_350;
	setp.lt.s32 	%p586, %r86, 0;
	selp.b32 	%r629, %r26, %r25, %p3;
	selp.b32 	%r630, %r629, %r25, %p586;
	mov.b32 	%r631, 0;
	mov.b64 	%fd1880, {%r631, %r630};
	bra.uni 	$L__BB3_350;
$L__BB3_349:
	mov.f64 	%fd1374, 0d4000000000000000;
	add.rn.f64 	%fd1880, %fd486, %fd1374;
$L__BB3_350:
	setp.lt.s32 	%p587, %r23, 0;
	setp.eq.s32 	%p588, %r24, 1062207488;
	setp.eq.f64 	%p590, %fd486, 0d3FF0000000000000;
	add.f64 	%fd1375, %fd1880, 0d3FF0000000000000;
	mov.f64 	%fd1376, 0d4010000000000000;
	div.rn.f64 	%fd1377, %fd1376, %fd1375;
	selp.f64 	%fd1378, 0d4000000000000000, %fd1377, %p590;
	add.f64 	%fd492, %fd485, %fd1378;
	add.f64 	%fd1379, %fd478, 0d41C0000000000000;
	add.f64 	%fd1380, %fd1379, 0d3FE0000000000000;
	mul.f64 	%fd493, %fd70, %fd1380;
	{
	.reg .b32 %temp; 
	mov.b64 	{%temp, %r87}, %fd493;
	}
	abs.f64 	%fd494, %fd493;
	{ // callseq 58, 0
	.param .b64 param0;
	st.param.f64 	[param0], %fd494;
	.param .b64 retval0;
	call.uni (retval0), 
	__internal_accurate_pow, 
	(
	param0
	);
	ld.param.f64 	%fd1381, [retval0];
	} // callseq 58
	setp.lt.s32 	%p591, %r87, 0;
	neg.f64 	%fd1383, %fd1381;
	selp.f64 	%fd1384, %fd1383, %fd1381, %p588;
	selp.f64 	%fd1385, %fd1384, %fd1381, %p591;
	setp.eq.f64 	%p592, %fd493, 0d0000000000000000;
	selp.b32 	%r632, %r87, 0, %p588;
	or.b32  	%r633, %r632, 2146435072;
	selp.b32 	%r634, %r633, %r632, %p587;
	mov.b32 	%r635, 0;
	mov.b64 	%fd1386, {%r635, %r634};
	selp.f64 	%fd1881, %fd1386, %fd1385, %p592;
	add.f64 	%fd1387, %fd493, 0d4000000000000000;
	{
	.reg .b32 %temp; 
	mov.b64 	{%temp, %r636}, %fd1387;
	}
	and.b32  	%r637, %r636, 2146435072;
	setp.ne.s32 	%p593, %r637, 2146435072;
	@%p593 bra 	$L__BB3_355;
	setp.nan.f64 	%p594, %fd493, %fd493;
	@%p594 bra 	$L__BB3_354;
	setp.neu.f64 	%p595, %fd494, 0d7FF0000000000000;
	@%p595 bra 	$L__BB3_355;
	setp.lt.s32 	%p596, %r87, 0;
	selp.b32 	%r638, %r26, %r25, %p3;
	selp.b32 	%r639, %r638, %r25, %p596;
	mov.b32 	%r640, 0;
	mov.b64 	%fd1881, {%r640, %r639};
	bra.uni 	$L__BB3_355;
$L__BB3_354:
	mov.f64 	%fd1388, 0d4000000000000000;
	add.rn.f64 	%fd1881, %fd493, %fd1388;
$L__BB3_355:
	setp.lt.s32 	%p597, %r23, 0;
	setp.eq.s32 	%p598, %r24, 1062207488;
	setp.eq.f64 	%p600, %fd493, 0d3FF0000000000000;
	add.f64 	%fd1389, %fd1881, 0d3FF0000000000000;
	mov.f64 	%fd1390, 0d4010000000000000;
	div.rn.f64 	%fd1391, %fd1390, %fd1389;
	selp.f64 	%fd1392, 0d4000000000000000, %fd1391, %p600;
	add.f64 	%fd499, %fd492, %fd1392;
	add.f64 	%fd1393, %fd478, 0d41C8000000000000;
	add.f64 	%fd1394, %fd1393, 0d3FE0000000000000;
	mul.f64 	%fd500, %fd70, %fd1394;
	{
	.reg .b32 %temp; 
	mov.b64 	{%temp, %r88}, %fd500;
	}
	abs.f64 	%fd501, %fd500;
	{ // callseq 59, 0
	.param .b64 param0;
	st.param.f64 	[param0], %fd501;
	.param .b64 retval0;
	call.uni (retval0), 
	__internal_accurate_pow, 
	(
	param0
	);
	ld.param.f64 	%fd1395, [retval0];
	} // callseq 59
	setp.lt.s32 	%p601, %r88, 0;
	neg.f64 	%fd1397, %fd1395;
	selp.f64 	%fd1398, %fd1397, %fd1395, %p598;
	selp.f64 	%fd1399, %fd1398, %fd1395, %p601;
	setp.eq.f64 	%p602, %fd500, 0d0000000000000000;
	selp.b32 	%r641, %r88, 0, %p598;
	or.b32  	%r642, %r641, 2146435072;
	selp.b32 	%r643, %r642, %r641, %p597;
	mov.b32 	%r644, 0;
	mov.b64 	%fd1400, {%r644, %r643};
	selp.f64 	%fd1882, %fd1400, %fd1399, %p602;
	add.f64 	%fd1401, %fd500, 0d4000000000000000;
	{
	.reg .b32 %temp; 
	mov.b64 	{%temp, %r645}, %fd1401;
	}
	and.b32  	%r646, %r645, 2146435072;
	setp.ne.s32 	%p603, %r646, 2146435072;
	@%p603 bra 	$L__BB3_360;
	setp.nan.f64 	%p604, %fd500, %fd500;
	@%p604 bra 	$L__BB3_359;
	setp.neu.f64 	%p605, %fd501, 0d7FF0000000000000;
	@%p605 bra 	$L__BB3_360;
	setp.lt.s32 	%p606, %r88, 0;
	selp.b32 	%r647, %r26, %r25, %p3;
	selp.b32 	%r648, %r647, %r25, %p606;
	mov.b32 	%r649, 0;
	mov.b64 	%fd1882, {%r649, %r648};
	bra.uni 	$L__BB3_360;
$L__BB3_359:
	mov.f64 	%fd1402, 0d4000000000000000;
	add.rn.f64 	%fd1882, %fd500, %fd1402;
$L__BB3_360:
	setp.lt.s32 	%p607, %r23, 0;
	setp.eq.s32 	%p608, %r24, 1062207488;
	setp.eq.f64 	%p610, %fd500, 0d3FF0000000000000;
	add.f64 	%fd1403, %fd1882, 0d3FF0000000000000;
	mov.f64 	%fd1404, 0d4010000000000000;
	div.rn.f64 	%fd1405, %fd1404, %fd1403;
	selp.f64 	%fd1406, 0d4000000000000000, %fd1405, %p610;
	add.f64 	%fd506, %fd499, %fd1406;
	ld.global.u64 	%rd27, [%rd7+35840];
	cvt.rn.f64.s64 	%fd507, %rd27;
	add.f64 	%fd1407, %fd507, 0d3FE0000000000000;
	mul.f64 	%fd508, %fd70, %fd1407;
	{
	.reg .b32 %temp; 
	mov.b64 	{%temp, %r89}, %fd508;
	}
	abs.f64 	%fd509, %fd508;
	{ // callseq 60, 0
	.param .b64 param0;
	st.param.f64 	[param0], %fd509;
	.param .b64 retval0;
	call.uni (retval0), 
	__internal_accurate_pow, 
	(
	param0
	);
	ld.param.f64 	%fd1408, [retval0];
	} // callseq 60
	setp.lt.s32 	%p611, %r89, 0;
	neg.f64 	%fd1410, %fd1408;
	selp.f64 	%fd1411, %fd1410, %fd1408, %p608;
	selp.f64 	%fd1412, %fd1411, %fd1408, %p611;
	setp.eq.f64 	%p612, %fd508, 0d0000000000000000;
	selp.b32 	%r650, %r89, 0, %p608;
	or.b32  	%r651, %r650, 2146435072;
	selp.b32 	%r652, %r651, %r650, %p607;
	mov.b32 	%r653, 0;
	mov.b64 	%fd1413, {%r653, %r652};
	selp.f64 	%fd1883, %fd1413, %fd1412, %p612;
	add.f64 	%fd1414, %fd508, 0d4000000000000000;
	{
	.reg .b32 %temp; 
	mov.b64 	{%temp, %r654}, %fd1414;
	}
	and.b32  	%r655, %r654, 2146435072;
	setp.ne.s32 	%p613, %r655, 2146435072;
	@%p613 bra 	$L__BB3_365;
	setp.nan.f64 	%p614, %fd508, %fd508;
	@%p614 bra 	$L__BB3_364;
	setp.neu.f64 	%p615, %fd509, 0d7FF0000000000000;
	@%p615 bra 	$L__BB3_365;
	setp.lt.s32 	%p616, %r89, 0;
	selp.b32 	%r656, %r26, %r25, %p3;
	selp.b32 	%r657, %r656, %r25, %p616;
	mov.b32 	%r658, 0;
	mov.b64 	%fd1883, {%r658, %r657};
	bra.uni 	$L__BB3_365;
$L__BB3_364:
	mov.f64 	%fd1415, 0d4000000000000000;
	add.rn.f64 	%fd1883, %fd508, %fd1415;
$L__BB3_365:
	setp.lt.s32 	%p617, %r23, 0;
	setp.eq.s32 	%p618, %r24, 1062207488;
	setp.eq.f64 	%p620, %fd508, 0d3FF0000000000000;
	add.f64 	%fd1416, %fd1883, 0d3FF0000000000000;
	mov.f64 	%fd1417, 0d4010000000000000;
	div.rn.f64 	%fd1418, %fd1417, %fd1416;
	add.f64 	%fd1419, %fd1418, 0d0000000000000000;
	selp.f64 	%fd514, 0d4000000000000000, %fd1419, %p620;
	add.f64 	%fd1420, %fd507, 0d41B0000000000000;
	add.f64 	%fd1421, %fd1420, 0d3FE0000000000000;
	mul.f64 	%fd515, %fd70, %fd1421;
	{
	.reg .b32 %temp; 
	mov.b64 	{%temp, %r90}, %fd515;
	}
	abs.f64 	%fd516, %fd515;
	{ // callseq 61, 0
	.param .b64 param0;
	st.param.f64 	[param0], %fd516;
	.param .b64 retval0;
	call.uni (retval0), 
	__internal_accurate_pow, 
	(
	param0
	);
	ld.param.f64 	%fd1422, [retval0];
	} // callseq 61
	setp.lt.s32 	%p621, %r90, 0;
	neg.f64 	%fd1424, %fd1422;
	selp.f64 	%fd1425, %fd1424, %fd1422, %p618;
	selp.f64 	%fd1426, %fd1425, %fd1422, %p621;
	setp.eq.f64 	%p622, %fd515, 0d0000000000000000;
	selp.b32 	%r659, %r90, 0, %p618;
	or.b32  	%r660, %r659, 2146435072;
	selp.b32 	%r661, %r660, %r659, %p617;
	mov.b32 	%r662, 0;
	mov.b64 	%fd1427, {%r662, %r661};
	selp.f64 	%fd1884, %fd1427, %fd1426, %p622;
	add.f64 	%fd1428, %fd515, 0d4000000000000000;
	{
	.reg .b32 %temp; 
	mov.b64 	{%temp, %r663}, %fd1428;
	}
	and.b32  	%r664, %r663, 2146435072;
	setp.ne.s32 	%p623, %r664, 2146435072;
	@%p623 bra 	$L__BB3_370;
	setp.nan.f64 	%p624, %fd515, %fd515;
	@%p624 bra 	$L__BB3_369;
	setp.neu.f64 	%p625, %fd516, 0d7FF0000000000000;
	@%p625 bra 	$L__BB3_370;
	setp.lt.s32 	%p626, %r90, 0;
	selp.b32 	%r665, %r26, %r25, %p3;
	selp.b32 	%r666, %r665, %r25, %p626;
	mov.b32 	%r667, 0;
	mov.b64 	%fd1884, {%r667, %r666};
	bra.uni 	$L__BB3_370;
$L__BB3_369:
	mov.f64 	%fd1429, 0d4000000000000000;
	add.rn.f64 	%fd1884, %fd515, %fd1429;
$L__BB3_370:
	setp.lt.s32 	%p627, %r23, 0;
	setp.eq.s32 	%p628, %r24, 1062207488;
	setp.eq.f64 	%p630, %fd515, 0d3FF0000000000000;
	add.f64 	%fd1430, %fd1884, 0d3FF0000000000000;
	mov.f64 	%fd1431, 0d4010000000000000;
	div.rn.f64 	%fd1432, %fd1431, %fd1430;
	selp.f64 	%fd1433, 0d4000000000000000, %fd1432, %p630;
	add.f64 	%fd521, %fd514, %fd1433;
	add.f64 	%fd1434, %fd507, 0d41C0000000000000;
	add.f64 	%fd1435, %fd1434, 0d3FE0000000000000;
	mul.f64 	%fd522, %fd70, %fd1435;
	{
	.reg .b32 %temp; 
	mov.b64 	{%temp, %r91}, %fd522;
	}
	abs.f64 	%fd523, %fd522;
	{ // callseq 62, 0
	.param .b64 param0;
	st.param.f64 	[param0], %fd523;
	.param .b64 retval0;
	call.uni (retval0), 
	__internal_accurate_pow, 
	(
	param0
	);
	ld.param.f64 	%fd1436, [retval0];
	} // callseq 62
	setp.lt.s32 	%p631, %r91, 0;
	neg.f64 	%fd1438, %fd1436;
	selp.f64 	%fd1439, %fd1438, %fd1436, %p628;
	selp.f64 	%fd1440, %fd1439, %fd1436, %p631;
	setp.eq.f64 	%p632, %fd522, 0d0000000000000000;
	selp.b32 	%r668, %r91, 0, %p628;
	or.b32  	%r669, %r668, 2146435072;
	selp.b32 	%r670, %r669, %r668, %p627;
	mov.b32 	%r671, 0;
	mov.b64 	%fd1441, {%r671, %r670};
	selp.f64 	%fd1885, %fd1441, %fd1440, %p632;
	add.f64 	%fd1442, %fd522, 0d4000000000000000;
	{
	.reg .b32 %temp; 
	mov.b64 	{%temp, %r672}, %fd1442;
	}
	and.b32  	%r673, %r672, 2146435072;
	setp.ne.s32 	%p633, %r673, 2146435072;
	@%p633 bra 	$L__BB3_375;
	setp.nan.f64 	%p634, %fd522, %fd522;
	@%p634 bra 	$L__BB3_374;
	setp.neu.f64 	%p635, %fd523, 0d7FF0000000000000;
	@%p635 bra 	$L__BB3_375;
	setp.lt.s32 	%p636, %r91, 0;
	selp.b32 	%r674, %r26, %r25, %p3;
	selp.b32 	%r675, %r674, %r25, %p636;
	mov.b32 	%r676, 0;
	mov.b64 	%fd1885, {%r676, %r675};
	bra.uni 	$L__BB3_375;
$L__BB3_374:
	mov.f64 	%fd1443, 0d4000000000000000;
	add.rn.f64 	%fd1885, %fd522, %fd1443;
$L__BB3_375:
	setp.lt.s32 	%p637, %r23, 0;
	setp.eq.s32 	%p638, %r24, 1062207488;
	setp.eq.f64 	%p640, %fd522, 0d3FF0000000000000;
	add.f64 	%fd1444, %fd1885, 0d3FF0000000000000;
	mov.f64 	%fd1445, 0d4010000000000000;
	div.rn.f64 	%fd1446, %fd1445, %fd1444;
	selp.f64 	%fd1447, 0d4000000000000000, %fd1446, %p640;
	add.f64 	%fd528, %fd521, %fd1447;
	add.f64 	%fd1448, %fd507, 0d41C8000000000000;
	add.f64 	%fd1449, %fd1448, 0d3FE0000000000000;
	mul.f64 	%fd529, %fd70, %fd1449;
	{
	.reg .b32 %temp; 
	mov.b64 	{%temp, %r92}, %fd529;
	}
	abs.f64 	%fd530, %fd529;
	{ // callseq 63, 0
	.param .b64 param0;
	st.param.f64 	[param0], %fd530;
	.param .b64 retval0;
	call.uni (retval0), 
	__internal_accurate_pow, 
	(
	param0
	);
	ld.param.f64 	%fd1450, [retval0];
	} // callseq 63
	setp.lt.s32 	%p641, %r92, 0;
	neg.f64 	%fd1452, %fd1450;
	selp.f64 	%fd1453, %fd1452, %fd1450, %p638;
	selp.f64 	%fd1454, %fd1453, %fd1450, %p641;
	setp.eq.f64 	%p642, %fd529, 0d0000000000000000;
	selp.b32 	%r677, %r92, 0, %p638;
	or.b32  	%r678, %r677, 2146435072;
	selp.b32 	%r679, %r678, %r677, %p637;
	mov.b32 	%r680, 0;
	mov.b64 	%fd1455, {%r680, %r679};
	selp.f64 	%fd1886, %fd1455, %fd1454, %p642;
	add.f64 	%fd1456, %fd529, 0d4000000000000000;
	{
	.reg .b32 %temp; 
	mov.b64 	{%temp, %r681}, %fd1456;
	}
	and.b32  	%r682, %r681, 2146435072;
	setp.ne.s32 	%p643, %r682, 2146435072;
	@%p643 bra 	$L__BB3_380;
	setp.nan.f64 	%p644, %fd529, %fd529;
	@%p644 bra 	$L__BB3_379;
	setp.neu.f64 	%p645, %fd530, 0d7FF0000000000000;
	@%p645 bra 	$L__BB3_380;
	setp.lt.s32 	%p646, %r92, 0;
	selp.b32 	%r683, %r26, %r25, %p3;
	selp.b32 	%r684, %r683, %r25, %p646;
	mov.b32 	%r685, 0;
	mov.b64 	%fd1886, {%r685, %r684};
	bra.uni 	$L__BB3_380;
$L__BB3_379:
	mov.f64 	%fd1457, 0d4000000000000000;
	add.rn.f64 	%fd1886, %fd529, %fd1457;
$L__BB3_380:
	setp.eq.f64 	%p647, %fd529, 0d3FF0000000000000;
	add.f64 	%fd1458, %fd1886, 0d3FF0000000000000;
	mov.f64 	%fd1459, 0d4010000000000000;
	div.rn.f64 	%fd1460, %fd1459, %fd1458;
	selp.f64 	%fd1461, 0d4000000000000000, %fd1460, %p647;
	add.f64 	%fd1462, %fd528, %fd1461;
	add.f64 	%fd1463, %fd1893, %fd332;
	add.f64 	%fd1464, %fd1463, %fd361;
	add.f64 	%fd1465, %fd1464, %fd390;
	add.f64 	%fd1466, %fd1465, %fd419;
	add.f64 	%fd1467, %fd1466, %fd448;
	add.f64 	%fd1468, %fd1467, %fd477;
	add.f64 	%fd1469, %fd1468, %fd506;
	add.f64 	%fd1893, %fd1469, %fd1462;
	sub.s32 	%r686, %r105, %r975;
	setp.lt.u32 	%p648, %r686, 5120;
	@%p648 bra 	$L__BB3_406;
	add.s32 	%r975, %r975, 5120;
	setp.le.u32 	%p649, %r975, %r59;
	@%p649 bra 	$L__BB3_220;
$L__BB3_382:
	setp.le.u32 	%p650, %r105, %r975;
	@%p650 bra 	$L__BB3_406;
	sub.s32 	%r95, %r105, %r975;
	setp.ge.s32 	%p651, %r22, %r95;
	@%p651 bra 	$L__BB3_406;
	add.s32 	%r976, %r22, %r975;
	mov.u32 	%r977, %r22;
$L__BB3_385:
	setp.lt.s32 	%p652, %r23, 0;
	setp.eq.s32 	%p653, %r24, 1062207488;
	mul.wide.u32 	%rd28, %r976, 8;
	add.s64 	%rd29, %rd2, %rd28;
	ld.global.u64 	%rd30, [%rd29];
	cvt.rn.f64.s64 	%fd538, %rd30;
	add.f64 	%fd1470, %fd538, 0d3FE0000000000000;
	mul.f64 	%fd539, %fd70, %fd1470;
	{
	.reg .b32 %temp; 
	mov.b64 	{%temp, %r99}, %fd539;
	}
	abs.f64 	%fd540, %fd539;
	{ // callseq 64, 0
	.param .b64 param0;
	st.param.f64 	[param0], %fd540;
	.param .b64 retval0;
	call.uni (retval0), 
	__internal_accurate_pow, 
	(
	param0
	);
	ld.param.f64 	%fd1471, [retval0];
	} // callseq 64
	setp.lt.s32 	%p655, %r99, 0;
	neg.f64 	%fd1473, %fd1471;
	selp.f64 	%fd1474, %fd1473, %fd1471, %p653;
	selp.f64 	%fd1475, %fd1474, %fd1471, %p655;
	setp.eq.f64 	%p656, %fd539, 0d0000000000000000;
	selp.b32 	%r687, %r99, 0, %p653;
	or.b32  	%r688, %r687, 2146435072;
	selp.b32 	%r689, %r688, %r687, %p652;
	mov.b32 	%r690, 0;
	mov.b64 	%fd1476, {%r690, %r689};
	selp.f64 	%fd1889, %fd1476, %fd1475, %p656;
	add.f64 	%fd1477, %fd539, 0d4000000000000000;
	{
	.reg .b32 %temp; 
	mov.b64 	{%temp, %r691}, %fd1477;
	}
	and.b32  	%r692, %r691, 2146435072;
	setp.ne.s32 	%p657, %r692, 2146435072;
	@%p657 bra 	$L__BB3_390;
	setp.num.f64 	%p658, %fd539, %fd539;
	@%p658 bra 	$L__BB3_388;
	mov.f64 	%fd1478, 0d4000000000000000;
	add.rn.f64 	%fd1889, %fd539, %fd1478;
	bra.uni 	$L__BB3_390;
$L__BB3_388:
	setp.neu.f64 	%p659, %fd540, 0d7FF0000000000000;
	@%p659 bra 	$L__BB3_390;
	setp.lt.s32 	%p660, %r99, 0;
	selp.b32 	%r693, %r26, %r25, %p3;
	selp.b32 	%r694, %r693, %r25, %p660;
	mov.b32 	%r695, 0;
	mov.b64 	%fd1889, {%r695, %r694};
$L__BB3_390:
	setp.lt.s32 	%p661, %r23, 0;
	setp.eq.s32 	%p662, %r24, 1062207488;
	setp.eq.f64 	%p664, %fd539, 0d3FF0000000000000;
	add.f64 	%fd1479, %fd1889, 0d3FF0000000000000;
	mov.f64 	%fd1480, 0d4010000000000000;
	div.rn.f64 	%fd1481, %fd1480, %fd1479;
	add.f64 	%fd1482, %fd1481, 0d0000000000000000;
	selp.f64 	%fd545, 0d4000000000000000, %fd1482, %p664;
	add.f64 	%fd1483, %fd538, 0d41B0000000000000;
	add.f64 	%fd1484, %fd1483, 0d3FE0000000000000;
	mul.f64 	%fd546, %fd70, %fd1484;
	{
	.reg .b32 %temp; 
	mov.b64 	{%temp, %r100}, %fd546;
	}
	abs.f64 	%fd547, %fd546;
	{ // callseq 65, 0
	.param .b64 param0;
	st.param.f64 	[param0], %fd547;
	.param .b64 retval0;
	call.uni (retval0), 
	__internal_accurate_pow, 
	(
	param0
	);
	ld.param.f64 	%fd1485, [retval0];
	} // callseq 65
	setp.lt.s32 	%p665, %r100, 0;
	neg.f64 	%fd1487, %fd1485;
	selp.f64 	%fd1488, %fd1487, %fd1485, %p662;
	selp.f64 	%fd1489, %fd1488, %fd1485, %p665;
	setp.eq.f64 	%p666, %fd546, 0d0000000000000000;
	selp.b32 	%r696, %r100, 0, %p662;
	or.b32  	%r697, %r696, 2146435072;
	selp.b32 	%r698, %r697, %r696, %p661;
	mov.b32 	%r699, 0;
	mov.b64 	%fd1490, {%r699, %r698};
	selp.f64 	%fd1890, %fd1490, %fd1489, %p666;
	add.f64 	%fd1491, %fd546, 0d4000000000000000;
	{
	.reg .b32 %temp; 
	mov.b64 	{%temp, %r700}, %fd1491;
	}
	and.b32  	%r701, %r700, 2146435072;
	setp.ne.s32 	%p667, %r701, 2146435072;
	@%p667 bra 	$L__BB3_395;
	setp.nan.f64 	%p668, %fd546, %fd546;
	@%p668 bra 	$L__BB3_394;
	setp.neu.f64 	%p669, %fd547, 0d7FF0000000000000;
	@%p669 bra 	$L__BB3_395;
	setp.lt.s32 	%p670, %r100, 0;
	selp.b32 	%r702, %r26, %r25, %p3;
	selp.b32 	%r703, %r702, %r25, %p670;
	mov.b32 	%r704, 0;
	mov.b64 	%fd1890, {%r704, %r703};
	bra.uni 	$L__BB3_395;
$L__BB3_394:
	mov.f64 	%fd1492, 0d4000000000000000;
	add.rn.f64 	%fd1890, %fd546, %fd1492;
$L__BB3_395:
	setp.lt.s32 	%p671, %r23, 0;
	setp.eq.s32 	%p672, %r24, 1062207488;
	setp.eq.f64 	%p674, %fd546, 0d3FF0000000000000;
	add.f64 	%fd1493, %fd1890, 0d3FF0000000000000;
	mov.f64 	%fd1494, 0d4010000000000000;
	div.rn.f64 	%fd1495, %fd1494, %fd1493;
	selp.f64 	%fd1496, 0d4000000000000000, %fd1495, %p674;
	add.f64 	%fd552, %fd545, %fd1496;
	add.f64 	%fd1497, %fd538, 0d41C0000000000000;
	add.f64 	%fd1498, %fd1497, 0d3FE0000000000000;
	mul.f64 	%fd553, %fd70, %fd1498;
	{
	.reg .b32 %temp; 
	mov.b64 	{%temp, %r101}, %fd553;
	}
	abs.f64 	%fd554, %fd553;
	{ // callseq 66, 0
	.param .b64 param0;
	st.param.f64 	[param0], %fd554;
	.param .b64 retval0;
	call.uni (retval0), 
	__internal_accurate_pow, 
	(
	param0
	);
	ld.param.f64 	%fd1499, [retval0];
	} // callseq 66
	setp.lt.s32 	%p675, %r101, 0;
	neg.f64 	%fd1501, %fd1499;
	selp.f64 	%fd1502, %fd1501, %fd1499, %p672;
	selp.f64 	%fd1503, %fd1502, %fd1499, %p675;
	setp.eq.f64 	%p676, %fd553, 0d0000000000000000;
	selp.b32 	%r705, %r101, 0, %p672;
	or.b32  	%r706, %r705, 2146435072;
	selp.b32 	%r707, %r706, %r705, %p671;
	mov.b32 	%r708, 0;
	mov.b64 	%fd1504, {%r708, %r707};
	selp.f64 	%fd1891, %fd1504, %fd1503, %p676;
	add.f64 	%fd1505, %fd553, 0d4000000000000000;
	{
	.reg .b32 %temp; 
	mov.b64 	{%temp, %r709}, %fd1505;
	}
	and.b32  	%r710, %r709, 2146435072;
	setp.ne.s32 	%p677, %r710, 2146435072;
	@%p677 bra 	$L__BB3_400;
	setp.nan.f64 	%p678, %fd553, %fd553;
	@%p678 bra 	$L__BB3_399;
	setp.neu.f64 	%p679, %fd554, 0d7FF0000000000000;
	@%p679 bra 	$L__BB3_400;
	setp.lt.s32 	%p680, %r101, 0;
	selp.b32 	%r711, %r26, %r25, %p3;
	selp.b32 	%r712, %r711, %r25, %p680;
	mov.b32 	%r713, 0;
	mov.b64 	%fd1891, {%r713, %r712};
	bra.uni 	$L__BB3_400;
$L__BB3_399:
	mov.f64 	%fd1506, 0d4000000000000000;
	add.rn.f64 	%fd1891, %fd553, %fd1506;
$L__BB3_400:
	setp.lt.s32 	%p681, %r23, 0;
	setp.eq.s32 	%p682, %r24, 1062207488;
	setp.eq.f64 	%p684, %fd553, 0d3FF0000000000000;
	add.f64 	%fd1507, %fd1891, 0d3FF0000000000000;
	mov.f64 	%fd1508, 0d4010000000000000;
	div.rn.f64 	%fd1509, %fd1508, %fd1507;
	selp.f64 	%fd1510, 0d4000000000000000, %fd1509, %p684;
	add.f64 	%fd559, %fd552, %fd1510;
	add.f64 	%fd1511, %fd538, 0d41C8000000000000;
	add.f64 	%fd1512, %fd1511, 0d3FE0000000000000;
	mul.f64 	%fd560, %fd70, %fd1512;
	{
	.reg .b32 %temp; 
	mov.b64 	{%temp, %r102}, %fd560;
	}
	abs.f64 	%fd561, %fd560;
	{ // callseq 67, 0
	.param .b64 param0;
	st.param.f64 	[param0], %fd561;
	.param .b64 retval0;
	call.uni (retval0), 
	__internal_accurate_pow, 
	(
	param0
	);
	ld.param.f64 	%fd1513, [retval0];
	} // callseq 67
	setp.lt.s32 	%p685, %r102, 0;
	neg.f64 	%fd1515, %fd1513;
	selp.f64 	%fd1516, %fd1515, %fd1513, %p682;
	selp.f64 	%fd1517, %fd1516, %fd1513, %p685;
	setp.eq.f64 	%p686, %fd560, 0d0000000000000000;
	selp.b32 	%r714, %r102, 0, %p682;
	or.b32  	%r715, %r714, 2146435072;
	selp.b32 	%r716, %r715, %r714, %p681;
	mov.b32 	%r717, 0;
	mov.b64 	%fd1518, {%r717, %r716};
	selp.f64 	%fd1892, %fd1518, %fd1517, %p686;
	add.f64 	%fd1519, %fd560, 0d4000000000000000;
	{
	.reg .b32 %temp; 
	mov.b64 	{%temp, %r718}, %fd1519;
	}
	and.b32  	%r719, %r718, 2146435072;
	setp.ne.s32 	%p687, %r719, 2146435072;
	@%p687 bra 	$L__BB3_405;
	setp.nan.f64 	%p688, %fd560, %fd560;
	@%p688 bra 	$L__BB3_404;
	setp.neu.f64 	%p689, %fd561, 0d7FF0000000000000;
	@%p689 bra 	$L__BB3_405;
	setp.lt.s32 	%p690, %r102, 0;
	selp.b32 	%r720, %r26, %r25, %p3;
	selp.b32 	%r721, %r720, %r25, %p690;
	mov.b32 	%r722, 0;
	mov.b64 	%fd1892, {%r722, %r721};
	bra.uni 	$L__BB3_405;
$L__BB3_404:
	mov.f64 	%fd1520, 0d4000000000000000;
	add.rn.f64 	%fd1892, %fd560, %fd1520;
$L__BB3_405:
	setp.eq.f64 	%p691, %fd560, 0d3FF0000000000000;
	add.f64 	%fd1521, %fd1892, 0d3FF0000000000000;
	mov.f64 	%fd1522, 0d4010000000000000;
	div.rn.f64 	%fd1523, %fd1522, %fd1521;
	selp.f64 	%fd1524, 0d4000000000000000, %fd1523, %p691;
	add.f64 	%fd1525, %fd559, %fd1524;
	add.f64 	%fd1893, %fd1893, %fd1525;
	add.s32 	%r977, %r977, 640;
	add.s32 	%r976, %r976, 640;
	setp.lt.s32 	%p692, %r977, %r95;
	@%p692 bra 	$L__BB3_385;
$L__BB3_406:
	// begin inline asm
	mov.u32 %r723, %laneid;
	// end inline asm
	mov.b64 	%rd31, %fd1893;
	mov.b64 	{%r725, %r730}, %rd31;
	mov.b32 	%r731, 1;
	mov.b32 	%r772, 31;
	mov.b32 	%r773, -1;
	// begin inline asm
	shfl.sync.down.b32 %r724, %r725, %r731, %r772, %r773;
	// end inline asm
	// begin inline asm
	shfl.sync.down.b32 %r729, %r730, %r731, %r772, %r773;
	// end inline asm
	mov.b64 	%rd32, {%r724, %r729};
	mov.b64 	%fd1526, %rd32;
	setp.gt.s32 	%p693, %r723, 30;
	add.f64 	%fd1527, %fd1893, %fd1526;
	selp.f64 	%fd1528, %fd1893, %fd1527, %p693;
	mov.b64 	%rd33, %fd1528;
	mov.b64 	{%r735, %r740}, %rd33;
	mov.b32 	%r741, 2;
	// begin inline asm
	shfl.sync.down.b32 %r734, %r735, %r741, %r772, %r773;
	// end inline asm
	// begin inline asm
	shfl.sync.down.b32 %r739, %r740, %r741, %r772, %r773;
	// end inline asm
	mov.b64 	%rd34, {%r734, %r739};
	mov.b64 	%fd1529, %rd34;
	setp.gt.s32 	%p694, %r723, 29;
	add.f64 	%fd1530, %fd1528, %fd1529;
	selp.f64 	%fd1531, %fd1528, %fd1530, %p694;
	mov.b64 	%rd35, %fd1531;
	mov.b64 	{%r745, %r750}, %rd35;
	mov.b32 	%r751, 4;
	// begin inline asm
	shfl.sync.down.b32 %r744, %r745, %r751, %r772, %r773;
	// end inline asm
	// begin inline asm
	shfl.sync.down.b32 %r749, %r750, %r751, %r772, %r773;
	// end inline asm
	mov.b64 	%rd36, {%r744, %r749};
	mov.b64 	%fd1532, %rd36;
	setp.gt.s32 	%p695, %r723, 27;
	add.f64 	%fd1533, %fd1531, %fd1532;
	selp.f64 	%fd1534, %fd1531, %fd1533, %p695;
	mov.b64 	%rd37, %fd1534;
	mov.b64 	{%r755, %r760}, %rd37;
	mov.b32 	%r761, 8;
	// begin inline asm
	shfl.sync.down.b32 %r754, %r755, %r761, %r772, %r773;
	// end inline asm
	// begin inline asm
	shfl.sync.down.b32 %r759, %r760, %r761, %r772, %r773;
	// end inline asm
	mov.b64 	%rd38, {%r754, %r759};
	mov.b64 	%fd1535, %rd38;
	setp.gt.s32 	%p696, %r723, 23;
	add.f64 	%fd1536, %fd1534, %fd1535;
	selp.f64 	%fd1537, %fd1534, %fd1536, %p696;
	mov.b64 	%rd39, %fd1537;
	mov.b64 	{%r765, %r770}, %rd39;
	mov.b32 	%r771, 16;
	// begin inline asm
	shfl.sync.down.b32 %r764, %r765, %r771, %r772, %r773;
	// end inline asm
	// begin inline asm
	shfl.sync.down.b32 %r769, %r770, %r771, %r772, %r773;
	// end inline asm
	mov.b64 	%rd40, {%r764, %r769};
	mov.b64 	%fd1538, %rd40;
	setp.gt.s32 	%p697, %r723, 15;
	add.f64 	%fd568, %fd1537, %fd1538;
	selp.f64 	%fd1894, %fd1537, %fd568, %p697;
	setp.ne.s32 	%p698, %r723, 0;
	@%p698 bra 	$L__BB3_408;
	shr.u32 	%r774, %r22, 2;
	and.b32  	%r775, %r774, 248;
	mov.u32 	%r776, _ZZN3cub18CUB_300001_SM_10006detail6reduce28DeviceReduceSingleTileKernelINS2_10policy_hubIdjN4cuda3std3__44plusIdEEE10Policy1000EN6thrust24THRUST_300001_SM_1000_NS6detail15normal_iteratorINSD_10device_ptrIlEEEEPdjS9_dd6squareIdEEEvT0_T1_T2_T3_T4_T6_E12temp_storage;
	add.s32 	%r777, %r776, %r775;
	st.shared.f64 	[%r777+24], %fd568;
$L__BB3_408:
	bar.sync 	0;
	setp.ne.s32 	%p699, %r22, 0;
	@%p699 bra 	$L__BB3_410;
	ld.shared.f64 	%fd1539, [_ZZN3cub18CUB_300001_SM_10006detail6reduce28DeviceReduceSingleTileKernelINS2_10policy_hubIdjN4cuda3std3__44plusIdEEE10Policy1000EN6thrust24THRUST_300001_SM_1000_NS6detail15normal_iteratorINSD_10device_ptrIlEEEEPdjS9_dd6squareIdEEEvT0_T1_T2_T3_T4_T6_E12temp_storage+32];
	add.f64 	%fd1540, %fd1894, %fd1539;
	ld.shared.f64 	%fd1541, [_ZZN3cub18CUB_300001_SM_10006detail6reduce28DeviceReduceSingleTileKernelINS2_10policy_hubIdjN4cuda3std3__44plusIdEEE10Policy1000EN6thrust24THRUST_300001_SM_1000_NS6detail15normal_iteratorINSD_10device_ptrIlEEEEPdjS9_dd6squareIdEEEvT0_T1_T2_T3_T4_T6_E12temp_storage+40];
	add.f64 	%fd1542, %fd1540, %fd1541;
	ld.shared.f64 	%fd1543, [_ZZN3cub18CUB_300001_SM_10006detail6reduce28DeviceReduceSingleTileKernelINS2_10policy_hubIdjN4cuda3std3__44plusIdEEE10Policy1000EN6thrust24THRUST_300001_SM_1000_NS6detail15normal_iteratorINSD_10device_ptrIlEEEEPdjS9_dd6squareIdEEEvT0_T1_T2_T3_T4_T6_E12temp_storage+48];
	add.f64 	%fd1544, %fd1542, %fd1543;
	ld.shared.f64 	%fd1545, [_ZZN3cub18CUB_300001_SM_10006detail6reduce28DeviceReduceSingleTileKernelINS2_10policy_hubIdjN4cuda3std3__44plusIdEEE10Policy1000EN6thrust24THRUST_300001_SM_1000_NS6detail15normal_iteratorINSD_10device_ptrIlEEEEPdjS9_dd6squareIdEEEvT0_T1_T2_T3_T4_T6_E12temp_storage+56];
	add.f64 	%fd1546, %fd1544, %fd1545;
	ld.shared.f64 	%fd1547, [_ZZN3cub18CUB_300001_SM_10006detail6reduce28DeviceReduceSingleTileKernelINS2_10policy_hubIdjN4cuda3std3__44plusIdEEE10Policy1000EN6thrust24THRUST_300001_SM_1000_NS6detail15normal_iteratorINSD_10device_ptrIlEEEEPdjS9_dd6squareIdEEEvT0_T1_T2_T3_T4_T6_E12temp_storage+64];
	add.f64 	%fd1548, %fd1546, %fd1547;
	ld.shared.f64 	%fd1549, [_ZZN3cub18CUB_300001_SM_10006detail6reduce28DeviceReduceSingleTileKernelINS2_10policy_hubIdjN4cuda3std3__44plusIdEEE10Policy1000EN6thrust24THRUST_300001_SM_1000_NS6detail15normal_iteratorINSD_10device_ptrIlEEEEPdjS9_dd6squareIdEEEvT0_T1_T2_T3_T4_T6_E12temp_storage+72];
	add.f64 	%fd1550, %fd1548, %fd1549;
	ld.shared.f64 	%fd1551, [_ZZN3cub18CUB_300001_SM_10006detail6reduce28DeviceReduceSingleTileKernelINS2_10policy_hubIdjN4cuda3std3__44plusIdEEE10Policy1000EN6thrust24THRUST_300001_SM_1000_NS6detail15normal_iteratorINSD_10device_ptrIlEEEEPdjS9_dd6squareIdEEEvT0_T1_T2_T3_T4_T6_E12temp_storage+80];
	add.f64 	%fd1552, %fd1550, %fd1551;
	ld.shared.f64 	%fd1553, [_ZZN3cub18CUB_300001_SM_10006detail6reduce28DeviceReduceSingleTileKernelINS2_10policy_hubIdjN4cuda3std3__44plusIdEEE10Policy1000EN6thrust24THRUST_300001_SM_1000_NS6detail15normal_iteratorINSD_10device_ptrIlEEEEPdjS9_dd6squareIdEEEvT0_T1_T2_T3_T4_T6_E12temp_storage+88];
	add.f64 	%fd1554, %fd1552, %fd1553;
	ld.shared.f64 	%fd1555, [_ZZN3cub18CUB_300001_SM_10006detail6reduce28DeviceReduceSingleTileKernelINS2_10policy_hubIdjN4cuda3std3__44plusIdEEE10Policy1000EN6thrust24THRUST_300001_SM_1000_NS6detail15normal_iteratorINSD_10device_ptrIlEEEEPdjS9_dd6squareIdEEEvT0_T1_T2_T3_T4_T6_E12temp_storage+96];
	add.f64 	%fd1556, %fd1554, %fd1555;
	ld.shared.f64 	%fd1557, [_ZZN3cub18CUB_300001_SM_10006detail6reduce28DeviceReduceSingleTileKernelINS2_10policy_hubIdjN4cuda3std3__44plusIdEEE10Policy1000EN6thrust24THRUST_300001_SM_1000_NS6detail15normal_iteratorINSD_10device_ptrIlEEEEPdjS9_dd6squareIdEEEvT0_T1_T2_T3_T4_T6_E12temp_storage+104];
	add.f64 	%fd1558, %fd1556, %fd1557;
	ld.shared.f64 	%fd1559, [_ZZN3cub18CUB_300001_SM_10006detail6reduce28DeviceReduceSingleTileKernelINS2_10policy_hubIdjN4cuda3std3__44plusIdEEE10Policy1000EN6thrust24THRUST_300001_SM_1000_NS6detail15normal_iteratorINSD_10device_ptrIlEEEEPdjS9_dd6squareIdEEEvT0_T1_T2_T3_T4_T6_E12temp_storage+112];
	add.f64 	%fd1560, %fd1558, %fd1559;
	ld.shared.f64 	%fd1561, [_ZZN3cub18CUB_300001_SM_10006detail6reduce28DeviceReduceSingleTileKernelINS2_10policy_hubIdjN4cuda3std3__44plusIdEEE10Policy1000EN6thrust24THRUST_300001_SM_1000_NS6detail15normal_iteratorINSD_10device_ptrIlEEEEPdjS9_dd6squareIdEEEvT0_T1_T2_T3_T4_T6_E12temp_storage+120];
	add.f64 	%fd1562, %fd1560, %fd1561;
	ld.shared.f64 	%fd1563, [_ZZN3cub18CUB_300001_SM_10006detail6reduce28DeviceReduceSingleTileKernelINS2_10policy_hubIdjN4cuda3std3__44plusIdEEE10Policy1000EN6thrust24THRUST_300001_SM_1000_NS6detail15normal_iteratorINSD_10device_ptrIlEEEEPdjS9_dd6squareIdEEEvT0_T1_T2_T3_T4_T6_E12temp_storage+128];
	add.f64 	%fd1564, %fd1562, %fd1563;
	ld.shared.f64 	%fd1565, [_ZZN3cub18CUB_300001_SM_10006detail6reduce28DeviceReduceSingleTileKernelINS2_10policy_hubIdjN4cuda3std3__44plusIdEEE10Policy1000EN6thrust24THRUST_300001_SM_1000_NS6detail15normal_iteratorINSD_10device_ptrIlEEEEPdjS9_dd6squareIdEEEvT0_T1_T2_T3_T4_T6_E12temp_storage+136];
	add.f64 	%fd1566, %fd1564, %fd1565;
	ld.shared.f64 	%fd1567, [_ZZN3cub18CUB_300001_SM_10006detail6reduce28DeviceReduceSingleTileKernelINS2_10policy_hubIdjN4cuda3std3__44plusIdEEE10Policy1000EN6thrust24THRUST_300001_SM_1000_NS6detail15normal_iteratorINSD_10device_ptrIlEEEEPdjS9_dd6squareIdEEEvT0_T1_T2_T3_T4_T6_E12temp_storage+144];
	add.f64 	%fd1568, %fd1566, %fd1567;
	ld.shared.f64 	%fd1569, [_ZZN3cub18CUB_300001_SM_10006detail6reduce28DeviceReduceSingleTileKernelINS2_10policy_hubIdjN4cuda3std3__44plusIdEEE10Policy1000EN6thrust24THRUST_300001_SM_1000_NS6detail15normal_iteratorINSD_10device_ptrIlEEEEPdjS9_dd6squareIdEEEvT0_T1_T2_T3_T4_T6_E12temp_storage+152];
	add.f64 	%fd1570, %fd1568, %fd1569;
	ld.shared.f64 	%fd1571, [_ZZN3cub18CUB_300001_SM_10006detail6reduce28DeviceReduceSingleTileKernelINS2_10policy_hubIdjN4cuda3std3__44plusIdEEE10Policy1000EN6thrust24THRUST_300001_SM_1000_NS6detail15normal_iteratorINSD_10device_ptrIlEEEEPdjS9_dd6squareIdEEEvT0_T1_T2_T3_T4_T6_E12temp_storage+160];
	add.f64 	%fd1572, %fd1570, %fd1571;
	ld.shared.f64 	%fd1573, [_ZZN3cub18CUB_300001_SM_10006detail6reduce28DeviceReduceSingleTileKernelINS2_10policy_hubIdjN4cuda3std3__44plusIdEEE10Policy1000EN6thrust24THRUST_300001_SM_1000_NS6detail15normal_iteratorINSD_10device_ptrIlEEEEPdjS9_dd6squareIdEEEvT0_T1_T2_T3_T4_T6_E12temp_storage+168];
	add.f64 	%fd1574, %fd1572, %fd1573;
	ld.shared.f64 	%fd1575, [_ZZN3cub18CUB_300001_SM_10006detail6reduce28DeviceReduceSingleTileKernelINS2_10policy_hubIdjN4cuda3std3__44plusIdEEE10Policy1000EN6thrust24THRUST_300001_SM_1000_NS6detail15normal_iteratorINSD_10device_ptrIlEEEEPdjS9_dd6squareIdEEEvT0_T1_T2_T3_T4_T6_E12temp_storage+176];
	add.f64 	%fd1894, %fd1574, %fd1575;
$L__BB3_410:
	mov.u32 	%r970, %tid.x;
	setp.ne.s32 	%p822, %r970, 0;
	@%p822 bra 	$L__BB3_412;
	add.f64 	%fd1810, %fd572, %fd1894;
	st.global.f64 	[%rd1], %fd1810;
$L__BB3_412:
	ret;

}
	// .globl	_ZN3cub18CUB_300001_SM_10006detail6reduce18DeviceReduceKernelINS2_10policy_hubIdjN4cuda3std3__44plusIdEEE10Policy1000EN6thrust24THRUST_300001_SM_1000_NS6detail15normal_iteratorINSD_10device_ptrIlEEEEjS9_d6squareIdEEEvT0_PT3_T1_NS0_13GridEvenShareISO_EET2_T4_
.visible .entry _ZN3cub18CUB_300001_SM_10006detail6reduce18DeviceReduceKernelINS2_10policy_hubIdjN4cuda3std3__44plusIdEEE10Policy1000EN6thrust24THRUST_300001_SM_1000_NS6detail15normal_iteratorINSD_10device_ptrIlEEEEjS9_d6squareIdEEEvT0_PT3_T1_NS0_13GridEvenShareISO_EET2_T4_(
	.param .align 8 .b8 _ZN3cub18CUB_300001_SM_10006detail6reduce18DeviceReduceKernelINS2_10policy_hubIdjN4cuda3std3__44plusIdEEE10Policy1000EN6thrust24THRUST_300001_SM_1000_NS6detail15normal_iteratorINSD_10device_ptrIlEEEEjS9_d6squareIdEEEvT0_PT3_T1_NS0_13GridEvenShareISO_EET2_T4__param_0[8],
	.param .u64 .ptr .align 1 _ZN3cub18CUB_300001_SM_10006detail6reduce18DeviceReduceKernelINS2_10policy_hubIdjN4cuda3std3__44plusIdEEE10Policy1000EN6thrust24THRUST_300001_SM_1000_NS6detail15normal_iteratorINSD_10device_ptrIlEEEEjS9_d6squareIdEEEvT0_PT3_T1_NS0_13GridEvenShareISO_EET2_T4__param_1,
	.param .u32 _ZN3cub18CUB_300001_SM_10006detail6reduce18DeviceReduceKernelINS2_10policy_hubIdjN4cuda3std3__44plusIdEEE10Policy1000EN6thrust24THRUST_300001_SM_1000_NS6detail15normal_iteratorINSD_10device_ptrIlEEEEjS9_d6squareIdEEEvT0_PT3_T1_NS0_13GridEvenShareISO_EET2_T4__param_2,
	.param .align 4 .b8 _ZN3cub18CUB_300001_SM_10006detail6reduce18DeviceReduceKernelINS2_10policy_hubIdjN4cuda3std3__44plusIdEEE10Policy1000EN6thrust24THRUST_300001_SM_1000_NS6detail15normal_iteratorINSD_10device_ptrIlEEEEjS9_d6squareIdEEEvT0_PT3_T1_NS0_13GridEvenShareISO_EET2_T4__param_3[40],
	.param .align 1 .b8 _ZN3cub18CUB_300001_SM_10006detail6reduce18DeviceReduceKernelINS2_10policy_hubIdjN4cuda3std3__44plusIdEEE10Policy1000EN6thrust24THRUST_300001_SM_1000_NS6detail15normal_iteratorINSD_10device_ptrIlEEEEjS9_d6squareIdEEEvT0_PT3_T1_NS0_13GridEvenShareISO_EET2_T4__param_4[1],
	.param .align 8 .b8 _ZN3cub18CUB_300001_SM_10006detail6reduce18DeviceReduceKernelINS2_10policy_hubIdjN4cuda3std3__44plusIdEEE10Policy1000EN6thrust24THRUST_300001_SM_1000_NS6detail15normal_iteratorINSD_10device_ptrIlEEEEjS9_d6squareIdEEEvT0_PT3_T1_NS0_13GridEvenShareISO_EET2_T4__param_5[8]
)
.maxntid 640
{
	.reg .pred 	%p<821>;
	.reg .b32 	%r<1166>;
	.reg .b64 	%rd<91>;
	.reg .b64 	%fd<1990>;
	// demoted variable
	.shared .align 8 .b8 _ZZN3cub18CUB_300001_SM_10006detail6reduce18DeviceReduceKernelINS2_10policy_hubIdjN4cuda3std3__44plusIdEEE10Policy1000EN6thrust24THRUST_300001_SM_1000_NS6detail15normal_iteratorINSD_10device_ptrIlEEEEjS9_d6squareIdEEEvT0_PT3_T1_NS0_13GridEvenShareISO_EET2_T4_E12temp_storage[192];
	ld.param.u32 	%r130, [_ZN3cub18CUB_300001_SM_10006detail6reduce18DeviceReduceKernelINS2_10policy_hubIdjN4cuda3std3__44plusIdEEE10Policy1000EN6thrust24THRUST_300001_SM_1000_NS6detail15normal_iteratorINSD_10device_ptrIlEEEEjS9_d6squareIdEEEvT0_PT3_T1_NS0_13GridEvenShareISO_EET2_T4__param_3+24];
	ld.param.f64 	%fd1, [_ZN3cub18CUB_300001_SM_10006detail6reduce18DeviceReduceKernelINS2_10policy_hubIdjN4cuda3std3__44plusIdEEE10Policy1000EN6thrust24THRUST_300001_SM_1000_NS6detail15normal_iteratorINSD_10device_ptrIlEEEEjS9_d6squareIdEEEvT0_PT3_T1_NS0_13GridEvenShareISO_EET2_T4__param_5];
	ld.param.u32 	%r129, [_ZN3cub18CUB_300001_SM_10006detail6reduce18DeviceReduceKernelINS2_10policy_hubIdjN4cuda3std3__44plusIdEEE10Policy1000EN6thrust24THRUST_300001_SM_1000_NS6detail15normal_iteratorINSD_10device_ptrIlEEEEjS9_d6squareIdEEEvT0_PT3_T1_NS0_13GridEvenShareISO_EET2_T4__param_3+20];
	ld.param.u64 	%rd4, [_ZN3cub18CUB_300001_SM_10006detail6reduce18DeviceReduceKernelINS2_10policy_hubIdjN4cuda3std3__44plusIdEEE10Policy1000EN6thrust24THRUST_300001_SM_1000_NS6detail15normal_iteratorINSD_10device_ptrIlEEEEjS9_d6squareIdEEEvT0_PT3_T1_NS0_13GridEvenShareISO_EET2_T4__param_0];
	cvta.to.global.u64 	%rd1, %rd4;
	mov.u32 	%r134, %ctaid.x;
	mul.lo.s32 	%r1, %r134, 5120;
	sub.s32 	%r2, %r129, %r1;
	setp.gt.u32 	%p4, %r2, 5119;
	@%p4 bra 	$L__BB4_55;
	mov.u32 	%r3, %tid.x;
	setp.ge.u32 	%p698, %r3, %r2;
	mov.f64 	%fd1917, 0d0000000000000000;
	mov.u32 	%r1161, %r3;
	@%p698 bra 	$L__BB4_23;
	add.s32 	%r959, %r1, %r3;
	mul.wide.u32 	%rd61, %r959, 8;
	add.s64 	%rd62, %rd1, %rd61;
	ld.global.u64 	%rd63, [%rd62];
	cvt.rn.f64.s64 	%fd2, %rd63;
	rcp.rn.f64 	%fd3, %fd1;
	mov.f64 	%fd1674, 0d4000000000000000;
	{
	.reg .b32 %temp; 
	mov.b64 	{%temp, %r4}, %fd1674;
	}
	and.b32  	%r5, %r4, 2146435072;
	setp.eq.s32 	%p699, %r5, 1062207488;
	setp.lt.s32 	%p701, %r4, 0;
	selp.b32 	%r6, 0, 2146435072, %p701;
	and.b32  	%r960, %r4, 2147483647;
	setp.ne.s32 	%p702, %r960, 1071644672;
	and.pred  	%p1, %p699, %p702;
	or.b32  	%r7, %r6, -2147483648;
	add.f64 	%fd1675, %fd2, 0d3FE0000000000000;
	mul.f64 	%fd4, %fd3, %fd1675;
	{
	.reg .b32 %temp; 
	mov.b64 	{%temp, %r8}, %fd4;
	}
	abs.f64 	%fd5, %fd4;
	{ // callseq 144, 0
	.param .b64 param0;
	st.param.f64 	[param0], %fd5;
	.param .b64 retval0;
	call.uni (retval0), 
	__internal_accurate_pow, 
	(
	param0
	);
	ld.param.f64 	%fd1676, [retval0];
	} // callseq 144
	setp.lt.s32 	%p703, %r8, 0;
	neg.f64 	%fd1678, %fd1676;
	selp.f64 	%fd1679, %fd1678, %fd1676, %p699;
	selp.f64 	%fd1680, %fd1679, %fd1676, %p703;
	setp.eq.f64 	%p704, %fd4, 0d0000000000000000;
	selp.b32 	%r961, %r8, 0, %p699;
	or.b32  	%r962, %r961, 2146435072;
	selp.b32 	%r963, %r962, %r961, %p701;
	mov.b32 	%r964, 0;
	mov.b64 	%fd1681, {%r964, %r963};
	selp.f64 	%fd1907, %fd1681, %fd1680, %p704;
	add.f64 	%fd1682, %fd4, 0d4000000000000000;
	{
	.reg .b32 %temp; 
	mov.b64 	{%temp, %r965}, %fd1682;
	}
	and.b32  	%r966, %r965, 2146435072;
	setp.ne.s32 	%p705, %r966, 2146435072;
	@%p705 bra 	$L__BB4_7;
	setp.num.f64 	%p706, %fd4, %fd4;
	@%p706 bra 	$L__BB4_5;
	mov.f64 	%fd1683, 0d4000000000000000;
	add.rn.f64 	%fd1907, %fd4, %fd1683;
	bra.uni 	$L__BB4_7;
$L__BB4_5:
	setp.neu.f64 	%p707, %fd5, 0d7FF0000000000000;
	@%p707 bra 	$L__BB4_7;
	setp.lt.s32 	%p708, %r8, 0;
	selp.b32 	%r967, %r7, %r6, %p1;
	selp.b32 	%r968, %r967, %r6, %p708;
	mov.b32 	%r969, 0;
	mov.b64 	%fd1907, {%r969, %r968};
$L__BB4_7:
	setp.lt.s32 	%p709, %r4, 0;
	setp.eq.s32 	%p710, %r5, 1062207488;
	setp.eq.f64 	%p712, %fd4, 0d3FF0000000000000;
	add.f64 	%fd1684, %fd1907, 0d3FF0000000000000;
	mov.f64 	%fd1685, 0d4010000000000000;
	div.rn.f64 	%fd1686, %fd1685, %fd1684;
	add.f64 	%fd1687, %fd1686, 0d0000000000000000;
	selp.f64 	%fd10, 0d4000000000000000, %fd1687, %p712;
	add.f64 	%fd1688, %fd2, 0d41B0000000000000;
	add.f64 	%fd1689, %fd1688, 0d3FE0000000000000;
	mul.f64 	%fd11, %fd3, %fd1689;
	{
	.reg .b32 %temp; 
	mov.b64 	{%temp, %r9}, %fd11;
	}
	abs.f64 	%fd12, %fd11;
	{ // callseq 145, 0
	.param .b64 param0;
	st.param.f64 	[param0], %fd12;
	.param .b64 retval0;
	call.uni (retval0), 
	__internal_accurate_pow, 
	(
	param0
	);
	ld.param.f64 	%fd1690, [retval0];
	} // callseq 145
	setp.lt.s32 	%p713, %r9, 0;
	neg.f64 	%fd1692, %fd1690;
	selp.f64 	%fd1693, %fd1692, %fd1690, %p710;
	selp.f64 	%fd1694, %fd1693, %fd1690, %p713;
	setp.eq.f64 	%p714, %fd11, 0d0000000000000000;
	selp.b32 	%r970, %r9, 0, %p710;
	or.b32  	%r971, %r970, 2146435072;
	selp.b32 	%r972, %r971, %r970, %p709;
	mov.b32 	%r973, 0;
	mov.b64 	%fd1695, {%r973, %r972};
	selp.f64 	%fd1908, %fd1695, %fd1694, %p714;
	add.f64 	%fd1696, %fd11, 0d4000000000000000;
	{
	.reg .b32 %temp; 
	mov.b64 	{%temp, %r974}, %fd1696;
	}
	and.b32  	%r975, %r974, 2146435072;
	setp.ne.s32 	%p715, %r975, 2146435072;
	@%p715 bra 	$L__BB4_12;
	setp.nan.f64 	%p716, %fd11, %fd11;
	@%p716 bra 	$L__BB4_11;
	setp.neu.f64 	%p717, %fd12, 0d7FF0000000000000;
	@%p717 bra 	$L__BB4_12;
	setp.lt.s32 	%p718, %r9, 0;
	selp.b32 	%r976, %r7, %r6, %p1;
	selp.b32 	%r977, %r976, %r6, %p718;
	mov.b32 	%r978, 0;
	mov.b64 	%fd1908, {%r978, %r977};
	bra.uni 	$L__BB4_12;
$L__BB4_11:
	mov.f64 	%fd1697, 0d4000000000000000;
	add.rn.f64 	%fd1908, %fd11, %fd1697;
$L__BB4_12:
	setp.lt.s32 	%p719, %r4, 0;
	setp.eq.s32 	%p720, %r5, 1062207488;
	setp.eq.f64 	%p722, %fd11, 0d3FF0000000000000;
	add.f64 	%fd1698, %fd1908, 0d3FF0000000000000;
	mov.f64 	%fd1699, 0d4010000000000000;
	div.rn.f64 	%fd1700, %fd1699, %fd1698;
	selp.f64 	%fd1701, 0d4000000000000000, %fd1700, %p722;
	add.f64 	%fd17, %fd10, %fd1701;
	add.f64 	%fd1702, %fd2, 0d41C0000000000000;
	add.f64 	%fd1703, %fd1702, 0d3FE0000000000000;
	mul.f64 	%fd18, %fd3, %fd1703;
	{
	.reg .b32 %temp; 
	mov.b64 	{%temp, %r10}, %fd18;
	}
	abs.f64 	%fd19, %fd18;
	{ // callseq 146, 0
	.param .b64 param0;
	st.param.f64 	[param0], %fd19;
	.param .b64 retval0;
	call.uni (retval0), 
	__internal_accurate_pow, 
	(
	param0
	);
	ld.param.f64 	%fd1704, [retval0];
	} // callseq 146
	setp.lt.s32 	%p723, %r10, 0;
	neg.f64 	%fd1706, %fd1704;
	selp.f64 	%fd1707, %fd1706, %fd1704, %p720;
	selp.f64 	%fd1708, %fd1707, %fd1704, %p723;
	setp.eq.f64 	%p724, %fd18, 0d0000000000000000;
	selp.b32 	%r979, %r10, 0, %p720;
	or.b32  	%r980, %r979, 2146435072;
	selp.b32 	%r981, %r980, %r979, %p719;
	mov.b32 	%r982, 0;
	mov.b64 	%fd1709, {%r982, %r981};
	selp.f64 	%fd1909, %fd1709, %fd1708, %p724;
	add.f64 	%fd1710, %fd18, 0d4000000000000000;
	{
	.reg .b32 %temp; 
	mov.b64 	{%temp, %r983}, %fd1710;
	}
	and.b32  	%r984, %r983, 2146435072;
	setp.ne.s32 	%p725, %r984, 2146435072;
	@%p725 bra 	$L__BB4_17;
	setp.nan.f64 	%p726, %fd18, %fd18;
	@%p726 bra 	$L__BB4_16;
	setp.neu.f64 	%p727, %fd19, 0d7FF0000000000000;
	@%p727 bra 	$L__BB4_17;
	setp.lt.s32 	%p728, %r10, 0;
	selp.b32 	%r985, %r7, %r6, %p1;
	selp.b32 	%r986, %r985, %r6, %p728;
	mov.b32 	%r987, 0;
	mov.b64 	%fd1909, {%r987, %r986};
	bra.uni 	$L__BB4_17;
$L__BB4_16:
	mov.f64 	%fd1711, 0d4000000000000000;
	add.rn.f64 	%fd1909, %fd18, %fd1711;
$L__BB4_17:
	setp.lt.s32 	%p729, %r4, 0;
	setp.eq.s32 	%p730, %r5, 1062207488;
	setp.eq.f64 	%p732, %fd18, 0d3FF0000000000000;
	add.f64 	%fd1712, %fd1909, 0d3FF0000000000000;
	mov.f64 	%fd1713, 0d4010000000000000;
	div.rn.f64 	%fd1714, %fd1713, %fd1712;
	selp.f64 	%fd1715, 0d4000000000000000, %fd1714, %p732;
	add.f64 	%fd24, %fd17, %fd1715;
	add.f64 	%fd1716, %fd2, 0d41C8000000000000;
	add.f64 	%fd1717, %fd1716, 0d3FE0000000000000;
	mul.f64 	%fd25, %fd3, %fd1717;
	{
	.reg .b32 %temp; 
	mov.b64 	{%temp, %r11}, %fd25;
	}
	abs.f64 	%fd26, %fd25;
	{ // callseq 147, 0
	.param .b64 param0;
	st.param.f64 	[param0], %fd26;
	.param .b64 retval0;
	call.uni (retval0), 
	__internal_accurate_pow, 
	(
	param0
	);
	ld.param.f64 	%fd1718, [retval0];
	} // callseq 147
	setp.lt.s32 	%p733, %r11, 0;
	neg.f64 	%fd1720, %fd1718;
	selp.f64 	%fd1721, %fd1720, %fd1718, %p730;
	selp.f64 	%fd1722, %fd1721, %fd1718, %p733;
	setp.eq.f64 	%p734, %fd25, 0d0000000000000000;
	selp.b32 	%r988, %r11, 0, %p730;
	or.b32  	%r989, %r988, 2146435072;
	selp.b32 	%r990, %r989, %r988, %p729;
	mov.b32 	%r991, 0;
	mov.b64 	%fd1723, {%r991, %r990};
	selp.f64 	%fd1910, %fd1723, %fd1722, %p734;
	add.f64 	%fd1724, %fd25, 0d4000000000000000;
	{
	.reg .b32 %temp; 
	mov.b64 	{%temp, %r992}, %fd1724;
	}
	and.b32  	%r993, %r992, 2146435072;
	setp.ne.s32 	%p735, %r993, 2146435072;
	@%p735 bra 	$L__BB4_22;
	setp.nan.f64 	%p736, %fd25, %fd25;
	@%p736 bra 	$L__BB4_21;
	setp.neu.f64 	%p737, %fd26, 0d7FF0000000000000;
	@%p737 bra 	$L__BB4_22;
	setp.lt.s32 	%p738, %r11, 0;
	selp.b32 	%r994, %r7, %r6, %p1;
	selp.b32 	%r995, %r994, %r6, %p738;
	mov.b32 	%r996, 0;
	mov.b64 	%fd1910, {%r996, %r995};
	bra.uni 	$L__BB4_22;
$L__BB4_21:
	mov.f64 	%fd1725, 0d4000000000000000;
	add.rn.f64 	%fd1910, %fd25, %fd1725;
$L__BB4_22:
	setp.eq.f64 	%p739, %fd25, 0d3FF0000000000000;
	add.f64 	%fd1726, %fd1910, 0d3FF0000000000000;
	mov.f64 	%fd1727, 0d4010000000000000;
	div.rn.f64 	%fd1728, %fd1727, %fd1726;
	selp.f64 	%fd1729, 0d4000000000000000, %fd1728, %p739;
	add.f64 	%fd1917, %fd24, %fd1729;
	add.s32 	%r1161, %r3, 640;
$L__BB4_23:
	setp.ge.u32 	%p740, %r1161, %r2;
	@%p740 bra 	$L__BB4_46;
	rcp.rn.f64 	%fd33, %fd1;
	mov.f64 	%fd1730, 0d4000000000000000;
	{
	.reg .b32 %temp; 
	mov.b64 	{%temp, %r14}, %fd1730;
	}
	and.b32  	%r15, %r14, 2146435072;
	setp.eq.s32 	%p741, %r15, 1062207488;
	setp.lt.s32 	%p742, %r14, 0;
	selp.b32 	%r16, 0, 2146435072, %p742;
	and.b32  	%r997, %r14, 2147483647;
	setp.ne.s32 	%p743, %r997, 1071644672;
	and.pred  	%p2, %p741, %p743;
	or.b32  	%r17, %r16, -2147483648;
	add.s32 	%r1160, %r1161, %r1;
$L__BB4_25:
	setp.lt.s32 	%p744, %r14, 0;
	setp.eq.s32 	%p745, %r15, 1062207488;
	mul.wide.u32 	%rd64, %r1160, 8;
	add.s64 	%rd65, %rd1, %rd64;
	ld.global.u64 	%rd66, [%rd65];
	cvt.rn.f64.s64 	%fd35, %rd66;
	add.f64 	%fd1731, %fd35, 0d3FE0000000000000;
	mul.f64 	%fd36, %fd33, %fd1731;
	{
	.reg .b32 %temp; 
	mov.b64 	{%temp, %r21}, %fd36;
	}
	abs.f64 	%fd37, %fd36;
	{ // callseq 148, 0
	.param .b64 param0;
	st.param.f64 	[param0], %fd37;
	.param .b64 retval0;
	call.uni (retval0), 
	__internal_accurate_pow, 
	(
	param0
	);
	ld.param.f64 	%fd1732, [retval0];
	} // callseq 148
	setp.lt.s32 	%p747, %r21, 0;
	neg.f64 	%fd1734, %fd1732;
	selp.f64 	%fd1735, %fd1734, %fd1732, %p745;
	selp.f64 	%fd1736, %fd1735, %fd1732, %p747;
	setp.eq.f64 	%p748, %fd36, 0d0000000000000000;
	selp.b32 	%r998, %r21, 0, %p745;
	or.b32  	%r999, %r998, 2146435072;
	selp.b32 	%r1000, %r999, %r998, %p744;
	mov.b32 	%r1001, 0;
	mov.b64 	%fd1737, {%r1001, %r1000};
	selp.f64 	%fd1913, %fd1737, %fd1736, %p748;
	add.f64 	%fd1738, %fd36, 0d4000000000000000;
	{
	.reg .b32 %temp; 
	mov.b64 	{%temp, %r1002}, %fd1738;
	}
	and.b32  	%r1003, %r1002, 2146435072;
	setp.ne.s32 	%p749, %r1003, 2146435072;
	@%p749 bra 	$L__BB4_30;
	setp.num.f64 	%p750, %fd36, %fd36;
	@%p750 bra 	$L__BB4_28;
	mov.f64 	%fd1739, 0d4000000000000000;
	add.rn.f64 	%fd1913, %fd36, %fd1739;
	bra.uni 	$L__BB4_30;
$L__BB4_28:
	setp.neu.f64 	%p751, %fd37, 0d7FF0000000000000;
	@%p751 bra 	$L__BB4_30;
	setp.lt.s32 	%p752, %r21, 0;
	selp.b32 	%r1004, %r17, %r16, %p2;
	selp.b32 	%r1005, %r1004, %r16, %p752;
	mov.b32 	%r1006, 0;
	mov.b64 	%fd1913, {%r1006, %r1005};
$L__BB4_30:
	setp.lt.s32 	%p753, %r14, 0;
	setp.eq.s32 	%p754, %r15, 1062207488;
	setp.eq.f64 	%p756, %fd36, 0d3FF0000000000000;
	add.f64 	%fd1740, %fd1913, 0d3FF0000000000000;
	mov.f64 	%fd1741, 0d4010000000000000;
	div.rn.f64 	%fd1742, %fd1741, %fd1740;
	add.f64 	%fd1743, %fd1742, 0d0000000000000000;
	selp.f64 	%fd42, 0d4000000000000000, %fd1743, %p756;
	add.f64 	%fd1744, %fd35, 0d41B0000000000000;
	add.f64 	%fd1745, %fd1744, 0d3FE0000000000000;
	mul.f64 	%fd43, %fd33, %fd1745;
	{
	.reg .b32 %temp; 
	mov.b64 	{%temp, %r22}, %fd43;
	}
	abs.f64 	%fd44, %fd43;
	{ // callseq 149, 0
	.param .b64 param0;
	st.param.f64 	[param0], %fd44;
	.param .b64 retval0;
	call.uni (retval0), 
	__internal_accurate_pow, 
	(
	param0
	);
	ld.param.f64 	%fd1746, [retval0];
	} // callseq 149
	setp.lt.s32 	%p757, %r22, 0;
	neg.f64 	%fd1748, %fd1746;
	selp.f64 	%fd1749, %fd1748, %fd1746, %p754;
	selp.f64 	%fd1750, %fd1749, %fd1746, %p757;
	setp.eq.f64 	%p758, %fd43, 0d0000000000000000;
	selp.b32 	%r1007, %r22, 0, %p754;
	or.b32  	%r1008, %r1007, 2146435072;
	selp.b32 	%r1009, %r1008, %r1007, %p753;
	mov.b32 	%r1010, 0;
	mov.b64 	%fd1751, {%r1010, %r1009};
	selp.f64 	%fd1914, %fd1751, %fd1750, %p758;
	add.f64 	%fd1752, %fd43, 0d4000000000000000;
	{
	.reg .b32 %temp; 
	mov.b64 	{%temp, %r1011}, %fd1752;
	}
	and.b32  	%r1012, %r1011, 2146435072;
	setp.ne.s32 	%p759, %r1012, 2146435072;
	@%p759 bra 	$L__BB4_35;
	setp.nan.f64 	%p760, %fd43, %fd43;
	@%p760 bra 	$L__BB4_34;
	setp.neu.f64 	%p761, %fd44, 0d7FF0000000000000;
	@%p761 bra 	$L__BB4_35;
	setp.lt.s32 	%p762, %r22, 0;
	selp.b32 	%r1013, %r17, %r16, %p2;
	selp.b32 	%r1014, %r1013, %r16, %p762;
	mov.b32 	%r1015, 0;
	mov.b64 	%fd1914, {%r1015, %r1014};
	bra.uni 	$L__BB4_35;
$L__BB4_34:
	mov.f64 	%fd1753, 0d4000000000000000;
	add.rn.f64 	%fd1914, %fd43, %fd1753;
$L__BB4_35:
	setp.lt.s32 	%p763, %r14, 0;
	setp.eq.s32 	%p764, %r15, 1062207488;
	setp.eq.f64 	%p766, %fd43, 0d3FF0000000000000;
	add.f64 	%fd1754, %fd1914, 0d3FF0000000000000;
	mov.f64 	%fd1755, 0d4010000000000000;
	div.rn.f64 	%fd1756, %fd1755, %fd1754;
	selp.f64 	%fd1757, 0d4000000000000000, %fd1756, %p766;
	add.f64 	%fd49, %fd42, %fd1757;
	add.f64 	%fd1758, %fd35, 0d41C0000000000000;
	add.f64 	%fd1759, %fd1758, 0d3FE0000000000000;
	mul.f64 	%fd50, %fd33, %fd1759;
	{
	.reg .b32 %temp; 
	mov.b64 	{%temp, %r23}, %fd50;
	}
	abs.f64 	%fd51, %fd50;
	{ // callseq 150, 0
	.param .b64 param0;
	st.param.f64 	[param0], %fd51;
	.param .b64 retval0;
	call.uni (retval0), 
	__internal_accurate_pow, 
	(
	param0
	);
	ld.param.f64 	%fd1760, [retval0];
	} // callseq 150
	setp.lt.s32 	%p767, %r23, 0;
	neg.f64 	%fd1762, %fd1760;
	selp.f64 	%fd1763, %fd1762, %fd1760, %p764;
	selp.f64 	%fd1764, %fd1763, %fd1760, %p767;
	setp.eq.f64 	%p768, %fd50, 0d0000000000000000;
	selp.b32 	%r1016, %r23, 0, %p764;
	or.b32  	%r1017, %r1016, 2146435072;
	selp.b32 	%r1018, %r1017, %r1016, %p763;
	mov.b32 	%r1019, 0;
	mov.b64 	%fd1765, {%r1019, %r1018};
	selp.f64 	%fd1915, %fd1765, %fd1764, %p768;
	add.f64 	%fd1766, %fd50, 0d4000000000000000;
	{
	.reg .b32 %temp; 
	mov.b64 	{%temp, %r1020}, %fd1766;
	}
	and.b32  	%r1021, %r1020, 2146435072;
	setp.ne.s32 	%p769, %r1021, 2146435072;
	@%p769 bra 	$L__BB4_40;
	setp.nan.f64 	%p770, %fd50, %fd50;
	@%p770 bra 	$L__BB4_39;
	setp.neu.f64 	%p771, %fd51, 0d7FF0000000000000;
	@%p771 bra 	$L__BB4_40;
	setp.lt.s32 	%p772, %r23, 0;
	selp.b32 	%r1022, %r17, %r16, %p2;
	selp.b32 	%r1023, %r1022, %r16, %p772;
	mov.b32 	%r1024, 0;
	mov.b64 	%fd1915, {%r1024, %r1023};
	bra.uni 	$L__BB4_40;
$L__BB4_39:
	mov.f64 	%fd1767, 0d4000000000000000;
	add.rn.f64 	%fd1915, %fd50, %fd1767;
$L__BB4_40:
	setp.lt.s32 	%p773, %r14, 0;
	setp.eq.s32 	%p774, %r15, 1062207488;
	setp.eq.f64 	%p776, %fd50, 0d3FF0000000000000;
	add.f64 	%fd1768, %fd1915, 0d3FF0000000000000;
	mov.f64 	%fd1769, 0d4010000000000000;
	div.rn.f64 	%fd1770, %fd1769, %fd1768;
	selp.f64 	%fd1771, 0d4000000000000000, %fd1770, %p776;
	add.f64 	%fd56, %fd49, %fd1771;
	add.f64 	%fd1772, %fd35, 0d41C8000000000000;
	add.f64 	%fd1773, %fd1772, 0d3FE0000000000000;
	mul.f64 	%fd57, %fd33, %fd1773;
	{
	.reg .b32 %temp; 
	mov.b64 	{%temp, %r24}, %fd57;
	}
	abs.f64 	%fd58, %fd57;
	{ // callseq 151, 0
	.param .b64 param0;
	st.param.f64 	[param0], %fd58;
	.param .b64 retval0;
	call.uni (retval0), 
	__internal_accurate_pow, 
	(
	param0
	);
	ld.param.f64 	%fd1774, [retval0];
	} // callseq 151
	setp.lt.s32 	%p777, %r24, 0;
	neg.f64 	%fd1776, %fd1774;
	selp.f64 	%fd1777, %fd1776, %fd1774, %p774;
	selp.f64 	%fd1778, %fd1777, %fd1774, %p777;
	setp.eq.f64 	%p778, %fd57, 0d0000000000000000;
	selp.b32 	%r1025, %r24, 0, %p774;
	or.b32  	%r1026, %r1025, 2146435072;
	selp.b32 	%r1027, %r1026, %r1025, %p773;
	mov.b32 	%r1028, 0;
	mov.b64 	%fd1779, {%r1028, %r1027};
	selp.f64 	%fd1916, %fd1779, %fd1778, %p778;
	add.f64 	%fd1780, %fd57, 0d4000000000000000;
	{
	.reg .b32 %temp; 
	mov.b64 	{%temp, %r1029}, %fd1780;
	}
	and.b32  	%r1030, %r1029, 2146435072;
	setp.ne.s32 	%p779, %r1030, 2146435072;
	@%p779 bra 	$L__BB4_45;
	setp.nan.f64 	%p780, %fd57, %fd57;
	@%p780 bra 	$L__BB4_44;
	setp.neu.f64 	%p781, %fd58, 0d7FF0000000000000;
	@%p781 bra 	$L__BB4_45;
	setp.lt.s32 	%p782, %r24, 0;
	selp.b32 	%r1031, %r17, %r16, %p2;
	selp.b32 	%r1032, %r1031, %r16, %p782;
	mov.b32 	%r1033, 0;
	mov.b64 	%fd1916, {%r1033, %r1032};
	bra.uni 	$L__BB4_45;
$L__BB4_44:
	mov.f64 	%fd1781, 0d4000000000000000;
	add.rn.f64 	%fd1916, %fd57, %fd1781;
$L__BB4_45:
	setp.eq.f64 	%p783, %fd57, 0d3FF0000000000000;
	add.f64 	%fd1782, %fd1916, 0d3FF0000000000000;
	mov.f64 	%fd1783, 0d4010000000000000;
	div.rn.f64 	%fd1784, %fd1783, %fd1782;
	selp.f64 	%fd1785, 0d4000000000000000, %fd1784, %p783;
	add.f64 	%fd1786, %fd56, %fd1785;
	add.f64 	%fd1917, %fd1917, %fd1786;
	add.s32 	%r1161, %r1161, 640;
	add.s32 	%r1160, %r1160, 640;
	setp.lt.s32 	%p784, %r1161, %r2;
	@%p784 bra 	$L__BB4_25;
$L__BB4_46:
	setp.lt.s32 	%p785, %r2, 640;
	@%p785 bra 	$L__BB4_51;
	// begin inline asm
	mov.u32 %r1102, %laneid;
	// end inline asm
	mov.b64 	%rd77, %fd1917;
	mov.b64 	{%r1104, %r1109}, %rd77;
	mov.b32 	%r1110, 1;
	mov.b32 	%r1151, 31;
	mov.b32 	%r1152, -1;
	// begin inline asm
	shfl.sync.down.b32 %r1103, %r1104, %r1110, %r1151, %r1152;
	// end inline asm
	// begin inline asm
	shfl.sync.down.b32 %r1108, %r1109, %r1110, %r1151, %r1152;
	// end inline asm
	mov.b64 	%rd78, {%r1103, %r1108};
	mov.b64 	%fd1857, %rd78;
	setp.gt.s32 	%p813, %r1102, 30;
	add.f64 	%fd1858, %fd1917, %fd1857;
	selp.f64 	%fd1859, %fd1917, %fd1858, %p813;
	mov.b64 	%rd79, %fd1859;
	mov.b64 	{%r1114, %r1119}, %rd79;
	mov.b32 	%r1120, 2;
	// begin inline asm
	shfl.sync.down.b32 %r1113, %r1114, %r1120, %r1151, %r1152;
	// end inline asm
	// begin inline asm
	shfl.sync.down.b32 %r1118, %r1119, %r1120, %r1151, %r1152;
	// end inline asm
	mov.b64 	%rd80, {%r1113, %r1118};
	mov.b64 	%fd1860, %rd80;
	setp.gt.s32 	%p814, %r1102, 29;
	add.f64 	%fd1861, %fd1859, %fd1860;
	selp.f64 	%fd1862, %fd1859, %fd1861, %p814;
	mov.b64 	%rd81, %fd1862;
	mov.b64 	{%r1124, %r1129}, %rd81;
	mov.b32 	%r1130, 4;
	// begin inline asm
	shfl.sync.down.b32 %r1123, %r1124, %r1130, %r1151, %r1152;
	// end inline asm
	// begin inline asm
	shfl.sync.down.b32 %r1128, %r1129, %r1130, %r1151, %r1152;
	// end inline asm
	mov.b64 	%rd82, {%r1123, %r1128};
	mov.b64 	%fd1863, %rd82;
	setp.gt.s32 	%p815, %r1102, 27;
	add.f64 	%fd1864, %fd1862, %fd1863;
	selp.f64 	%fd1865, %fd1862, %fd1864, %p815;
	mov.b64 	%rd83, %fd1865;
	mov.b64 	{%r1134, %r1139}, %rd83;
	mov.b32 	%r1140, 8;
	// begin inline asm
	shfl.sync.down.b32 %r1133, %r1134, %r1140, %r1151, %r1152;
	// end inline asm
	// begin inline asm
	shfl.sync.down.b32 %r1138, %r1139, %r1140, %r1151, %r1152;
	// end inline asm
	mov.b64 	%rd84, {%r1133, %r1138};
	mov.b64 	%fd1866, %rd84;
	setp.gt.s32 	%p816, %r1102, 23;
	add.f64 	%fd1867, %fd1865, %fd1866;
	selp.f64 	%fd1868, %fd1865, %fd1867, %p816;
	mov.b64 	%rd85, %fd1868;
	mov.b64 	{%r1144, %r1149}, %rd85;
	mov.b32 	%r1150, 16;
	// begin inline asm
	shfl.sync.down.b32 %r1143, %r1144, %r1150, %r1151, %r1152;
	// end inline asm
	// begin inline asm
	shfl.sync.down.b32 %r1148, %r1149, %r1150, %r1151, %r1152;
	// end inline asm
	mov.b64 	%rd86, {%r1143, %r1148};
	mov.b64 	%fd1869, %rd86;
	setp.gt.s32 	%p817, %r1102, 15;
	add.f64 	%fd65, %fd1868, %fd1869;
	selp.f64 	%fd1989, %fd1868, %fd65, %p817;
	setp.ne.s32 	%p818, %r1102, 0;
	@%p818 bra 	$L__BB4_49;
	shr.u32 	%r1153, %r3, 2;
	and.b32  	%r1154, %r1153, 248;
	mov.u32 	%r1155, _ZZN3cub18CUB_300001_SM_10006detail6reduce18DeviceReduceKernelINS2_10policy_hubIdjN4cuda3std3__44plusIdEEE10Policy1000EN6thrust24THRUST_300001_SM_1000_NS6detail15normal_iteratorINSD_10device_ptrIlEEEEjS9_d6squareIdEEEvT0_PT3_T1_NS0_13GridEvenShareISO_EET2_T4_E12temp_storage;
	add.s32 	%r1156, %r1155, %r1154;
	st.shared.f64 	[%r1156+24], %fd65;
$L__BB4_49:
	bar.sync 	0;
	setp.ne.s32 	%p819, %r3, 0;
	@%p819 bra 	$L__BB4_406;
	ld.shared.f64 	%fd1870, [_ZZN3cub18CUB_300001_SM_10006detail6reduce18DeviceReduceKernelINS2_10policy_hubIdjN4cuda3std3__44plusIdEEE10Policy1000EN6thrust24THRUST_300001_SM_1000_NS6detail15normal_iteratorINSD_10device_ptrIlEEEEjS9_d6squareIdEEEvT0_PT3_T1_NS0_13GridEvenShareISO_EET2_T4_E12temp_storage+32];
	add.f64 	%fd1871, %fd1989, %fd1870;
	ld.shared.f64 	%fd1872, [_ZZN3cub18CUB_300001_SM_10006detail6reduce18DeviceReduceKernelINS2_10policy_hubIdjN4cuda3std3__44plusIdEEE10Policy1000EN6thrust24THRUST_300001_SM_1000_NS6detail15normal_iteratorINSD_10device_ptrIlEEEEjS9_d6squareIdEEEvT0_PT3_T1_NS0_13GridEvenShareISO_EET2_T4_E12temp_storage+40];
	add.f64 	%fd1873, %fd1871, %fd1872;
	ld.shared.f64 	%fd1874, [_ZZN3cub18CUB_300001_SM_10006detail6reduce18DeviceReduceKernelINS2_10policy_hubIdjN4cuda3std3__44plusIdEEE10Policy1000EN6thrust24THRUST_300001_SM_1000_NS6detail15normal_iteratorINSD_10device_ptrIlEEEEjS9_d6squareIdEEEvT0_PT3_T1_NS0_13GridEvenShareISO_EET2_T4_E12temp_storage+48];
	add.f64 	%fd1875, %fd1873, %fd1874;
	ld.shared.f64 	%fd1876, [_ZZN3cub18CUB_300001_SM_10006detail6reduce18DeviceReduceKernelINS2_10policy_hubIdjN4cuda3std3__44plusIdEEE10Policy1000EN6thrust24THRUST_300001_SM_1000_NS6detail15normal_iteratorINSD_10device_ptrIlEEEEjS9_d6squareIdEEEvT0_PT3_T1_NS0_13GridEvenShareISO_EET2_T4_E12temp_storage+56];
	add.f64 	%fd1877, %fd1875, %fd1876;
	ld.shared.f64 	%fd1878, [_ZZN3cub18CUB_300001_SM_10006detail6reduce18DeviceReduceKernelINS2_10policy_hubIdjN4cuda3std3__44plusIdEEE10Policy1000EN6thrust24THRUST_300001_SM_1000_NS6detail15normal_iteratorINSD_10device_ptrIlEEEEjS9_d6squareIdEEEvT0_PT3_T1_NS0_13GridEvenShareISO_EET2_T4_E12temp_storage+64];
	add.f64 	%fd1879, %fd1877, %fd1878;
	ld.shared.f64 	%fd1880, [_ZZN3cub18CUB_300001_SM_10006detail6reduce18DeviceReduceKernelINS2_10policy_hubIdjN4cuda3std3__44plusIdEEE10Policy1000EN6thrust24THRUST_300001_SM_1000_NS6detail15normal_iteratorINSD_10device_ptrIlEEEEjS9_d6squareIdEEEvT0_PT3_T1_NS0_13GridEvenShareISO_EET2_T4_E12temp_storage+72];
	add.f64 	%fd1881, %fd1879, %fd1880;
	ld.shared.f64 	%fd1882, [_ZZN3cub18CUB_300001_SM_10006detail6reduce18DeviceReduceKernelINS2_10policy_hubIdjN4cuda3std3__44plusIdEEE10Policy1000EN6thrust24THRUST_300001_SM_1000_NS6detail15normal_iteratorINSD_10device_ptrIlEEEEjS9_d6squareIdEEEvT0_PT3_T1_NS0_13GridEvenShareISO_EET2_T4_E12temp_storage+80];
	add.f64 	%fd1883, %fd1881, %fd1882;
	ld.shared.f64 	%fd1884, [_ZZN3cub18CUB_300001_SM_10006detail6reduce18DeviceReduceKernelINS2_10policy_hubIdjN4cuda3std3__44plusIdEEE10Policy1000EN6thrust24THRUST_300001_SM_1000_NS6detail15normal_iteratorINSD_10device_ptrIlEEEEjS9_d6squareIdEEEvT0_PT3_T1_NS0_13GridEvenShareISO_EET2_T4_E12temp_storage+88];
	add.f64 	%fd1885, %fd1883, %fd1884;
	ld.shared.f64 	%fd1886, [_ZZN3cub18CUB_300001_SM_10006detail6reduce18DeviceReduceKernelINS2_10policy_hubIdjN4cuda3std3__44plusIdEEE10Policy1000EN6thrust24THRUST_300001_SM_1000_NS6detail15normal_iteratorINSD_10device_ptrIlEEEEjS9_d6squareIdEEEvT0_PT3_T1_NS0_13GridEvenShareISO_EET2_T4_E12temp_storage+96];
	add.f64 	%fd1887, %fd1885, %fd1886;
	ld.shared.f64 	%fd1888, [_ZZN3cub18CUB_300001_SM_10006detail6reduce18DeviceReduceKernelINS2_10policy_hubIdjN4cuda3std3__44plusIdEEE10Policy1000EN6thrust24THRUST_300001_SM_1000_NS6detail15normal_iteratorINSD_10device_ptrIlEEEEjS9_d6squareIdEEEvT0_PT3_T1_NS0_13GridEvenShareISO_EET2_T4_E12temp_storage+104];
	add.f64 	%fd1889, %fd1887, %fd1888;
	ld.shared.f64 	%fd1890, [_ZZN3cub18CUB_300001_SM_10006detail6reduce18DeviceReduceKernelINS2_10policy_hubIdjN4cuda3std3__44plusIdEEE10Policy1000EN6thrust24THRUST_300001_SM_1000_NS6detail15normal_iteratorINSD_10device_ptrIlEEEEjS9_d6squareIdEEEvT0_PT3_T1_NS0_13GridEvenShareISO_EET2_T4_E12temp_storage+112];
	add.f64 	%fd1891, %fd1889, %fd1890;
	ld.shared.f64 	%fd1892, [_ZZN3cub18CUB_300001_SM_10006detail6reduce18DeviceReduceKernelINS2_10policy_hubIdjN4cuda3std3__44plusIdEEE10Policy1000EN6thrust24THRUST_300001_SM_1000_NS6detail15normal_iteratorINSD_10device_ptrIlEEEEjS9_d6squareIdEEEvT0_PT3_T1_NS0_13GridEvenShareISO_EET2_T4_E12temp_storage+120];
	add.f64 	%fd1893, %fd1891, %fd1892;
	ld.shared.f64 	%fd1894, [_ZZN3cub18CUB_300001_SM_10006detail6reduce18DeviceReduceKernelINS2_10policy_hubIdjN4cuda3std3__44plusIdEEE10Policy1000EN6thrust24THRUST_300001_SM_1000_NS6detail15normal_iteratorINSD_10device_ptrIlEEEEjS9_d6squareIdEEEvT0_PT3_T1_NS0_13GridEvenShareISO_EET2_T4_E12temp_storage+128];
	add.f64 	%fd1895, %fd1893, %fd1894;
	ld.shared.f64 	%fd1896, [_ZZN3cub18CUB_300001_SM_10006detail6reduce18DeviceReduceKernelINS2_10policy_hubIdjN4cuda3std3__44plusIdEEE10Policy1000EN6thrust24THRUST_300001_SM_1000_NS6detail15normal_iteratorINSD_10device_ptrIlEEEEjS9_d6squareIdEEEvT0_PT3_T1_NS0_13GridEvenShareISO_EET2_T4_E12temp_storage+136];
	add.f64 	%fd1897, %fd1895, %fd1896;
	ld.shared.f64 	%fd1898, [_ZZN3cub18CUB_300001_SM_10006detail6reduce18DeviceReduceKernelINS2_10policy_hubIdjN4cuda3std3__44plusIdEEE10Policy1000EN6thrust24THRUST_300001_SM_1000_NS6detail15normal_iteratorINSD_10device_ptrIlEEEEjS9_d6squareIdEEEvT0_PT3_T1_NS0_13GridEvenShareISO_EET2_T4_E12temp_storage+144];
	add.f64 	%fd1899, %fd1897, %fd1898;
	ld.shared.f64 	%fd1900, [_ZZN3cub18CUB_300001_SM_10006detail6reduce18DeviceReduceKernelINS2_10policy_hubIdjN4cuda3std3__44plusIdEEE10Policy1000EN6thrust24THRUST_300001_SM_1000_NS6detail15normal_iteratorINSD_10device_ptrIlEEEEjS9_d6squareIdEEEvT0_PT3_T1_NS0_13GridEvenShareISO_EET2_T4_E12temp_storage+152];
	add.f64 	%fd1901, %fd1899, %fd1900;
	ld.shared.f64 	%fd1902, [_ZZN3cub18CUB_300001_SM_10006detail6reduce18DeviceReduceKernelINS2_10policy_hubIdjN4cuda3std3__44plusIdEEE10Policy1000EN6thrust24THRUST_300001_SM_1000_NS6detail15normal_iteratorINSD_10device_ptrIlEEEEjS9_d6squareIdEEEvT0_PT3_T1_NS0_13GridEvenShareISO_EET2_T4_E12temp_storage+160];
	add.f64 	%fd1903, %fd1901, %fd1902;
	ld.shared.f64 	%fd1904, [_ZZN3cub18CUB_300001_SM_10006detail6reduce18DeviceReduceKernelINS2_10policy_hubIdjN4cuda3std3__44plusIdEEE10Policy1000EN6thrust24THRUST_300001_SM_1000_NS6detail15normal_iteratorINSD_10device_ptrIlEEEEjS9_d6squareIdEEEvT0_PT3_T1_NS0_13GridEvenShareISO_EET2_T4_E12temp_storage+168];
	add.f64 	%fd1905, %fd1903, %fd1904;
	ld.shared.f64 	%fd1906, [_ZZN3cub18CUB_300001_SM_10006detail6reduce18DeviceReduceKernelINS2_10policy_hubIdjN4cuda3std3__44plusIdEEE10Policy1000EN6thrust24THRUST_300001_SM_1000_NS6detail15normal_iteratorINSD_10device_ptrIlEEEEjS9_d6squareIdEEEvT0_PT3_T1_NS0_13GridEvenShareISO_EET2_T4_E12temp_storage+176];
	add.f64 	%fd1989, %fd1905, %fd1906;
	bra.uni 	$L__BB4_406;
$L__BB4_51:
	// begin inline asm
	mov.u32 %r1039, %laneid;
	// end inline asm
	and.b32  	%r1090, %r3, 992;
	add.s32 	%r1091, %r1090, 32;
	setp.gt.s32 	%p786, %r1091, %r2;
	not.b32 	%r1092, %r1090;
	add.s32 	%r1093, %r2, %r1092;
	selp.b32 	%r1088, %r1093, 31, %p786;
	mov.b64 	%rd67, %fd1917;
	mov.b64 	{%r1041, %r1046}, %rd67;
	mov.b32 	%r1047, 1;
	mov.b32 	%r1089, -1;
	// begin inline asm
	shfl.sync.down.b32 %r1040, %r1041, %r1047, %r1088, %r1089;
	// end inline asm
	// begin inline asm
	shfl.sync.down.b32 %r1045, %r1046, %r1047, %r1088, %r1089;
	// end inline asm
	mov.b64 	%rd68, {%r1040, %r1045};
	mov.b64 	%fd1787, %rd68;
	setp.lt.s32 	%p787, %r1039, %r1088;
	add.f64 	%fd1788, %fd1917, %fd1787;
	selp.f64 	%fd1789, %fd1788, %fd1917, %p787;
	mov.b64 	%rd69, %fd1789;
	mov.b64 	{%r1051, %r1056}, %rd69;
	mov.b32 	%r1057, 2;
	// begin inline asm
	shfl.sync.down.b32 %r1050, %r1051, %r1057, %r1088, %r1089;
	// end inline asm
	// begin inline asm
	shfl.sync.down.b32 %r1055, %r1056, %r1057, %r1088, %r1089;
	// end inline asm
	mov.b64 	%rd70, {%r1050, %r1055};
	mov.b64 	%fd1790, %rd70;
	add.s32 	%r1094, %r1039, 2;
	setp.gt.s32 	%p788, %r1094, %r1088;
	add.f64 	%fd1791, %fd1789, %fd1790;
	selp.f64 	%fd1792, %fd1789, %fd1791, %p788;
	mov.b64 	%rd71, %fd1792;
	mov.b64 	{%r1061, %r1066}, %rd71;
	mov.b32 	%r1067, 4;
	// begin inline asm
	shfl.sync.down.b32 %r1060, %r1061, %r1067, %r1088, %r1089;
	// end inline asm
	// begin inline asm
	shfl.sync.down.b32 %r1065, %r1066, %r1067, %r1088, %r1089;
	// end inline asm
	mov.b64 	%rd72, {%r1060, %r1065};
	mov.b64 	%fd1793, %rd72;
	add.s32 	%r1095, %r1039, 4;
	setp.gt.s32 	%p789, %r1095, %r1088;
	add.f64 	%fd1794, %fd1792, %fd1793;
	selp.f64 	%fd1795, %fd1792, %fd1794, %p789;
	mov.b64 	%rd73, %fd1795;
	mov.b64 	{%r1071, %r1076}, %rd73;
	mov.b32 	%r1077, 8;
	// begin inline asm
	shfl.sync.down.b32 %r1070, %r1071, %r1077, %r1088, %r1089;
	// end inline asm
	// begin inline asm
	shfl.sync.down.b32 %r1075, %r1076, %r1077, %r1088, %r1089;
	// end inline asm
	mov.b64 	%rd74, {%r1070, %r1075};
	mov.b64 	%fd1796, %rd74;
	add.s32 	%r1096, %r1039, 8;
	setp.gt.s32 	%p790, %r1096, %r1088;
	add.f64 	%fd1797, %fd1795, %fd1796;
	selp.f64 	%fd1798, %fd1795, %fd1797, %p790;
	mov.b64 	%rd75, %fd1798;
	mov.b64 	{%r1081, %r1086}, %rd75;
	mov.b32 	%r1087, 16;
	// begin inline asm
	shfl.sync.down.b32 %r1080, %r1081, %r1087, %r1088, %r1089;
	// end inline asm
	// begin inline asm
	shfl.sync.down.b32 %r1085, %r1086, %r1087, %r1088, %r1089;
	// end inline asm
	mov.b64 	%rd76, {%r1080, %r1085};
	mov.b64 	%fd1799, %rd76;
	add.s32 	%r1097, %r1039, 16;
	setp.gt.s32 	%p791, %r1097, %r1088;
	add.f64 	%fd1800, %fd1798, %fd1799;
	selp.f64 	%fd1989, %fd1798, %fd1800, %p791;
	setp.ne.s32 	%p792, %r1039, 0;
	@%p792 bra 	$L__BB4_53;
	shr.u32 	%r1098, %r3, 2;
	and.b32  	%r1099, %r1098, 248;
	mov.u32 	%r1100, _ZZN3cub18CUB_300001_SM_10006detail6reduce18DeviceReduceKernelINS2_10policy_hubIdjN4cuda3std3__44plusIdEEE10Policy1000EN6thrust24THRUST_300001_SM_1000_NS6detail15normal_iteratorINSD_10device_ptrIlEEEEjS9_d6squareIdEEEvT0_PT3_T1_NS0_13GridEvenShareISO_EET2_T4_E12temp_storage;
	add.s32 	%r1101, %r1100, %r1099;
	st.shared.f64 	[%r1101+24], %fd1989;
$L__BB4_53:
	bar.sync 	0;
	setp.ne.s32 	%p793, %r3, 0;
	@%p793 bra 	$L__BB4_406;
	setp.gt.s32 	%p794, %r2, 32;
	ld.shared.f64 	%fd1801, [_ZZN3cub18CUB_300001_SM_10006detail6reduce18DeviceReduceKernelINS2_10policy_hubIdjN4cuda3std3__44plusIdEEE10Policy1000EN6thrust24THRUST_300001_SM_1000_NS6detail15normal_iteratorINSD_10device_ptrIlEEEEjS9_d6squareIdEEEvT0_PT3_T1_NS0_13GridEvenShareISO_EET2_T4_E12temp_storage+32];
	add.f64 	%fd1802, %fd1989, %fd1801;
	selp.f64 	%fd1803, %fd1802, %fd1989, %p794;
	setp.gt.s32 	%p795, %r2, 64;
	ld.shared.f64 	%fd1804, [_ZZN3cub18CUB_300001_SM_10006detail6reduce18DeviceReduceKernelINS2_10policy_hubIdjN4cuda3std3__44plusIdEEE10Policy1000EN6thrust24THRUST_300001_SM_1000_NS6detail15normal_iteratorINSD_10device_ptrIlEEEEjS9_d6squareIdEEEvT0_PT3_T1_NS0_13GridEvenShareISO_EET2_T4_E12temp_storage+40];
	add.f64 	%fd1805, %fd1804, %fd1803;
	selp.f64 	%fd1806, %fd1805, %fd1803, %p795;
	setp.gt.s32 	%p796, %r2, 96;
	ld.shared.f64 	%fd1807, [_ZZN3cub18CUB_300001_SM_10006detail6reduce18DeviceReduceKernelINS2_10policy_hubIdjN4cuda3std3__44plusIdEEE10Policy1000EN6thrust24THRUST_300001_SM_1000_NS6detail15normal_iteratorINSD_10device_ptrIlEEEEjS9_d6squareIdEEEvT0_PT3_T1_NS0_13GridEvenShareISO_EET2_T4_E12temp_storage+48];
	add.f64 	%fd1808, %fd1807, %fd1806;
	selp.f64 	%fd1809, %fd1808, %fd1806, %p796;
	setp.gt.s32 	%p797, %r2, 128;
	ld.shared.f64 	%fd1810, [_ZZN3cub18CUB_300001_SM_10006detail6reduce18DeviceReduceKernelINS2_10policy_hubIdjN4cuda3std3__44plusIdEEE10Policy1000EN6thrust24THRUST_300001_SM_1000_NS6detail15normal_iteratorINSD_10device_ptrIlEEEEjS9_d6squareIdEEEvT0_PT3_T1_NS0_13GridEvenShareISO_EET2_T4_E12temp_storage+56];
	add.f64 	%fd1811, %fd1810, %fd1809;
	selp.f64 	%fd1812, %fd1811, %fd1809, %p797;
	setp.gt.s32 	%p798, %r2, 160;
	ld.shared.f64 	%fd1813, [_ZZN3cub18CUB_300001_SM_10006detail6reduce18DeviceReduceKernelINS2_10policy_hubIdjN4cuda3std3__44plusIdEEE10Policy1000EN6thrust24THRUST_300001_SM_1000_NS6detail15normal_iteratorINSD_10device_ptrIlEEEEjS9_d6squareIdEEEvT0_PT3_T1_NS0_13GridEvenShareISO_EET2_T4_E12temp_storage+64];
	add.f64 	%fd1814, %fd1813, %fd1812;
	selp.f64 	%fd1815, %fd1814, %fd1812, %p798;
	setp.gt.s32 	%p799, %r2, 192;
	ld.shared.f64 	%fd1816, [_ZZN3cub18CUB_300001_SM_10006detail6reduce18DeviceReduceKernelINS2_10policy_hubIdjN4cuda3std3__44plusIdEEE10Policy1000EN6thrust24THRUST_300001_SM_1000_NS6detail15normal_iteratorINSD_10device_ptrIlEEEEjS9_d6squareIdEEEvT0_PT3_T1_NS0_13GridEvenShareISO_EET2_T4_E12temp_storage+72];
	add.f64 	%fd1817, %fd1816, %fd1815;
	selp.f64 	%fd1818, %fd1817, %fd1815, %p799;
	setp.gt.s32 	%p800, %r2, 224;
	ld.shared.f64 	%fd1819, [_ZZN3cub18CUB_300001_SM_10006detail6reduce18DeviceReduceKernelINS2_10policy_hubIdjN4cuda3std3__44plusIdEEE10Policy1000EN6thrust24THRUST_300001_SM_1000_NS6detail15normal_iteratorINSD_10device_ptrIlEEEEjS9_d6squareIdEEEvT0_PT3_T1_NS0_13GridEvenShareISO_EET2_T4_E12temp_storage+80];
	add.f64 	%fd1820, %fd1819, %fd1818;
	selp.f64 	%fd1821, %fd1820, %fd1818, %p800;
	setp.gt.s32 	%p801, %r2, 256;
	ld.shared.f64 	%fd1822, [_ZZN3cub18CUB_300001_SM_10006detail6reduce18DeviceReduceKernelINS2_10policy_hubIdjN4cuda3std3__44plusIdEEE10Policy1000EN6thrust24THRUST_300001_SM_1000_NS6detail15normal_iteratorINSD_10device_ptrIlEEEEjS9_d6squareIdEEEvT0_PT3_T1_NS0_13GridEvenShareISO_EET2_T4_E12temp_storage+88];
	add.f64 	%fd1823, %fd1822, %fd1821;
	selp.f64 	%fd1824, %fd1823, %fd1821, %p801;
	setp.gt.s32 	%p802, %r2, 288;
	ld.shared.f64 	%fd1825, [_ZZN3cub18CUB_300001_SM_10006detail6reduce18DeviceReduceKernelINS2_10policy_hubIdjN4cuda3std3__44plusIdEEE10Policy1000EN6thrust24THRUST_300001_SM_1000_NS6detail15normal_iteratorINSD_10device_ptrIlEEEEjS9_d6squareIdEEEvT0_PT3_T1_NS0_13GridEvenShareISO_EET2_T4_E12temp_storage+96];
	add.f64 	%fd1826, %fd1825, %fd1824;
	selp.f64 	%fd1827, %fd1826, %fd1824, %p802;
	setp.gt.s32 	%p803, %r2, 320;
	ld.shared.f64 	%fd1828, [_ZZN3cub18CUB_300001_SM_10006detail6reduce18DeviceReduceKernelINS2_10policy_hubIdjN4cuda3std3__44plusIdEEE10Policy1000EN6thrust24THRUST_300001_SM_1000_NS6detail15normal_iteratorINSD_10device_ptrIlEEEEjS9_d6squareIdEEEvT0_PT3_T1_NS0_13GridEvenShareISO_EET2_T4_E12temp_storage+104];
	add.f64 	%fd1829, %fd1828, %fd1827;
	selp.f64 	%fd1830, %fd1829, %fd1827, %p803;
	setp.gt.s32 	%p804, %r2, 352;
	ld.shared.f64 	%fd1831, [_ZZN3cub18CUB_300001_SM_10006detail6reduce18DeviceReduceKernelINS2_10policy_hubIdjN4cuda3std3__44plusIdEEE10Policy1000EN6thrust24THRUST_300001_SM_1000_NS6detail15normal_iteratorINSD_10device_ptrIlEEEEjS9_d6squareIdEEEvT0_PT3_T1_NS0_13GridEvenShareISO_EET2_T4_E12temp_storage+112];
	add.f64 	%fd1832, %fd1831, %fd1830;
	selp.f64 	%fd1833, %fd1832, %fd1830, %p804;
	setp.gt.s32 	%p805, %r2, 384;
	ld.shared.f64 	%fd1834, [_ZZN3cub18CUB_300001_SM_10006detail6reduce18DeviceReduceKernelINS2_10policy_hubIdjN4cuda3std3__44plusIdEEE10Policy1000EN6thrust24THRUST_300001_SM_1000_NS6detail15normal_iteratorINSD_10device_ptrIlEEEEjS9_d6squareIdEEEvT0_PT3_T1_NS0_13GridEvenShareISO_EET2_T4_E12temp_storage+120];
	add.f64 	%fd1835, %fd1834, %fd1833;
	selp.f64 	%fd1836, %fd1835, %fd1833, %p805;
	setp.gt.s32 	%p806, %r2, 416;
	ld.shared.f64 	%fd1837, [_ZZN3cub18CUB_300001_SM_10006detail6reduce18DeviceReduceKernelINS2_10policy_hubIdjN4cuda3std3__44plusIdEEE10Policy1000EN6thrust24THRUST_300001_SM_1000_NS6detail15normal_iteratorINSD_10device_ptrIlEEEEjS9_d6squareIdEEEvT0_PT3_T1_NS0_13GridEvenShareISO_EET2_T4_E12temp_storage+128];
	add.f64 	%fd1838, %fd1837, %fd1836;
	selp.f64 	%fd1839, %fd1838, %fd1836, %p806;
	setp.gt.s32 	%p807, %r2, 448;
	ld.shared.f64 	%fd1840, [_ZZN3cub18CUB_300001_SM_10006detail6reduce18DeviceReduceKernelINS2_10policy_hubIdjN4cuda3std3__44plusIdEEE10Policy1000EN6thrust24THRUST_300001_SM_1000_NS6detail15normal_iteratorINSD_10device_ptrIlEEEEjS9_d6squareIdEEEvT0_PT3_T1_NS0_13GridEvenShareISO_EET2_T4_E12temp_storage+136];
	add.f64 	%fd1841, %fd1840, %fd1839;
	selp.f64 	%fd1842, %fd1841, %fd1839, %p807;
	setp.gt.s32 	%p808, %r2, 480;
	ld.shared.f64 	%fd1843, [_ZZN3cub18CUB_300001_SM_10006detail6reduce18DeviceReduceKernelINS2_10policy_hubIdjN4cuda3std3__44plusIdEEE10Policy1000EN6thrust24THRUST_300001_SM_1000_NS6detail15normal_iteratorINSD_10device_ptrIlEEEEjS9_d6squareIdEEEvT0_PT3_T1_NS0_13GridEvenShareISO_EET2_T4_E12temp_storage+144];
	add.f64 	%fd1844, %fd1843, %fd1842;
	selp.f64 	%fd1845, %fd1844, %fd1842, %p808;
	setp.gt.s32 	%p809, %r2, 512;
	ld.shared.f64 	%fd1846, [_ZZN3cub18CUB_300001_SM_10006detail6reduce18DeviceReduceKernelINS2_10policy_hubIdjN4cuda3std3__44plusIdEEE10Policy1000EN6thrust24THRUST_300001_SM_1000_NS6detail15normal_iteratorINSD_10device_ptrIlEEEEjS9_d6squareIdEEEvT0_PT3_T1_NS0_13GridEvenShareISO_EET2_T4_E12temp_storage+152];
	add.f64 	%fd1847, %fd1846, %fd1845;
	selp.f64 	%fd1848, %fd1847, %fd1845, %p809;
	setp.gt.s32 	%p810, %r2, 544;
	ld.shared.f64 	%fd1849, [_ZZN3cub18CUB_300001_SM_10006detail6reduce18DeviceReduceKernelINS2_10policy_hubIdjN4cuda3std3__44plusIdEEE10Policy1000EN6thrust24THRUST_300001_SM_1000_NS6detail15normal_iteratorINSD_10device_ptrIlEEEEjS9_d6squareIdEEEvT0_PT3_T1_NS0_13GridEvenShareISO_EET2_T4_E12temp_storage+160];
	add.f64 	%fd1850, %fd1849, %fd1848;
	selp.f64 	%fd1851, %fd1850, %fd1848, %p810;
	setp.gt.s32 	%p811, %r2, 576;
	ld.shared.f64 	%fd1852, [_ZZN3cub18CUB_300001_SM_10006detail6reduce18DeviceReduceKernelINS2_10policy_hubIdjN4cuda3std3__44plusIdEEE10Policy1000EN6thrust24THRUST_300001_SM_1000_NS6detail15normal_iteratorINSD_10device_ptrIlEEEEjS9_d6squareIdEEEvT0_PT3_T1_NS0_13GridEvenShareISO_EET2_T4_E12temp_storage+168];
	add.f64 	%fd1853, %fd1852, %fd1851;
	selp.f64 	%fd1854, %fd1853, %fd1851, %p811;
	setp.gt.s32 	%p812, %r2, 608;
	ld.shared.f64 	%fd1855, [_ZZN3cub18CUB_300001_SM_10006detail6reduce18DeviceReduceKernelINS2_10policy_hubIdjN4cuda3std3__44plusIdEEE10Policy1000EN6thrust24THRUST_300001_SM_1000_NS6detail15normal_iteratorINSD_10device_ptrIlEEEEjS9_d6squareIdEEEvT0_PT3_T1_NS0_13GridEvenShareISO_EET2_T4_E12temp_storage+176];
	add.f64 	%fd1856, %fd1855, %fd1854;
	selp.f64 	%fd1989, %fd1856, %fd1854, %p812;
	bra.uni 	$L__BB4_406;
$L__BB4_55:
	mov.u32 	%r135, %tid.x;
	add.s32 	%r136, %r1, %r135;
	rcp.rn.f64 	%fd70, %fd1;
	mov.f64 	%fd566, 0d4000000000000000;
	{
	.reg .b32 %temp; 
	mov.b64 	{%temp, %r28}, %fd566;
	}
	and.b32  	%r29, %r28, 2146435072;
	setp.eq.s32 	%p5, %r29, 1062207488;
	setp.lt.s32 	%p7, %r28, 0;
	selp.b32 	%r30, 0, 2146435072, %p7;
	and.b32  	%r137, %r28, 2147483647;
	setp.ne.s32 	%p8, %r137, 1071644672;
	and.pred  	%p3, %p5, %p8;
	or.b32  	%r31, %r30, -2147483648;
	mul.wide.u32 	%rd5, %r136, 8;
	add.s64 	%rd2, %rd1, %rd5;
	ld.global.u64 	%rd6, [%rd2];
	cvt.rn.f64.s64 	%fd71, %rd6;
	add.f64 	%fd567, %fd71, 0d3FE0000000000000;
	mul.f64 	%fd72, %fd70, %fd567;
	{
	.reg .b32 %temp; 
	mov.b64 	{%temp, %r32}, %fd72;
	}
	abs.f64 	%fd73, %fd72;
	{ // callseq 76, 0
	.param .b64 param0;
	st.param.f64 	[param0], %fd73;
	.param .b64 retval0;
	call.uni (retval0), 
	__internal_accurate_pow, 
	(
	param0
	);
	ld.param.f64 	%fd568, [retval0];
	} // callseq 76
	setp.lt.s32 	%p9, %r32, 0;
	neg.f64 	%fd570, %fd568;
	selp.f64 	%fd571, %fd570, %fd568, %p5;
	selp.f64 	%fd572, %fd571, %fd568, %p9;
	setp.eq.f64 	%p10, %fd72, 0d0000000000000000;
	selp.b32 	%r138, %r32, 0, %p5;
	or.b32  	%r139, %r138, 2146435072;
	selp.b32 	%r140, %r139, %r138, %p7;
	mov.b32 	%r141, 0;
	mov.b64 	%fd573, {%r141, %r140};
	selp.f64 	%fd1918, %fd573, %fd572, %p10;
	add.f64 	%fd574, %fd72, 0d4000000000000000;
	{
	.reg .b32 %temp; 
	mov.b64 	{%temp, %r142}, %fd574;
	}
	and.b32  	%r143, %r142, 2146435072;
	setp.ne.s32 	%p11, %r143, 2146435072;
	@%p11 bra 	$L__BB4_60;
	setp.num.f64 	%p12, %fd72, %fd72;
	@%p12 bra 	$L__BB4_58;
	mov.f64 	%fd575, 0d4000000000000000;
	add.rn.f64 	%fd1918, %fd72, %fd575;
	bra.uni 	$L__BB4_60;
$L__BB4_58:
	setp.neu.f64 	%p13, %fd73, 0d7FF0000000000000;
	@%p13 bra 	$L__BB4_60;
	setp.lt.s32 	%p14, %r32, 0;
	selp.b32 	%r144, %r31, %r30, %p3;
	selp.b32 	%r145, %r144, %r30, %p14;
	mov.b32 	%r146, 0;
	mov.b64 	%fd1918, {%r146, %r145};
$L__BB4_60:
	setp.lt.s32 	%p15, %r28, 0;
	setp.eq.s32 	%p16, %r29, 1062207488;
	setp.eq.f64 	%p18, %fd72, 0d3FF0000000000000;
	add.f64 	%fd576, %fd1918, 0d3FF0000000000000;
	mov.f64 	%fd577, 0d4010000000000000;
	div.rn.f64 	%fd578, %fd577, %fd576;
	add.f64 	%fd579, %fd578, 0d0000000000000000;
	selp.f64 	%fd78, 0d4000000000000000, %fd579, %p18;
	add.f64 	%fd580, %fd71, 0d41B0000000000000;
	add.f64 	%fd581, %fd580, 0d3FE0000000000000;
	mul.f64 	%fd79, %fd70, %fd581;
	{
	.reg .b32 %temp; 
	mov.b64 	{%temp, %r33}, %fd79;
	}
	abs.f64 	%fd80, %fd79;
	{ // callseq 77, 0
	.param .b64 param0;
	st.param.f64 	[param0], %fd80;
	.param .b64 retval0;
	call.uni (retval0), 
	__internal_accurate_pow, 
	(
	param0
	);
	ld.param.f64 	%fd582, [retval0];
	} // callseq 77
	setp.lt.s32 	%p19, %r33, 0;
	neg.f64 	%fd584, %fd582;
	selp.f64 	%fd585, %fd584, %fd582, %p16;
	selp.f64 	%fd586, %fd585, %fd582, %p19;
	setp.eq.f64 	%p20, %fd79, 0d0000000000000000;
	selp.b32 	%r147, %r33, 0, %p16;
	or.b32  	%r148, %r147, 2146435072;
	selp.b32 	%r149, %r148, %r147, %p15;
	mov.b32 	%r150, 0;
	mov.b64 	%fd587, {%r150, %r149};
	selp.f64 	%fd1919, %fd587, %fd586, %p20;
	add.f64 	%fd588, %fd79, 0d4000000000000000;
	{
	.reg .b32 %temp; 
	mov.b64 	{%temp, %r151}, %fd588;
	}
	and.b32  	%r152, %r151, 2146435072;
	setp.ne.s32 	%p21, %r152, 2146435072;
	@%p21 bra 	$L__BB4_65;
	setp.nan.f64 	%p22, %fd79, %fd79;
	@%p22 bra 	$L__BB4_64;
	setp.neu.f64 	%p23, %fd80, 0d7FF0000000000000;
	@%p23 bra 	$L__BB4_65;
	setp.lt.s32 	%p24, %r33, 0;
	selp.b32 	%r153, %r31, %r30, %p3;
	selp.b32 	%r154, %r153, %r30, %p24;
	mov.b32 	%r155, 0;
	mov.b64 	%fd1919, {%r155, %r154};
	bra.uni 	$L__BB4_65;
$L__BB4_64:
	mov.f64 	%fd589, 0d4000000000000000;
	add.rn.f64 	%fd1919, %fd79, %fd589;
$L__BB4_65:
	setp.lt.s32 	%p25, %r28, 0;
	setp.eq.s32 	%p26, %r29, 1062207488;
	setp.eq.f64 	%p28, %fd79, 0d3FF0000000000000;
	add.f64 	%fd590, %fd1919, 0d3FF0000000000000;
	mov.f64 	%fd591, 0d4010000000000000;
	div.rn.f64 	%fd592, %fd591, %fd590;
	selp.f64 	%fd593, 0d4000000000000000, %fd592, %p28;
	add.f64 	%fd85, %fd78, %fd593;
	add.f64 	%fd594, %fd71, 0d41C0000000000000;
	add.f64 	%fd595, %fd594, 0d3FE0000000000000;
	mul.f64 	%fd86, %fd70, %fd595;
	{
	.reg .b32 %temp; 
	mov.b64 	{%temp, %r34}, %fd86;
	}
	abs.f64 	%fd87, %fd86;
	{ // callseq 78, 0
	.param .b64 param0;
	st.param.f64 	[param0], %fd87;
	.param .b64 retval0;
	call.uni (retval0), 
	__internal_accurate_pow, 
	(
	param0
	);
	ld.param.f64 	%fd596, [retval0];
	} // callseq 78
	setp.lt.s32 	%p29, %r34, 0;
	neg.f64 	%fd598, %fd596;
	selp.f64 	%fd599, %fd598, %fd596, %p26;
	selp.f64 	%fd600, %fd599, %fd596, %p29;
	setp.eq.f64 	%p30, %fd86, 0d0000000000000000;
	selp.b32 	%r156, %r34, 0, %p26;
	or.b32  	%r157, %r156, 2146435072;
	selp.b32 	%r158, %r157, %r156, %p25;
	mov.b32 	%r159, 0;
	mov.b64 	%fd601, {%r159, %r158};
	selp.f64 	%fd1920, %fd601, %fd600, %p30;
	add.f64 	%fd602, %fd86, 0d4000000000000000;
	{
	.reg .b32 %temp; 
	mov.b64 	{%temp, %r160}, %fd602;
	}
	and.b32  	%r161, %r160, 2146435072;
	setp.ne.s32 	%p31, %r161, 2146435072;
	@%p31 bra 	$L__BB4_70;
	setp.nan.f64 	%p32, %fd86, %fd86;
	@%p32 bra 	$L__BB4_69;
	setp.neu.f64 	%p33, %fd87, 0d7FF0000000000000;
	@%p33 bra 	$L__BB4_70;
	setp.lt.s32 	%p34, %r34, 0;
	selp.b32 	%r162, %r31, %r30, %p3;
	selp.b32 	%r163, %r162, %r30, %p34;
	mov.b32 	%r164, 0;
	mov.b64 	%fd1920, {%r164, %r163};
	bra.uni 	$L__BB4_70;
$L__BB4_69:
	mov.f64 	%fd603, 0d4000000000000000;
	add.rn.f64 	%fd1920, %fd86, %fd603;
$L__BB4_70:
	setp.lt.s32 	%p35, %r28, 0;
	setp.eq.s32 	%p36, %r29, 1062207488;
	setp.eq.f64 	%p38, %fd86, 0d3FF0000000000000;
	add.f64 	%fd604, %fd1920, 0d3FF0000000000000;
	mov.f64 	%fd605, 0d4010000000000000;
	div.rn.f64 	%fd606, %fd605, %fd604;
	selp.f64 	%fd607, 0d4000000000000000, %fd606, %p38;
	add.f64 	%fd92, %fd85, %fd607;
	add.f64 	%fd608, %fd71, 0d41C8000000000000;
	add.f64 	%fd609, %fd608, 0d3FE0000000000000;
	mul.f64 	%fd93, %fd70, %fd609;
	{
	.reg .b32 %temp; 
	mov.b64 	{%temp, %r35}, %fd93;
	}
	abs.f64 	%fd94, %fd93;
	{ // callseq 79, 0
	.param .b64 param0;
	st.param.f64 	[param0], %fd94;
	.param .b64 retval0;
	call.uni (retval0), 
	__internal_accurate_pow, 
	(
	param0
	);
	ld.param.f64 	%fd610, [retval0];
	} // callseq 79
	setp.lt.s32 	%p39, %r35, 0;
	neg.f64 	%fd612, %fd610;
	selp.f64 	%fd613, %fd612, %fd610, %p36;
	selp.f64 	%fd614, %fd613, %fd610, %p39;
	setp.eq.f64 	%p40, %fd93, 0d0000000000000000;
	selp.b32 	%r165, %r35, 0, %p36;
	or.b32  	%r166, %r165, 2146435072;
	selp.b32 	%r167, %r166, %r165, %p35;
	mov.b32 	%r168, 0;
	mov.b64 	%fd615, {%r168, %r167};
	selp.f64 	%fd1921, %fd615, %fd614, %p40;
	add.f64 	%fd616, %fd93, 0d4000000000000000;
	{
	.reg .b32 %temp; 
	mov.b64 	{%temp, %r169}, %fd616;
	}
	and.b32  	%r170, %r169, 2146435072;
	setp.ne.s32 	%p41, %r170, 2146435072;
	@%p41 bra 	$L__BB4_75;
	setp.nan.f64 	%p42, %fd93, %fd93;
	@%p42 bra 	$L__BB4_74;
	setp.neu.f64 	%p43, %fd94, 0d7FF0000000000000;
	@%p43 bra 	$L__BB4_75;
	setp.lt.s32 	%p44, %r35, 0;
	selp.b32 	%r171, %r31, %r30, %p3;
	selp.b32 	%r172, %r171, %r30, %p44;
	mov.b32 	%r173, 0;
	mov.b64 	%fd1921, {%r173, %r172};
	bra.uni 	$L__BB4_75;
$L__BB4_74:
	mov.f64 	%fd617, 0d4000000000000000;
	add.rn.f64 	%fd1921, %fd93, %fd617;
$L__BB4_75:
	setp.lt.s32 	%p45, %r28, 0;
	setp.eq.s32 	%p46, %r29, 1062207488;
	setp.eq.f64 	%p48, %fd93, 0d3FF0000000000000;
	add.f64 	%fd618, %fd1921, 0d3FF0000000000000;
	mov.f64 	%fd619, 0d4010000000000000;
	div.rn.f64 	%fd620, %fd619, %fd618;
	selp.f64 	%fd621, 0d4000000000000000, %fd620, %p48;
	add.f64 	%fd99, %fd92, %fd621;
	ld.global.u64 	%rd7, [%rd2+5120];
	cvt.rn.f64.s64 	%fd100, %rd7;
	add.f64 	%fd622, %fd100, 0d3FE0000000000000;
	mul.f64 	%fd101, %fd70, %fd622;
	{
	.reg .b32 %temp; 
	mov.b64 	{%temp, %r36}, %fd101;
	}
	abs.f64 	%fd102, %fd101;
	{ // callseq 80, 0
	.param .b64 param0;
	st.param.f64 	[param0], %fd102;
	.param .b64 retval0;
	call.uni (retval0), 
	__internal_accurate_pow, 
	(
	param0
	);
	ld.param.f64 	%fd623, [retval0];
	} // callseq 80
	setp.lt.s32 	%p49, %r36, 0;
	neg.f64 	%fd625, %fd623;
	selp.f64 	%fd626, %fd625, %fd623, %p46;
	selp.f64 	%fd627, %fd626, %fd623, %p49;
	setp.eq.f64 	%p50, %fd101, 0d0000000000000000;
	selp.b32 	%r174, %r36, 0, %p46;
	or.b32  	%r175, %r174, 2146435072;
	selp.b32 	%r176, %r175, %r174, %p45;
	mov.b32 	%r177, 0;
	mov.b64 	%fd628, {%r177, %r176};
	selp.f64 	%fd1922, %fd628, %fd627, %p50;
	add.f64 	%fd629, %fd101, 0d4000000000000000;
	{
	.reg .b32 %temp; 
	mov.b64 	{%temp, %r178}, %fd629;
	}
	and.b32  	%r179, %r178, 2146435072;
	setp.ne.s32 	%p51, %r179, 2146435072;
	@%p51 bra 	$L__BB4_80;
	setp.nan.f64 	%p52, %fd101, %fd101;
	@%p52 bra 	$L__BB4_79;
	setp.neu.f64 	%p53, %fd102, 0d7FF0000000000000;
	@%p53 bra 	$L__BB4_80;
	setp.lt.s32 	%p54, %r36, 0;
	selp.b32 	%r180, %r31, %r30, %p3;
	selp.b32 	%r181, %r180, %r30, %p54;
	mov.b32 	%r182, 0;
	mov.b64 	%fd1922, {%r182, %r181};
	bra.uni 	$L__BB4_80;
$L__BB4_79:
	mov.f64 	%fd630, 0d4000000000000000;
	add.rn.f64 	%fd1922, %fd101, %fd630;
$L__BB4_80:
	setp.lt.s32 	%p55, %r28, 0;
	setp.eq.s32 	%p56, %r29, 1062207488;
	setp.eq.f64 	%p58, %fd101, 0d3FF0000000000000;
	add.f64 	%fd631, %fd1922, 0d3FF0000000000000;
	mov.f64 	%fd632, 0d4010000000000000;
	div.rn.f64 	%fd633, %fd632, %fd631;
	add.f64 	%fd634, %fd633, 0d0000000000000000;
	selp.f64 	%fd107, 0d4000000000000000, %fd634, %p58;
	add.f64 	%fd635, %fd100, 0d41B0000000000000;
	add.f64 	%fd636, %fd635, 0d3FE0000000000000;
	mul.f64 	%fd108, %fd70, %fd636;
	{
	.reg .b32 %temp; 
	mov.b64 	{%temp, %r37}, %fd108;
	}
	abs.f64 	%fd109, %fd108;
	{ // callseq 81, 0
	.param .b64 param0;
	st.param.f64 	[param0], %fd109;
	.param .b64 retval0;
	call.uni (retval0), 
	__internal_accurate_pow, 
	(
	param0
	);
	ld.param.f64 	%fd637, [retval0];
	} // callseq 81
	setp.lt.s32 	%p59, %r37, 0;
	neg.f64 	%fd639, %fd637;
	selp.f64 	%fd640, %fd639, %fd637, %p56;
	selp.f64 	%fd641, %fd640, %fd637, %p59;
	setp.eq.f64 	%p60, %fd108, 0d0000000000000000;
	selp.b32 	%r183, %r37, 0, %p56;
	or.b32  	%r184, %r183, 2146435072;
	selp.b32 	%r185, %r184, %r183, %p55;
	mov.b32 	%r186, 0;
	mov.b64 	%fd642, {%r186, %r185};
	selp.f64 	%fd1923, %fd642, %fd641, %p60;
	add.f64 	%fd643, %fd108, 0d4000000000000000;
	{
	.reg .b32 %temp; 
	mov.b64 	{%temp, %r187}, %fd643;
	}
	and.b32  	%r188, %r187, 2146435072;
	setp.ne.s32 	%p61, %r188, 2146435072;
	@%p61 bra 	$L__BB4_85;
	setp.nan.f64 	%p62, %fd108, %fd108;
	@%p62 bra 	$L__BB4_84;
	setp.neu.f64 	%p63, %fd109, 0d7FF0000000000000;
	@%p63 bra 	$L__BB4_85;
	selp.b32 	%r189, %r31, %r30, %p3;
	selp.b32 	%r190, %r189, %r30, %p59;
	mov.b32 	%r191, 0;
	mov.b64 	%fd1923, {%r191, %r190};
	bra.uni 	$L__BB4_85;
$L__BB4_84:
	mov.f64 	%fd644, 0d4000000000000000;
	add.rn.f64 	%fd1923, %fd108, %fd644;
$L__BB4_85:
	setp.lt.s32 	%p65, %r28, 0;
	setp.eq.s32 	%p66, %r29, 1062207488;
	setp.eq.f64 	%p68, %fd108, 0d3FF0000000000000;
	add.f64 	%fd645, %fd1923, 0d3FF0000000000000;
	mov.f64 	%fd646, 0d4010000000000000;
	div.rn.f64 	%fd647, %fd646, %fd645;
	selp.f64 	%fd648, 0d4000000000000000, %fd647, %p68;
	add.f64 	%fd114, %fd107, %fd648;
	add.f64 	%fd649, %fd100, 0d41C0000000000000;
	add.f64 	%fd650, %fd649, 0d3FE0000000000000;
	mul.f64 	%fd115, %fd70, %fd650;
	{
	.reg .b32 %temp; 
	mov.b64 	{%temp, %r38}, %fd115;
	}
	abs.f64 	%fd116, %fd115;
	{ // callseq 82, 0
	.param .b64 param0;
	st.param.f64 	[param0], %fd116;
	.param .b64 retval0;
	call.uni (retval0), 
	__internal_accurate_pow, 
	(
	param0
	);
	ld.param.f64 	%fd651, [retval0];
	} // callseq 82
	setp.lt.s32 	%p69, %r38, 0;
	neg.f64 	%fd653, %fd651;
	selp.f64 	%fd654, %fd653, %fd651, %p66;
	selp.f64 	%fd655, %fd654, %fd651, %p69;
	setp.eq.f64 	%p70, %fd115, 0d0000000000000000;
	selp.b32 	%r192, %r38, 0, %p66;
	or.b32  	%r193, %r192, 2146435072;
	selp.b32 	%r194, %r193, %r192, %p65;
	mov.b32 	%r195, 0;
	mov.b64 	%fd656, {%r195, %r194};
	selp.f64 	%fd1924, %fd656, %fd655, %p70;
	add.f64 	%fd657, %fd115, 0d4000000000000000;
	{
	.reg .b32 %temp; 
	mov.b64 	{%temp, %r196}, %fd657;
	}
	and.b32  	%r197, %r196, 2146435072;
	setp.ne.s32 	%p71, %r197, 2146435072;
	@%p71 bra 	$L__BB4_90;
	setp.nan.f64 	%p72, %fd115, %fd115;
	@%p72 bra 	$L__BB4_89;
	setp.neu.f64 	%p73, %fd116, 0d7FF0000000000000;
	@%p73 bra 	$L__BB4_90;
	selp.b32 	%r198, %r31, %r30, %p3;
	selp.b32 	%r199, %r198, %r30, %p69;
	mov.b32 	%r200, 0;
	mov.b64 	%fd1924, {%r200, %r199};
	bra.uni 	$L__BB4_90;
$L__BB4_89:
	mov.f64 	%fd658, 0d4000000000000000;
	add.rn.f64 	%fd1924, %fd115, %fd658;
$L__BB4_90:
	setp.lt.s32 	%p75, %r28, 0;
	setp.eq.s32 	%p76, %r29, 1062207488;
	setp.eq.f64 	%p78, %fd115, 0d3FF0000000000000;
	add.f64 	%fd659, %fd1924, 0d3FF0000000000000;
	mov.f64 	%fd660, 0d4010000000000000;
	div.rn.f64 	%fd661, %fd660, %fd659;
	selp.f64 	%fd662, 0d4000000000000000, %fd661, %p78;
	add.f64 	%fd121, %fd114, %fd662;
	add.f64 	%fd663, %fd100, 0d41C8000000000000;
	add.f64 	%fd664, %fd663, 0d3FE0000000000000;
	mul.f64 	%fd122, %fd70, %fd664;
	{
	.reg .b32 %temp; 
	mov.b64 	{%temp, %r39}, %fd122;
	}
	abs.f64 	%fd123, %fd122;
	{ // callseq 83, 0
	.param .b64 param0;
	st.param.f64 	[param0], %fd123;
	.param .b64 retval0;
	call.uni (retval0), 
	__internal_accurate_pow, 
	(
	param0
	);
	ld.param.f64 	%fd665, [retval0];
	} // callseq 83
	setp.lt.s32 	%p79, %r39, 0;
	neg.f64 	%fd667, %fd665;
	selp.f64 	%fd668, %fd667, %fd665, %p76;
	selp.f64 	%fd669, %fd668, %fd665, %p79;
	setp.eq.f64 	%p80, %fd122, 0d0000000000000000;
	selp.b32 	%r201, %r39, 0, %p76;
	or.b32  	%r202, %r201, 2146435072;
	selp.b32 	%r203, %r202, %r201, %p75;
	mov.b32 	%r204, 0;
	mov.b64 	%fd670, {%r204, %r203};
	selp.f64 	%fd1925, %fd670, %fd669, %p80;
	add.f64 	%fd671, %fd122, 0d4000000000000000;
	{
	.reg .b32 %temp; 
	mov.b64 	{%temp, %r205}, %fd671;
	}
	and.b32  	%r206, %r205, 2146435072;
	setp.ne.s32 	%p81, %r206, 2146435072;
	@%p81 bra 	$L__BB4_95;
	setp.nan.f64 	%p82, %fd122, %fd122;
	@%p82 bra 	$L__BB4_94;
	setp.neu.f64 	%p83, %fd123, 0d7FF0000000000000;
	@%p83 bra 	$L__BB4_95;
	setp.lt.s32 	%p84, %r39, 0;
	selp.b32 	%r207, %r31, %r30, %p3;
	selp.b32 	%r208, %r207, %r30, %p84;
	mov.b32 	%r209, 0;
	mov.b64 	%fd1925, {%r209, %r208};
	bra.uni 	$L__BB4_95;
$L__BB4_94:
	mov.f64 	%fd672, 0d4000000000000000;
	add.rn.f64 	%fd1925, %fd122, %fd672;
$L__BB4_95:
	setp.lt.s32 	%p85, %r28, 0;
	setp.eq.s32 	%p86, %r29, 1062207488;
	setp.eq.f64 	%p88, %fd122, 0d3FF0000000000000;
	add.f64 	%fd673, %fd1925, 0d3FF0000000000000;
	mov.f64 	%fd674, 0d4010000000000000;
	div.rn.f64 	%fd675, %fd674, %fd673;
	selp.f64 	%fd676, 0d4000000000000000, %fd675, %p88;
	add.f64 	%fd128, %fd121, %fd676;
	ld.global.u64 	%rd8, [%rd2+10240];
	cvt.rn.f64.s64 	%fd129, %rd8;
	add.f64 	%fd677, %fd129, 0d3FE0000000000000;
	mul.f64 	%fd130, %fd70, %fd677;
	{
	.reg .b32 %temp; 
	mov.b64 	{%temp, %r40}, %fd130;
	}
	abs.f64 	%fd131, %fd130;
	{ // callseq 84, 0
	.param .b64 param0;
	st.param.f64 	[param0], %fd131;
	.param .b64 retval0;
	call.uni (retval0), 
	__internal_accurate_pow, 
	(
	param0
	);
	ld.param.f64 	%fd678, [retval0];
	} // callseq 84
	setp.lt.s32 	%p89, %r40, 0;
	neg.f64 	%fd680, %fd678;
	selp.f64 	%fd681, %fd680, %fd678, %p86;
	selp.f64 	%fd682, %fd681, %fd678, %p89;
	setp.eq.f64 	%p90, %fd130, 0d0000000000000000;
	selp.b32 	%r210, %r40, 0, %p86;
	or.b32  	%r211, %r210, 2146435072;
	selp.b32 	%r212, %r211, %r210, %p85;
	mov.b32 	%r213, 0;
	mov.b64 	%fd683, {%r213, %r212};
	selp.f64 	%fd1926, %fd683, %fd682, %p90;
	add.f64 	%fd684, %fd130, 0d4000000000000000;
	{
	.reg .b32 %temp; 
	mov.b64 	{%temp, %r214}, %fd684;
	}
	and.b32  	%r215, %r214, 2146435072;
	setp.ne.s32 	%p91, %r215, 2146435072;
	@%p91 bra 	$L__BB4_100;
	setp.nan.f64 	%p92, %fd130, %fd130;
	@%p92 bra 	$L__BB4_99;
	setp.neu.f64 	%p93, %fd131, 0d7FF0000000000000;
	@%p93 bra 	$L__BB4_100;
	setp.lt.s32 	%p94, %r40, 0;
	selp.b32 	%r216, %r31, %r30, %p3;
	selp.b32 	%r217, %r216, %r30, %p94;
	mov.b32 	%r218, 0;
	mov.b64 	%fd1926, {%r218, %r217};
	bra.uni 	$L__BB4_100;
$L__BB4_99:
	mov.f64 	%fd685, 0d4000000000000000;
	add.rn.f64 	%fd1926, %fd130, %fd685;
$L__BB4_100:
	setp.lt.s32 	%p95, %r28, 0;
	setp.eq.s32 	%p96, %r29, 1062207488;
	setp.eq.f64 	%p98, %fd130, 0d3FF0000000000000;
	add.f64 	%fd686, %fd1926, 0d3FF0000000000000;
	mov.f64 	%fd687, 0d4010000000000000;
	div.rn.f64 	%fd688, %fd687, %fd686;
	add.f64 	%fd689, %fd688, 0d0000000000000000;
	selp.f64 	%fd136, 0d4000000000000000, %fd689, %p98;
	add.f64 	%fd690, %fd129, 0d41B0000000000000;
	add.f64 	%fd691, %fd690, 0d3FE0000000000000;
	mul.f64 	%fd137, %fd70, %fd691;
	{
	.reg .b32 %temp; 
	mov.b64 	{%temp, %r41}, %fd137;
	}
	abs.f64 	%fd138, %fd137;
	{ // callseq 85, 0
	.param .b64 param0;
	st.param.f64 	[param0], %fd138;
	.param .b64 retval0;
	call.uni (retval0), 
	__internal_accurate_pow, 
	(
	param0
	);
	ld.param.f64 	%fd692, [retval0];
	} // callseq 85
	setp.lt.s32 	%p99, %r41, 0;
	neg.f64 	%fd694, %fd692;
	selp.f64 	%fd695, %fd694, %fd692, %p96;
	selp.f64 	%fd696, %fd695, %fd692, %p99;
	setp.eq.f64 	%p100, %fd137, 0d0000000000000000;
	selp.b32 	%r219, %r41, 0, %p96;
	or.b32  	%r220, %r219, 2146435072;
	selp.b32 	%r221, %r220, %r219, %p95;
	mov.b32 	%r222, 0;
	mov.b64 	%fd697, {%r222, %r221};
	selp.f64 	%fd1927, %fd697, %fd696, %p100;
	add.f64 	%fd698, %fd137, 0d4000000000000000;
	{
	.reg .b32 %temp; 
	mov.b64 	{%temp, %r223}, %fd698;
	}
	and.b32  	%r224, %r223, 2146435072;
	setp.ne.s32 	%p101, %r224, 2146435072;
	@%p101 bra 	$L__BB4_105;
	setp.nan.f64 	%p102, %fd137, %fd137;
	@%p102 bra 	$L__BB4_104;
	setp.neu.f64 	%p103, %fd138, 0d7FF0000000000000;
	@%p103 bra 	$L__BB4_105;
	selp.b32 	%r225, %r31, %r30, %p3;
	selp.b32 	%r226, %r225, %r30, %p99;
	mov.b32 	%r227, 0;
	mov.b64 	%fd1927, {%r227, %r226};
	bra.uni 	$L__BB4_105;
$L__BB4_104:
	mov.f64 	%fd699, 0d4000000000000000;
	add.rn.f64 	%fd1927, %fd137, %fd699;
$L__BB4_105:
	setp.lt.s32 	%p105, %r28, 0;
	setp.eq.s32 	%p106, %r29, 1062207488;
	setp.eq.f64 	%p108, %fd137, 0d3FF0000000000000;
	add.f64 	%fd700, %fd1927, 0d3FF0000000000000;
	mov.f64 	%fd701, 0d4010000000000000;
	div.rn.f64 	%fd702, %fd701, %fd700;
	selp.f64 	%fd703, 0d4000000000000000, %fd702, %p108;
	add.f64 	%fd143, %fd136, %fd703;
	add.f64 	%fd704, %fd129, 0d41C0000000000000;
	add.f64 	%fd705, %fd704, 0d3FE0000000000000;
	mul.f64 	%fd144, %fd70, %fd705;
	{
	.reg .b32 %temp; 
	mov.b64 	{%temp, %r42}, %fd144;
	}
	abs.f64 	%fd145, %fd144;
	{ // callseq 86, 0
	.param .b64 param0;
	st.param.f64 	[param0], %fd145;
	.param .b64 retval0;
	call.uni (retval0), 
	__internal_accurate_pow, 
	(
	param0
	);
	ld.param.f64 	%fd706, [retval0];
	} // callseq 86
	setp.lt.s32 	%p109, %r42, 0;
	neg.f64 	%fd708, %fd706;
	selp.f64 	%fd709, %fd708, %fd706, %p106;
	selp.f64 	%fd710, %fd709, %fd706, %p109;
	setp.eq.f64 	%p110, %fd144, 0d0000000000000000;
	selp.b32 	%r228, %r42, 0, %p106;
	or.b32  	%r229, %r228, 2146435072;
	selp.b32 	%r230, %r229, %r228, %p105;
	mov.b32 	%r231, 0;
	mov.b64 	%fd711, {%r231, %r230};
	selp.f64 	%fd1928, %fd711, %fd710, %p110;
	add.f64 	%fd712, %fd144, 0d4000000000000000;
	{
	.reg .b32 %temp; 
	mov.b64 	{%temp, %r232}, %fd712;
	}
	and.b32  	%r233, %r232, 2146435072;
	setp.ne.s32 	%p111, %r233, 2146435072;
	@%p111 bra 	$L__BB4_110;
	setp.nan.f64 	%p112, %fd144, %fd144;
	@%p112 bra 	$L__BB4_109;
	setp.neu.f64 	%p113, %fd145, 0d7FF0000000000000;
	@%p113 bra 	$L__BB4_110;
	selp.b32 	%r234, %r31, %r30, %p3;
	selp.b32 	%r235, %r234, %r30, %p109;
	mov.b32 	%r236, 0;
	mov.b64 	%fd1928, {%r236, %r235};
	bra.uni 	$L__BB4_110;
$L__BB4_109:
	mov.f64 	%fd713, 0d4000000000000000;
	add.rn.f64 	%fd1928, %fd144, %fd713;
$L__BB4_110:
	setp.lt.s32 	%p115, %r28, 0;
	setp.eq.s32 	%p116, %r29, 1062207488;
	setp.eq.f64 	%p118, %fd144, 0d3FF0000000000000;
	add.f64 	%fd714, %fd1928, 0d3FF0000000000000;
	mov.f64 	%fd715, 0d4010000000000000;
	div.rn.f64 	%fd716, %fd715, %fd714;
	selp.f64 	%fd717, 0d4000000000000000, %fd716, %p118;
	add.f64 	%fd150, %fd143, %fd717;
	add.f64 	%fd718, %fd129, 0d41C8000000000000;
	add.f64 	%fd719, %fd718, 0d3FE0000000000000;
	mul.f64 	%fd151, %fd70, %fd719;
	{
	.reg .b32 %temp; 
	mov.b64 	{%temp, %r43}, %fd151;
	}
	abs.f64 	%fd152, %fd151;
	{ // callseq 87, 0
	.param .b64 param0;
	st.param.f64 	[param0], %fd152;
	.param .b64 retval0;
	call.uni (retval0), 
	__internal_accurate_pow, 
	(
	param0
	);
	ld.param.f64 	%fd720, [retval0];
	} // callseq 87
	setp.lt.s32 	%p119, %r43, 0;
	neg.f64 	%fd722, %fd720;
	selp.f64 	%fd723, %fd722, %fd720, %p116;
	selp.f64 	%fd724, %fd723, %fd720, %p119;
	setp.eq.f64 	%p120, %fd151, 0d0000000000000000;
	selp.b32 	%r237, %r43, 0, %p116;
	or.b32  	%r238, %r237, 2146435072;
	selp.b32 	%r239, %r238, %r237, %p115;
	mov.b32 	%r240, 0;
	mov.b64 	%fd725, {%r240, %r239};
	selp.f64 	%fd1929, %fd725, %fd724, %p120;
	add.f64 	%fd726, %fd151, 0d4000000000000000;
	{
	.reg .b32 %temp; 
	mov.b64 	{%temp, %r241}, %fd726;
	}
	and.b32  	%r242, %r241, 2146435072;
	setp.ne.s32 	%p121, %r242, 2146435072;
	@%p121 bra 	$L__BB4_115;
	setp.nan.f64 	%p122, %fd151, %fd151;
	@%p122 bra 	$L__BB4_114;
	setp.neu.f64 	%p123, %fd152, 0d7FF0000000000000;
	@%p123 bra 	$L__BB4_115;
	setp.lt.s32 	%p124, %r43, 0;
	selp.b32 	%r243, %r31, %r30, %p3;
	selp.b32 	%r244, %r243, %r30, %p124;
	mov.b32 	%r245, 0;
	mov.b64 	%fd1929, {%r245, %r244};
	bra.uni 	$L__BB4_115;
$L__BB4_114:
	mov.f64 	%fd727, 0d4000000000000000;
	add.rn.f64 	%fd1929, %fd151, %fd727;
$L__BB4_115:
	setp.lt.s32 	%p125, %r28, 0;
	setp.eq.s32 	%p126, %r29, 1062207488;
	setp.eq.f64 	%p128, %fd151, 0d3FF0000000000000;
	add.f64 	%fd728, %fd1929, 0d3FF0000000000000;
	mov.f64 	%fd729, 0d4010000000000000;
	div.rn.f64 	%fd730, %fd729, %fd728;
	selp.f64 	%fd731, 0d4000000000000000, %fd730, %p128;
	add.f64 	%fd157, %fd150, %fd731;
	or.b32  	%r249, %r1, %r135;
	mul.wide.u32 	%rd9, %r249, 8;
	add.s64 	%rd10, %rd1, %rd9;
	ld.global.u64 	%rd11, [%rd10+15360];
	cvt.rn.f64.s64 	%fd158, %rd11;
	add.f64 	%fd732, %fd158, 0d3FE0000000000000;
	mul.f64 	%fd159, %fd70, %fd732;
	{
	.reg .b32 %temp; 
	mov.b64 	{%temp, %r44}, %fd159;
	}
	abs.f64 	%fd160, %fd159;
	{ // callseq 88, 0
	.param .b64 param0;
	st.param.f64 	[param0], %fd160;
	.param .b64 retval0;
	call.uni (retval0), 
	__internal_accurate_pow, 
	(
	param0
	);
	ld.param.f64 	%fd733, [retval0];
	} // callseq 88
	setp.lt.s32 	%p129, %r44, 0;
	neg.f64 	%fd735, %fd733;
	selp.f64 	%fd736, %fd735, %fd733, %p126;
	selp.f64 	%fd737, %fd736, %fd733, %p129;
	setp.eq.f64 	%p130, %fd159, 0d0000000000000000;
	selp.b32 	%r250, %r44, 0, %p126;
	or.b32  	%r251, %r250, 2146435072;
	selp.b32 	%r252, %r251, %r250, %p125;
	mov.b32 	%r253, 0;
	mov.b64 	%fd738, {%r253, %r252};
	selp.f64 	%fd1930, %fd738, %fd737, %p130;
	add.f64 	%fd739, %fd159, 0d4000000000000000;
	{
	.reg .b32 %temp; 
	mov.b64 	{%temp, %r254}, %fd739;
	}
	and.b32  	%r255, %r254, 2146435072;
	setp.ne.s32 	%p131, %r255, 2146435072;
	@%p131 bra 	$L__BB4_120;
	setp.nan.f64 	%p132, %fd159, %fd159;
	@%p132 bra 	$L__BB4_119;
	setp.neu.f64 	%p133, %fd160, 0d7FF0000000000000;
	@%p133 bra 	$L__BB4_120;
	setp.lt.s32 	%p134, %r44, 0;
	selp.b32 	%r256, %r31, %r30, %p3;
	selp.b32 	%r257, %r256, %r30, %p134;
	mov.b32 	%r258, 0;
	mov.b64 	%fd1930, {%r258, %r257};
	bra.uni 	$L__BB4_120;
$L__BB4_119:
	mov.f64 	%fd740, 0d4000000000000000;
	add.rn.f64 	%fd1930, %fd159, %fd740;
$L__BB4_120:
	setp.lt.s32 	%p135, %r28, 0;
	setp.eq.s32 	%p136, %r29, 1062207488;
	setp.eq.f64 	%p138, %fd159, 0d3FF0000000000000;
	add.f64 	%fd741, %fd1930, 0d3FF0000000000000;
	mov.f64 	%fd742, 0d4010000000000000;
	div.rn.f64 	%fd743, %fd742, %fd741;
	add.f64 	%fd744, %fd743, 0d0000000000000000;
	selp.f64 	%fd165, 0d4000000000000000, %fd744, %p138;
	add.f64 	%fd745, %fd158, 0d41B0000000000000;
	add.f64 	%fd746, %fd745, 0d3FE0000000000000;
	mul.f64 	%fd166, %fd70, %fd746;
	{
	.reg .b32 %temp; 
	mov.b64 	{%temp, %r45}, %fd166;
	}
	abs.f64 	%fd167, %fd166;
	{ // callseq 89, 0
	.param .b64 param0;
	st.param.f64 	[param0], %fd167;
	.param .b64 retval0;
	call.uni (retval0), 
	__internal_accurate_pow, 
	(
	param0
	);
	ld.param.f64 	%fd747, [retval0];
	} // callseq 89
	setp.lt.s32 	%p139, %r45, 0;
	neg.f64 	%fd749, %fd747;
	selp.f64 	%fd750, %fd749, %fd747, %p136;
	selp.f64 	%fd751, %fd750, %fd747, %p139;
	setp.eq.f64 	%p140, %fd166, 0d0000000000000000;
	selp.b32 	%r259, %r45, 0, %p136;
	or.b32  	%r260, %r259, 2146435072;
	selp.b32 	%r261, %r260, %r259, %p135;
	mov.b32 	%r262, 0;
	mov.b64 	%fd752, {%r262, %r261};
	selp.f64 	%fd1931, %fd752, %fd751, %p140;
	add.f64 	%fd753, %fd166, 0d4000000000000000;
	{
	.reg .b32 %temp; 
	mov.b64 	{%temp, %r263}, %fd753;
	}
	and.b32  	%r264, %r263, 2146435072;
	setp.ne.s32 	%p141, %r264, 2146435072;
	@%p141 bra 	$L__BB4_125;
	setp.nan.f64 	%p142, %fd166, %fd166;
	@%p142 bra 	$L__BB4_124;
	setp.neu.f64 	%p143, %fd167, 0d7FF0000000000000;
	@%p143 bra 	$L__BB4_125;
	selp.b32 	%r266, %r31, %r30, %p3;
	selp.b32 	%r267, %r266, %r30, %p139;
	mov.b32 	%r268, 0;
	mov.b64 	%fd1931, {%r268, %r267};
	bra.uni 	$L__BB4_125;
$L__BB4_124:
	mov.f64 	%fd754, 0d4000000000000000;
	add.rn.f64 	%fd1931, %fd166, %fd754;
$L__BB4_125:
	setp.lt.s32 	%p145, %r28, 0;
	setp.eq.s32 	%p146, %r29, 1062207488;
	setp.eq.f64 	%p148, %fd166, 0d3FF0000000000000;
	add.f64 	%fd755, %fd1931, 0d3FF0000000000000;
	mov.f64 	%fd756, 0d4010000000000000;
	div.rn.f64 	%fd757, %fd756, %fd755;
	selp.f64 	%fd758, 0d4000000000000000, %fd757, %p148;
	add.f64 	%fd172, %fd165, %fd758;
	add.f64 	%fd759, %fd158, 0d41C0000000000000;
	add.f64 	%fd760, %fd759, 0d3FE0000000000000;
	mul.f64 	%fd173, %fd70, %fd760;
	{
	.reg .b32 %temp; 
	mov.b64 	{%temp, %r47}, %fd173;
	}
	abs.f64 	%fd174, %fd173;
	{ // callseq 90, 0
	.param .b64 param0;
	st.param.f64 	[param0], %fd174;
	.param .b64 retval0;
	call.uni (retval0), 
	__internal_accurate_pow, 
	(
	param0
	);
	ld.param.f64 	%fd761, [retval0];
	} // callseq 90
	setp.lt.s32 	%p149, %r47, 0;
	neg.f64 	%fd763, %fd761;
	selp.f64 	%fd764, %fd763, %fd761, %p146;
	selp.f64 	%fd765, %fd764, %fd761, %p149;
	setp.eq.f64 	%p150, %fd173, 0d0000000000000000;
	selp.b32 	%r269, %r47, 0, %p146;
	or.b32  	%r270, %r269, 2146435072;
	selp.b32 	%r271, %r270, %r269, %p145;
	mov.b32 	%r272, 0;
	mov.b64 	%fd766, {%r272, %r271};
	selp.f64 	%fd1932, %fd766, %fd765, %p150;
	add.f64 	%fd767, %fd173, 0d4000000000000000;
	{
	.reg .b32 %temp; 
	mov.b64 	{%temp, %r273}, %fd767;
	}
	and.b32  	%r274, %r273, 2146435072;
	setp.ne.s32 	%p151, %r274, 2146435072;
	@%p151 bra 	$L__BB4_130;
	setp.nan.f64 	%p152, %fd173, %fd173;
	@%p152 bra 	$L__BB4_129;
	setp.neu.f64 	%p153, %fd174, 0d7FF0000000000000;
	@%p153 bra 	$L__BB4_130;
	selp.b32 	%r275, %r31, %r30, %p3;
	selp.b32 	%r276, %r275, %r30, %p149;
	mov.b32 	%r277, 0;
	mov.b64 	%fd1932, {%r277, %r276};
	bra.uni 	$L__BB4_130;
$L__BB4_129:
	mov.f64 	%fd768, 0d4000000000000000;
	add.rn.f64 	%fd1932, %fd173, %fd768;
$L__BB4_130:
	setp.eq.f64 	%p158, %fd173, 0d3FF0000000000000;
	add.f64 	%fd769, %fd1932, 0d3FF0000000000000;
	mov.f64 	%fd770, 0d4010000000000000;
	div.rn.f64 	%fd771, %fd770, %fd769;
	selp.f64 	%fd772, 0d4000000000000000, %fd771, %p158;
	add.f64 	%fd179, %fd172, %fd772;
	add.f64 	%fd773, %fd158, 0d41C8000000000000;
	add.f64 	%fd774, %fd773, 0d3FE0000000000000;
	mul.f64 	%fd180, %fd70, %fd774;
	{
	.reg .b32 %temp; 
	mov.b64 	{%temp, %r48}, %fd180;
	}
	abs.f64 	%fd181, %fd180;
	{ // callseq 91, 0
	.param .b64 param0;
	st.param.f64 	[param0], %fd181;
	.param .b64 retval0;
	call.uni (retval0), 
	__internal_accurate_pow, 
	(
	param0
	);
	ld.param.f64 	%fd775, [retval0];
	} // callseq 91
	setp.lt.s32 	%p159, %r48, 0;
	neg.f64 	%fd777, %fd775;
	selp.f64 	%fd778, %fd777, %fd775, %p146;
	selp.f64 	%fd779, %fd778, %fd775, %p159;
	setp.eq.f64 	%p160, %fd180, 0d0000000000000000;
	selp.b32 	%r278, %r48, 0, %p146;
	or.b32  	%r279, %r278, 2146435072;
	selp.b32 	%r280, %r279, %r278, %p145;
	mov.b32 	%r281, 0;
	mov.b64 	%fd780, {%r281, %r280};
	selp.f64 	%fd1933, %fd780, %fd779, %p160;
	add.f64 	%fd781, %fd180, 0d4000000000000000;
	{
	.reg .b32 %temp; 
	mov.b64 	{%temp, %r282}, %fd781;
	}
	and.b32  	%r283, %r282, 2146435072;
	setp.ne.s32 	%p161, %r283, 2146435072;
	@%p161 bra 	$L__BB4_135;
	setp.nan.f64 	%p162, %fd180, %fd180;
	@%p162 bra 	$L__BB4_134;
	setp.neu.f64 	%p163, %fd181, 0d7FF0000000000000;
	@%p163 bra 	$L__BB4_135;
	setp.lt.s32 	%p164, %r48, 0;
	selp.b32 	%r284, %r31, %r30, %p3;
	selp.b32 	%r285, %r284, %r30, %p164;
	mov.b32 	%r286, 0;
	mov.b64 	%fd1933, {%r286, %r285};
	bra.uni 	$L__BB4_135;
$L__BB4_134:
	mov.f64 	%fd782, 0d4000000000000000;
	add.rn.f64 	%fd1933, %fd180, %fd782;
$L__BB4_135:
	setp.lt.s32 	%p165, %r28, 0;
	setp.eq.s32 	%p166, %r29, 1062207488;
	setp.eq.f64 	%p168, %fd180, 0d3FF0000000000000;
	add.f64 	%fd783, %fd1933, 0d3FF0000000000000;
	mov.f64 	%fd784, 0d4010000000000000;
	div.rn.f64 	%fd785, %fd784, %fd783;
	selp.f64 	%fd786, 0d4000000000000000, %fd785, %p168;
	add.f64 	%fd186, %fd179, %fd786;
	mov.u32 	%r287, %ctaid.x;
	mul.lo.s32 	%r288, %r287, 5120;
	mov.u32 	%r289, %tid.x;
	or.b32  	%r290, %r288, %r289;
	mul.wide.u32 	%rd12, %r290, 8;
	add.s64 	%rd13, %rd1, %rd12;
	ld.global.u64 	%rd14, [%rd13+20480];
	cvt.rn.f64.s64 	%fd187, %rd14;
	add.f64 	%fd787, %fd187, 0d3FE0000000000000;
	mul.f64 	%fd188, %fd70, %fd787;
	{
	.reg .b32 %temp; 
	mov.b64 	{%temp, %r49}, %fd188;
	}
	abs.f64 	%fd189, %fd188;
	{ // callseq 92, 0
	.param .b64 param0;
	st.param.f64 	[param0], %fd189;
	.param .b64 retval0;
	call.uni (retval0), 
	__internal_accurate_pow, 
	(
	param0
	);
	ld.param.f64 	%fd788, [retval0];
	} // callseq 92
	setp.lt.s32 	%p169, %r49, 0;
	neg.f64 	%fd790, %fd788;
	selp.f64 	%fd791, %fd790, %fd788, %p166;
	selp.f64 	%fd792, %fd791, %fd788, %p169;
	setp.eq.f64 	%p170, %fd188, 0d0000000000000000;
	selp.b32 	%r291, %r49, 0, %p166;
	or.b32  	%r292, %r291, 2146435072;
	selp.b32 	%r293, %r292, %r291, %p165;
	mov.b32 	%r294, 0;
	mov.b64 	%fd793, {%r294, %r293};
	selp.f64 	%fd1934, %fd793, %fd792, %p170;
	add.f64 	%fd794, %fd188, 0d4000000000000000;
	{
	.reg .b32 %temp; 
	mov.b64 	{%temp, %r295}, %fd794;
	}
	and.b32  	%r296, %r295, 2146435072;
	setp.ne.s32 	%p171, %r296, 2146435072;
	@%p171 bra 	$L__BB4_140;
	setp.nan.f64 	%p172, %fd188, %fd188;
	@%p172 bra 	$L__BB4_139;
	setp.neu.f64 	%p173, %fd189, 0d7FF0000000000000;
	@%p173 bra 	$L__BB4_140;
	setp.lt.s32 	%p174, %r49, 0;
	selp.b32 	%r298, %r31, %r30, %p3;
	selp.b32 	%r299, %r298, %r30, %p174;
	mov.b32 	%r300, 0;
	mov.b64 	%fd1934, {%r300, %r299};
	bra.uni 	$L__BB4_140;
$L__BB4_139:
	mov.f64 	%fd795, 0d4000000000000000;
	add.rn.f64 	%fd1934, %fd188, %fd795;
$L__BB4_140:
	setp.lt.s32 	%p175, %r28, 0;
	setp.eq.s32 	%p176, %r29, 1062207488;
	setp.eq.f64 	%p177, %fd188, 0d3FF0000000000000;
	add.f64 	%fd796, %fd1934, 0d3FF0000000000000;
	mov.f64 	%fd797, 0d4010000000000000;
	div.rn.f64 	%fd798, %fd797, %fd796;
	add.f64 	%fd799, %fd798, 0d0000000000000000;
	selp.f64 	%fd194, 0d4000000000000000, %fd799, %p177;
	add.f64 	%fd800, %fd187, 0d41B0000000000000;
	add.f64 	%fd801, %fd800, 0d3FE0000000000000;
	mul.f64 	%fd195, %fd70, %fd801;
	{
	.reg .b32 %temp; 
	mov.b64 	{%temp, %r50}, %fd195;
	}
	abs.f64 	%fd196, %fd195;
	{ // callseq 93, 0
	.param .b64 param0;
	st.param.f64 	[param0], %fd196;
	.param .b64 retval0;
	call.uni (retval0), 
	__internal_accurate_pow, 
	(
	param0
	);
	ld.param.f64 	%fd802, [retval0];
	} // callseq 93
	setp.lt.s32 	%p178, %r50, 0;
	neg.f64 	%fd804, %fd802;
	selp.f64 	%fd805, %fd804, %fd802, %p176;
	selp.f64 	%fd806, %fd805, %fd802, %p178;
	setp.eq.f64 	%p179, %fd195, 0d0000000000000000;
	selp.b32 	%r302, %r50, 0, %p176;
	or.b32  	%r303, %r302, 2146435072;
	selp.b32 	%r304, %r303, %r302, %p175;
	mov.b32 	%r305, 0;
	mov.b64 	%fd807, {%r305, %r304};
	selp.f64 	%fd1935, %fd807, %fd806, %p179;
	add.f64 	%fd808, %fd195, 0d4000000000000000;
	{
	.reg .b32 %temp; 
	mov.b64 	{%temp, %r306}, %fd808;
	}
	and.b32  	%r307, %r306, 2146435072;
	setp.ne.s32 	%p180, %r307, 2146435072;
	@%p180 bra 	$L__BB4_145;
	setp.nan.f64 	%p181, %fd195, %fd195;
	@%p181 bra 	$L__BB4_144;
	setp.neu.f64 	%p182, %fd196, 0d7FF0000000000000;
	@%p182 bra 	$L__BB4_145;
	setp.lt.s32 	%p183, %r50, 0;
	setp.lt.s32 	%p184, %r28, 0;
	selp.b32 	%r308, 0, 2146435072, %p184;
	or.b32  	%r309, %r308, -2147483648;
	selp.b32 	%r310, %r309, %r308, %p3;
	selp.b32 	%r311, %r310, %r308, %p183;
	mov.b32 	%r312, 0;
	mov.b64 	%fd1935, {%r312, %r311};
	bra.uni 	$L__BB4_145;
$L__BB4_144:
	mov.f64 	%fd809, 0d4000000000000000;
	add.rn.f64 	%fd1935, %fd195, %fd809;
$L__BB4_145:
	setp.lt.s32 	%p185, %r28, 0;
	selp.b32 	%r51, 0, 2146435072, %p185;
	and.b32  	%r52, %r28, 2146435072;
	setp.eq.s32 	%p186, %r52, 1062207488;
	setp.eq.f64 	%p187, %fd195, 0d3FF0000000000000;
	add.f64 	%fd810, %fd1935, 0d3FF0000000000000;
	mov.f64 	%fd811, 0d4010000000000000;
	div.rn.f64 	%fd812, %fd811, %fd810;
	selp.f64 	%fd813, 0d4000000000000000, %fd812, %p187;
	add.f64 	%fd201, %fd194, %fd813;
	add.f64 	%fd814, %fd187, 0d41C0000000000000;
	add.f64 	%fd815, %fd814, 0d3FE0000000000000;
	mul.f64 	%fd202, %fd70, %fd815;
	{
	.reg .b32 %temp; 
	mov.b64 	{%temp, %r53}, %fd202;
	}
	abs.f64 	%fd203, %fd202;
	{ // callseq 94, 0
	.param .b64 param0;
	st.param.f64 	[param0], %fd203;
	.param .b64 retval0;
	call.uni (retval0), 
	__internal_accurate_pow, 
	(
	param0
	);
	ld.param.f64 	%fd816, [retval0];
	} // callseq 94
	setp.lt.s32 	%p188, %r53, 0;
	neg.f64 	%fd818, %fd816;
	selp.f64 	%fd819, %fd818, %fd816, %p186;
	selp.f64 	%fd820, %fd819, %fd816, %p188;
	setp.eq.f64 	%p189, %fd202, 0d0000000000000000;
	selp.b32 	%r313, %r53, 0, %p186;
	or.b32  	%r314, %r313, 2146435072;
	selp.b32 	%r315, %r314, %r313, %p185;
	mov.b32 	%r316, 0;
	mov.b64 	%fd821, {%r316, %r315};
	selp.f64 	%fd1936, %fd821, %fd820, %p189;
	add.f64 	%fd822, %fd202, 0d4000000000000000;
	{
	.reg .b32 %temp; 
	mov.b64 	{%temp, %r317}, %fd822;
	}
	and.b32  	%r318, %r317, 2146435072;
	setp.ne.s32 	%p190, %r318, 2146435072;
	@%p190 bra 	$L__BB4_150;
	setp.nan.f64 	%p191, %fd202, %fd202;
	@%p191 bra 	$L__BB4_149;
	setp.neu.f64 	%p192, %fd203, 0d7FF0000000000000;
	@%p192 bra 	$L__BB4_150;
	or.b32  	%r319, %r51, -2147483648;
	selp.b32 	%r320, %r319, %r51, %p3;
	selp.b32 	%r321, %r320, %r51, %p188;
	mov.b32 	%r322, 0;
	mov.b64 	%fd1936, {%r322, %r321};
	bra.uni 	$L__BB4_150;
$L__BB4_149:
	mov.f64 	%fd823, 0d4000000000000000;
	add.rn.f64 	%fd1936, %fd202, %fd823;
$L__BB4_150:
	setp.eq.f64 	%p197, %fd202, 0d3FF0000000000000;
	add.f64 	%fd824, %fd1936, 0d3FF0000000000000;
	mov.f64 	%fd825, 0d4010000000000000;
	div.rn.f64 	%fd826, %fd825, %fd824;
	selp.f64 	%fd827, 0d4000000000000000, %fd826, %p197;
	add.f64 	%fd208, %fd201, %fd827;
	add.f64 	%fd828, %fd187, 0d41C8000000000000;
	add.f64 	%fd829, %fd828, 0d3FE0000000000000;
	mul.f64 	%fd209, %fd70, %fd829;
	{
	.reg .b32 %temp; 
	mov.b64 	{%temp, %r54}, %fd209;
	}
	abs.f64 	%fd210, %fd209;
	{ // callseq 95, 0
	.param .b64 param0;
	st.param.f64 	[param0], %fd210;
	.param .b64 retval0;
	call.uni (retval0), 
	__internal_accurate_pow, 
	(
	param0
	);
	ld.param.f64 	%fd830, [retval0];
	} // callseq 95
	setp.lt.s32 	%p198, %r54, 0;
	neg.f64 	%fd832, %fd830;
	selp.f64 	%fd833, %fd832, %fd830, %p186;
	selp.f64 	%fd834, %fd833, %fd830, %p198;
	setp.eq.f64 	%p199, %fd209, 0d0000000000000000;
	selp.b32 	%r323, %r54, 0, %p186;
	or.b32  	%r324, %r323, 2146435072;
	selp.b32 	%r325, %r324, %r323, %p185;
	mov.b32 	%r326, 0;
	mov.b64 	%fd835, {%r326, %r325};
	selp.f64 	%fd1937, %fd835, %fd834, %p199;
	add.f64 	%fd836, %fd209, 0d4000000000000000;
	{
	.reg .b32 %temp; 
	mov.b64 	{%temp, %r327}, %fd836;
	}
	and.b32  	%r328, %r327, 2146435072;
	setp.ne.s32 	%p200, %r328, 2146435072;
	@%p200 bra 	$L__BB4_155;
	setp.nan.f64 	%p201, %fd209, %fd209;
	@%p201 bra 	$L__BB4_154;
	setp.neu.f64 	%p202, %fd210, 0d7FF0000000000000;
	@%p202 bra 	$L__BB4_155;
	setp.lt.s32 	%p203, %r54, 0;
	or.b32  	%r329, %r51, -2147483648;
	selp.b32 	%r330, %r329, %r51, %p3;
	selp.b32 	%r331, %r330, %r51, %p203;
	mov.b32 	%r332, 0;
	mov.b64 	%fd1937, {%r332, %r331};
	bra.uni 	$L__BB4_155;
$L__BB4_154:
	mov.f64 	%fd837, 0d4000000000000000;
	add.rn.f64 	%fd1937, %fd209, %fd837;
$L__BB4_155:
	setp.lt.s32 	%p204, %r28, 0;
	setp.eq.s32 	%p205, %r52, 1062207488;
	setp.eq.f64 	%p206, %fd209, 0d3FF0000000000000;
	add.f64 	%fd838, %fd1937, 0d3FF0000000000000;
	mov.f64 	%fd839, 0d4010000000000000;
	div.rn.f64 	%fd840, %fd839, %fd838;
	selp.f64 	%fd841, 0d4000000000000000, %fd840, %p206;
	add.f64 	%fd215, %fd208, %fd841;
	mov.u32 	%r334, %ctaid.x;
	mul.lo.s32 	%r335, %r334, 5120;
	mov.u32 	%r336, %tid.x;
	or.b32  	%r337, %r335, %r336;
	mul.wide.u32 	%rd15, %r337, 8;
	add.s64 	%rd16, %rd1, %rd15;
	ld.global.u64 	%rd17, [%rd16+25600];
	cvt.rn.f64.s64 	%fd216, %rd17;
	add.f64 	%fd842, %fd216, 0d3FE0000000000000;
	mul.f64 	%fd217, %fd70, %fd842;
	{
	.reg .b32 %temp; 
	mov.b64 	{%temp, %r55}, %fd217;
	}
	abs.f64 	%fd218, %fd217;
	{ // callseq 96, 0
	.param .b64 param0;
	st.param.f64 	[param0], %fd218;
	.param .b64 retval0;
	call.uni (retval0), 
	__internal_accurate_pow, 
	(
	param0
	);
	ld.param.f64 	%fd843, [retval0];
	} // callseq 96
	setp.lt.s32 	%p207, %r55, 0;
	neg.f64 	%fd845, %fd843;
	selp.f64 	%fd846, %fd845, %fd843, %p205;
	selp.f64 	%fd847, %fd846, %fd843, %p207;
	setp.eq.f64 	%p208, %fd217, 0d0000000000000000;
	selp.b32 	%r338, %r55, 0, %p205;
	or.b32  	%r339, %r338, 2146435072;
	selp.b32 	%r340, %r339, %r338, %p204;
	mov.b32 	%r341, 0;
	mov.b64 	%fd848, {%r341, %r340};
	selp.f64 	%fd1938, %fd848, %fd847, %p208;
	add.f64 	%fd849, %fd217, 0d4000000000000000;
	{
	.reg .b32 %temp; 
	mov.b64 	{%temp, %r342}, %fd849;
	}
	and.b32  	%r343, %r342, 2146435072;
	setp.ne.s32 	%p209, %r343, 2146435072;
	@%p209 bra 	$L__BB4_160;
	setp.nan.f64 	%p210, %fd217, %fd217;
	@%p210 bra 	$L__BB4_159;
	setp.neu.f64 	%p211, %fd218, 0d7FF0000000000000;
	@%p211 bra 	$L__BB4_160;
	setp.lt.s32 	%p212, %r55, 0;
	setp.lt.s32 	%p213, %r28, 0;
	selp.b32 	%r344, 0, 2146435072, %p213;
	or.b32  	%r345, %r344, -2147483648;
	selp.b32 	%r346, %r345, %r344, %p3;
	selp.b32 	%r347, %r346, %r344, %p212;
	mov.b32 	%r348, 0;
	mov.b64 	%fd1938, {%r348, %r347};
	bra.uni 	$L__BB4_160;
$L__BB4_159:
	mov.f64 	%fd850, 0d4000000000000000;
	add.rn.f64 	%fd1938, %fd217, %fd850;
$L__BB4_160:
	setp.lt.s32 	%p214, %r28, 0;
	and.b32  	%r349, %r28, 2146435072;
	setp.eq.s32 	%p215, %r349, 1062207488;
	add.f64 	%fd851, %fd216, 0d3FE0000000000000;
	mul.f64 	%fd852, %fd70, %fd851;
	setp.eq.f64 	%p216, %fd852, 0d3FF0000000000000;
	add.f64 	%fd853, %fd1938, 0d3FF0000000000000;
	mov.f64 	%fd854, 0d4010000000000000;
	div.rn.f64 	%fd855, %fd854, %fd853;
	add.f64 	%fd856, %fd855, 0d0000000000000000;
	selp.f64 	%fd223, 0d4000000000000000, %fd856, %p216;
	add.f64 	%fd857, %fd216, 0d41B0000000000000;
	add.f64 	%fd858, %fd857, 0d3FE0000000000000;
	mul.f64 	%fd224, %fd70, %fd858;
	{
	.reg .b32 %temp; 
	mov.b64 	{%temp, %r56}, %fd224;
	}
	abs.f64 	%fd225, %fd224;
	{ // callseq 97, 0
	.param .b64 param0;
	st.param.f64 	[param0], %fd225;
	.param .b64 retval0;
	call.uni (retval0), 
	__internal_accurate_pow, 
	(
	param0
	);
	ld.param.f64 	%fd859, [retval0];
	} // callseq 97
	setp.lt.s32 	%p217, %r56, 0;
	neg.f64 	%fd861, %fd859;
	selp.f64 	%fd862, %fd861, %fd859, %p215;
	selp.f64 	%fd863, %fd862, %fd859, %p217;
	setp.eq.f64 	%p218, %fd224, 0d0000000000000000;
	selp.b32 	%r350, %r56, 0, %p215;
	or.b32  	%r351, %r350, 2146435072;
	selp.b32 	%r352, %r351, %r350, %p214;
	mov.b32 	%r353, 0;
	mov.b64 	%fd864, {%r353, %r352};
	selp.f64 	%fd1939, %fd864, %fd863, %p218;
	add.f64 	%fd865, %fd224, 0d4000000000000000;
	{
	.reg .b32 %temp; 
	mov.b64 	{%temp, %r354}, %fd865;
	}
	and.b32  	%r355, %r354, 2146435072;
	setp.ne.s32 	%p219, %r355, 2146435072;
	@%p219 bra 	$L__BB4_165;
	setp.nan.f64 	%p220, %fd224, %fd224;
	@%p220 bra 	$L__BB4_164;
	setp.neu.f64 	%p221, %fd225, 0d7FF0000000000000;
	@%p221 bra 	$L__BB4_165;
	setp.lt.s32 	%p222, %r56, 0;
	setp.lt.s32 	%p223, %r28, 0;
	selp.b32 	%r356, 0, 2146435072, %p223;
	or.b32  	%r357, %r356, -2147483648;
	selp.b32 	%r358, %r357, %r356, %p3;
	selp.b32 	%r359, %r358, %r356, %p222;
	mov.b32 	%r360, 0;
	mov.b64 	%fd1939, {%r360, %r359};
	bra.uni 	$L__BB4_165;
$L__BB4_164:
	mov.f64 	%fd866, 0d4000000000000000;
	add.rn.f64 	%fd1939, %fd224, %fd866;
$L__BB4_165:
	setp.lt.s32 	%p224, %r28, 0;
	and.b32  	%r361, %r28, 2146435072;
	setp.eq.s32 	%p225, %r361, 1062207488;
	add.f64 	%fd867, %fd216, 0d41B0000000000000;
	add.f64 	%fd868, %fd867, 0d3FE0000000000000;
	mul.f64 	%fd869, %fd70, %fd868;
	setp.eq.f64 	%p226, %fd869, 0d3FF0000000000000;
	add.f64 	%fd870, %fd1939, 0d3FF0000000000000;
	mov.f64 	%fd871, 0d4010000000000000;
	div.rn.f64 	%fd872, %fd871, %fd870;
	selp.f64 	%fd873, 0d4000000000000000, %fd872, %p226;
	add.f64 	%fd230, %fd223, %fd873;
	add.f64 	%fd874, %fd216, 0d41C0000000000000;
	add.f64 	%fd875, %fd874, 0d3FE0000000000000;
	mul.f64 	%fd231, %fd70, %fd875;
	{
	.reg .b32 %temp; 
	mov.b64 	{%temp, %r57}, %fd231;
	}
	abs.f64 	%fd232, %fd231;
	{ // callseq 98, 0
	.param .b64 param0;
	st.param.f64 	[param0], %fd232;
	.param .b64 retval0;
	call.uni (retval0), 
	__internal_accurate_pow, 
	(
	param0
	);
	ld.param.f64 	%fd876, [retval0];
	} // callseq 98
	setp.lt.s32 	%p227, %r57, 0;
	neg.f64 	%fd878, %fd876;
	selp.f64 	%fd879, %fd878, %fd876, %p225;
	selp.f64 	%fd880, %fd879, %fd876, %p227;
	setp.eq.f64 	%p228, %fd231, 0d0000000000000000;
	selp.b32 	%r362, %r57, 0, %p225;
	or.b32  	%r363, %r362, 2146435072;
	selp.b32 	%r364, %r363, %r362, %p224;
	mov.b32 	%r365, 0;
	mov.b64 	%fd881, {%r365, %r364};
	selp.f64 	%fd1940, %fd881, %fd880, %p228;
	add.f64 	%fd882, %fd231, 0d4000000000000000;
	{
	.reg .b32 %temp; 
	mov.b64 	{%temp, %r366}, %fd882;
	}
	and.b32  	%r367, %r366, 2146435072;
	setp.ne.s32 	%p229, %r367, 2146435072;
	@%p229 bra 	$L__BB4_170;
	setp.nan.f64 	%p230, %fd231, %fd231;
	@%p230 bra 	$L__BB4_169;
	setp.neu.f64 	%p231, %fd232, 0d7FF0000000000000;
	@%p231 bra 	$L__BB4_170;
	selp.b32 	%r368, 0, 2146435072, %p224;
	or.b32  	%r369, %r368, -2147483648;
	selp.b32 	%r370, %r369, %r368, %p3;
	selp.b32 	%r371, %r370, %r368, %p227;
	mov.b32 	%r372, 0;
	mov.b64 	%fd1940, {%r372, %r371};
	bra.uni 	$L__BB4_170;
$L__BB4_169:
	mov.f64 	%fd883, 0d4000000000000000;
	add.rn.f64 	%fd1940, %fd231, %fd883;
$L__BB4_170:
	setp.eq.f64 	%p236, %fd231, 0d3FF0000000000000;
	add.f64 	%fd884, %fd1940, 0d3FF0000000000000;
	mov.f64 	%fd885, 0d4010000000000000;
	div.rn.f64 	%fd886, %fd885, %fd884;
	selp.f64 	%fd887, 0d4000000000000000, %fd886, %p236;
	add.f64 	%fd237, %fd230, %fd887;
	add.f64 	%fd888, %fd216, 0d41C8000000000000;
	add.f64 	%fd889, %fd888, 0d3FE0000000000000;
	mul.f64 	%fd238, %fd70, %fd889;
	{
	.reg .b32 %temp; 
	mov.b64 	{%temp, %r58}, %fd238;
	}
	abs.f64 	%fd239, %fd238;
	{ // callseq 99, 0
	.param .b64 param0;
	st.param.f64 	[param0], %fd239;
	.param .b64 retval0;
	call.uni (retval0), 
	__internal_accurate_pow, 
	(
	param0
	);
	ld.param.f64 	%fd890, [retval0];
	} // callseq 99
	setp.lt.s32 	%p237, %r58, 0;
	neg.f64 	%fd892, %fd890;
	selp.f64 	%fd893, %fd892, %fd890, %p225;
	selp.f64 	%fd894, %fd893, %fd890, %p237;
	setp.eq.f64 	%p238, %fd238, 0d0000000000000000;
	selp.b32 	%r374, %r58, 0, %p225;
	or.b32  	%r375, %r374, 2146435072;
	selp.b32 	%r376, %r375, %r374, %p224;
	mov.b32 	%r377, 0;
	mov.b64 	%fd895, {%r377, %r376};
	selp.f64 	%fd1941, %fd895, %fd894, %p238;
	add.f64 	%fd896, %fd238, 0d4000000000000000;
	{
	.reg .b32 %temp; 
	mov.b64 	{%temp, %r378}, %fd896;
	}
	and.b32  	%r379, %r378, 2146435072;
	setp.ne.s32 	%p239, %r379, 2146435072;
	@%p239 bra 	$L__BB4_175;
	setp.nan.f64 	%p240, %fd238, %fd238;
	@%p240 bra 	$L__BB4_174;
	setp.neu.f64 	%p241, %fd239, 0d7FF0000000000000;
	@%p241 bra 	$L__BB4_175;
	setp.lt.s32 	%p242, %r58, 0;
	setp.lt.s32 	%p243, %r28, 0;
	selp.b32 	%r380, 0, 2146435072, %p243;
	or.b32  	%r381, %r380, -2147483648;
	selp.b32 	%r382, %r381, %r380, %p3;
	selp.b32 	%r383, %r382, %r380, %p242;
	mov.b32 	%r384, 0;
	mov.b64 	%fd1941, {%r384, %r383};
	bra.uni 	$L__BB4_175;
$L__BB4_174:
	mov.f64 	%fd897, 0d4000000000000000;
	add.rn.f64 	%fd1941, %fd238, %fd897;
$L__BB4_175:
	setp.lt.s32 	%p244, %r28, 0;
	and.b32  	%r385, %r28, 2146435072;
	setp.eq.s32 	%p245, %r385, 1062207488;
	setp.eq.f64 	%p246, %fd238, 0d3FF0000000000000;
	add.f64 	%fd898, %fd1941, 0d3FF0000000000000;
	mov.f64 	%fd899, 0d4010000000000000;
	div.rn.f64 	%fd900, %fd899, %fd898;
	selp.f64 	%fd901, 0d4000000000000000, %fd900, %p246;
	add.f64 	%fd244, %fd237, %fd901;
	mov.u32 	%r386, %ctaid.x;
	mul.lo.s32 	%r387, %r386, 5120;
	mov.u32 	%r388, %tid.x;
	or.b32  	%r389, %r387, %r388;
	mul.wide.u32 	%rd18, %r389, 8;
	add.s64 	%rd19, %rd1, %rd18;
	ld.global.u64 	%rd20, [%rd19+30720];
	cvt.rn.f64.s64 	%fd245, %rd20;
	add.f64 	%fd902, %fd245, 0d3FE0000000000000;
	mul.f64 	%fd246, %fd70, %fd902;
	{
	.reg .b32 %temp; 
	mov.b64 	{%temp, %r59}, %fd246;
	}
	abs.f64 	%fd247, %fd246;
	{ // callseq 100, 0
	.param .b64 param0;
	st.param.f64 	[param0], %fd247;
	.param .b64 retval0;
	call.uni (retval0), 
	__internal_accurate_pow, 
	(
	param0
	);
	ld.param.f64 	%fd903, [retval0];
	} // callseq 100
	setp.lt.s32 	%p247, %r59, 0;
	neg.f64 	%fd905, %fd903;
	selp.f64 	%fd906, %fd905, %fd903, %p245;
	selp.f64 	%fd907, %fd906, %fd903, %p247;
	setp.eq.f64 	%p248, %fd246, 0d0000000000000000;
	selp.b32 	%r390, %r59, 0, %p245;
	or.b32  	%r391, %r390, 2146435072;
	selp.b32 	%r392, %r391, %r390, %p244;
	mov.b32 	%r393, 0;
	mov.b64 	%fd908, {%r393, %r392};
	selp.f64 	%fd1942, %fd908, %fd907, %p248;
	add.f64 	%fd909, %fd246, 0d4000000000000000;
	{
	.reg .b32 %temp; 
	mov.b64 	{%temp, %r394}, %fd909;
	}
	and.b32  	%r395, %r394, 2146435072;
	setp.ne.s32 	%p249, %r395, 2146435072;
	@%p249 bra 	$L__BB4_180;
	setp.nan.f64 	%p250, %fd246, %fd246;
	@%p250 bra 	$L__BB4_179;
	setp.neu.f64 	%p251, %fd247, 0d7FF0000000000000;
	@%p251 bra 	$L__BB4_180;
	setp.lt.s32 	%p252, %r59, 0;
	setp.lt.s32 	%p253, %r28, 0;
	selp.b32 	%r396, 0, 2146435072, %p253;
	or.b32  	%r397, %r396, -2147483648;
	selp.b32 	%r398, %r397, %r396, %p3;
	selp.b32 	%r399, %r398, %r396, %p252;
	mov.b32 	%r400, 0;
	mov.b64 	%fd1942, {%r400, %r399};
	bra.uni 	$L__BB4_180;
$L__BB4_179:
	mov.f64 	%fd910, 0d4000000000000000;
	add.rn.f64 	%fd1942, %fd246, %fd910;
$L__BB4_180:
	setp.lt.s32 	%p254, %r28, 0;
	and.b32  	%r401, %r28, 2146435072;
	setp.eq.s32 	%p255, %r401, 1062207488;
	add.f64 	%fd911, %fd245, 0d3FE0000000000000;
	mul.f64 	%fd912, %fd70, %fd911;
	setp.eq.f64 	%p256, %fd912, 0d3FF0000000000000;
	add.f64 	%fd913, %fd1942, 0d3FF0000000000000;
	mov.f64 	%fd914, 0d4010000000000000;
	div.rn.f64 	%fd915, %fd914, %fd913;
	add.f64 	%fd916, %fd915, 0d0000000000000000;
	selp.f64 	%fd252, 0d4000000000000000, %fd916, %p256;
	add.f64 	%fd917, %fd245, 0d41B0000000000000;
	add.f64 	%fd918, %fd917, 0d3FE0000000000000;
	mul.f64 	%fd253, %fd70, %fd918;
	{
	.reg .b32 %temp; 
	mov.b64 	{%temp, %r60}, %fd253;
	}
	abs.f64 	%fd254, %fd253;
	{ // callseq 101, 0
	.param .b64 param0;
	st.param.f64 	[param0], %fd254;
	.param .b64 retval0;
	call.uni (retval0), 
	__internal_accurate_pow, 
	(
	param0
	);
	ld.param.f64 	%fd919, [retval0];
	} // callseq 101
	setp.lt.s32 	%p257, %r60, 0;
	neg.f64 	%fd921, %fd919;
	selp.f64 	%fd922, %fd921, %fd919, %p255;
	selp.f64 	%fd923, %fd922, %fd919, %p257;
	setp.eq.f64 	%p258, %fd253, 0d0000000000000000;
	selp.b32 	%r402, %r60, 0, %p255;
	or.b32  	%r403, %r402, 2146435072;
	selp.b32 	%r404, %r403, %r402, %p254;
	mov.b32 	%r405, 0;
	mov.b64 	%fd924, {%r405, %r404};
	selp.f64 	%fd1943, %fd924, %fd923, %p258;
	add.f64 	%fd925, %fd253, 0d4000000000000000;
	{
	.reg .b32 %temp; 
	mov.b64 	{%temp, %r406}, %fd925;
	}
	and.b32  	%r407, %r406, 2146435072;
	setp.ne.s32 	%p259, %r407, 2146435072;
	@%p259 bra 	$L__BB4_185;
	setp.nan.f64 	%p260, %fd253, %fd253;
	@%p260 bra 	$L__BB4_184;
	setp.neu.f64 	%p261, %fd254, 0d7FF0000000000000;
	@%p261 bra 	$L__BB4_185;
	selp.b32 	%r408, 0, 2146435072, %p254;
	or.b32  	%r409, %r408, -2147483648;
	selp.b32 	%r410, %r409, %r408, %p3;
	selp.b32 	%r411, %r410, %r408, %p257;
	mov.b32 	%r412, 0;
	mov.b64 	%fd1943, {%r412, %r411};
	bra.uni 	$L__BB4_185;
$L__BB4_184:
	mov.f64 	%fd926, 0d4000000000000000;
	add.rn.f64 	%fd1943, %fd253, %fd926;
$L__BB4_185:
	and.b32  	%r413, %r28, 2146435072;
	setp.eq.s32 	%p265, %r413, 1062207488;
	add.f64 	%fd927, %fd245, 0d41B0000000000000;
	add.f64 	%fd928, %fd927, 0d3FE0000000000000;
	mul.f64 	%fd929, %fd70, %fd928;
	setp.eq.f64 	%p266, %fd929, 0d3FF0000000000000;
	add.f64 	%fd930, %fd1943, 0d3FF0000000000000;
	mov.f64 	%fd931, 0d4010000000000000;
	div.rn.f64 	%fd932, %fd931, %fd930;
	selp.f64 	%fd933, 0d4000000000000000, %fd932, %p266;
	add.f64 	%fd259, %fd252, %fd933;
	add.f64 	%fd934, %fd245, 0d41C0000000000000;
	add.f64 	%fd935, %fd934, 0d3FE0000000000000;
	mul.f64 	%fd260, %fd70, %fd935;
	{
	.reg .b32 %temp; 
	mov.b64 	{%temp, %r61}, %fd260;
	}
	abs.f64 	%fd261, %fd260;
	{ // callseq 102, 0
	.param .b64 param0;
	st.param.f64 	[param0], %fd261;
	.param .b64 retval0;
	call.uni (retval0), 
	__internal_accurate_pow, 
	(
	param0
	);
	ld.param.f64 	%fd936, [retval0];
	} // callseq 102
	setp.lt.s32 	%p267, %r61, 0;
	neg.f64 	%fd938, %fd936;
	selp.f64 	%fd939, %fd938, %fd936, %p265;
	selp.f64 	%fd940, %fd939, %fd936, %p267;
	setp.eq.f64 	%p268, %fd260, 0d0000000000000000;
	selp.b32 	%r414, %r61, 0, %p265;
	or.b32  	%r415, %r414, 2146435072;
	selp.b32 	%r416, %r415, %r414, %p254;
	mov.b32 	%r417, 0;
	mov.b64 	%fd941, {%r417, %r416};
	selp.f64 	%fd1944, %fd941, %fd940, %p268;
	add.f64 	%fd942, %fd260, 0d4000000000000000;
	{
	.reg .b32 %temp; 
	mov.b64 	{%temp, %r418}, %fd942;
	}
	and.b32  	%r419, %r418, 2146435072;
	setp.ne.s32 	%p269, %r419, 2146435072;
	@%p269 bra 	$L__BB4_190;
	setp.nan.f64 	%p270, %fd260, %fd260;
	@%p270 bra 	$L__BB4_189;
	setp.neu.f64 	%p271, %fd261, 0d7FF0000000000000;
	@%p271 bra 	$L__BB4_190;
	selp.b32 	%r420, 0, 2146435072, %p254;
	or.b32  	%r421, %r420, -2147483648;
	selp.b32 	%r422, %r421, %r420, %p3;
	selp.b32 	%r423, %r422, %r420, %p267;
	mov.b32 	%r424, 0;
	mov.b64 	%fd1944, {%r424, %r423};
	bra.uni 	$L__BB4_190;
$L__BB4_189:
	mov.f64 	%fd943, 0d4000000000000000;
	add.rn.f64 	%fd1944, %fd260, %fd943;
$L__BB4_190:
	and.b32  	%r425, %r28, 2146435072;
	setp.eq.s32 	%p275, %r425, 1062207488;
	add.f64 	%fd944, %fd245, 0d41C0000000000000;
	add.f64 	%fd945, %fd944, 0d3FE0000000000000;
	mul.f64 	%fd946, %fd70, %fd945;
	setp.eq.f64 	%p276, %fd946, 0d3FF0000000000000;
	add.f64 	%fd947, %fd1944, 0d3FF0000000000000;
	mov.f64 	%fd948, 0d4010000000000000;
	div.rn.f64 	%fd949, %fd948, %fd947;
	selp.f64 	%fd950, 0d4000000000000000, %fd949, %p276;
	add.f64 	%fd266, %fd259, %fd950;
	add.f64 	%fd951, %fd245, 0d41C8000000000000;
	add.f64 	%fd952, %fd951, 0d3FE0000000000000;
	mul.f64 	%fd267, %fd70, %fd952;
	{
	.reg .b32 %temp; 
	mov.b64 	{%temp, %r62}, %fd267;
	}
	abs.f64 	%fd268, %fd267;
	{ // callseq 103, 0
	.param .b64 param0;
	st.param.f64 	[param0], %fd268;
	.param .b64 retval0;
	call.uni (retval0), 
	__internal_accurate_pow, 
	(
	param0
	);
	ld.param.f64 	%fd953, [retval0];
	} // callseq 103
	setp.lt.s32 	%p277, %r62, 0;
	neg.f64 	%fd955, %fd953;
	selp.f64 	%fd956, %fd955, %fd953, %p275;
	selp.f64 	%fd957, %fd956, %fd953, %p277;
	setp.eq.f64 	%p278, %fd267, 0d0000000000000000;
	selp.b32 	%r426, %r62, 0, %p275;
	or.b32  	%r427, %r426, 2146435072;
	selp.b32 	%r428, %r427, %r426, %p254;
	mov.b32 	%r429, 0;
	mov.b64 	%fd958, {%r429, %r428};
	selp.f64 	%fd1945, %fd958, %fd957, %p278;
	add.f64 	%fd959, %fd267, 0d4000000000000000;
	{
	.reg .b32 %temp; 
	mov.b64 	{%temp, %r430}, %fd959;
	}
	and.b32  	%r431, %r430, 2146435072;
	setp.ne.s32 	%p279, %r431, 2146435072;
	@%p279 bra 	$L__BB4_195;
	setp.nan.f64 	%p280, %fd267, %fd267;
	@%p280 bra 	$L__BB4_194;
	setp.neu.f64 	%p281, %fd268, 0d7FF0000000000000;
	@%p281 bra 	$L__BB4_195;
	selp.b32 	%r432, 0, 2146435072, %p254;
	or.b32  	%r433, %r432, -2147483648;
	selp.b32 	%r434, %r433, %r432, %p3;
	selp.b32 	%r435, %r434, %r432, %p277;
	mov.b32 	%r436, 0;
	mov.b64 	%fd1945, {%r436, %r435};
	bra.uni 	$L__BB4_195;
$L__BB4_194:
	mov.f64 	%fd960, 0d4000000000000000;
	add.rn.f64 	%fd1945, %fd267, %fd960;
$L__BB4_195:
	and.b32  	%r437, %r28, 2146435072;
	setp.eq.s32 	%p285, %r437, 1062207488;
	setp.eq.f64 	%p286, %fd267, 0d3FF0000000000000;
	add.f64 	%fd961, %fd1945, 0d3FF0000000000000;
	mov.f64 	%fd962, 0d4010000000000000;
	div.rn.f64 	%fd963, %fd962, %fd961;
	selp.f64 	%fd964, 0d4000000000000000, %fd963, %p286;
	add.f64 	%fd273, %fd266, %fd964;
	mov.u32 	%r438, %ctaid.x;
	mul.lo.s32 	%r439, %r438, 5120;
	mov.u32 	%r440, %tid.x;
	or.b32  	%r441, %r439, %r440;
	mul.wide.u32 	%rd21, %r441, 8;
	add.s64 	%rd22, %rd1, %rd21;
	ld.global.u64 	%rd23, [%rd22+35840];
	cvt.rn.f64.s64 	%fd274, %rd23;
	add.f64 	%fd965, %fd274, 0d3FE0000000000000;
	mul.f64 	%fd275, %fd70, %fd965;
	{
	.reg .b32 %temp; 
	mov.b64 	{%temp, %r63}, %fd275;
	}
	abs.f64 	%fd276, %fd275;
	{ // callseq 104, 0
	.param .b64 param0;
	st.param.f64 	[param0], %fd276;
	.param .b64 retval0;
	call.uni (retval0), 
	__internal_accurate_pow, 
	(
	param0
	);
	ld.param.f64 	%fd966, [retval0];
	} // callseq 104
	setp.lt.s32 	%p287, %r63, 0;
	neg.f64 	%fd968, %fd966;
	selp.f64 	%fd969, %fd968, %fd966, %p285;
	selp.f64 	%fd970, %fd969, %fd966, %p287;
	setp.eq.f64 	%p288, %fd275, 0d0000000000000000;
	selp.b32 	%r442, %r63, 0, %p285;
	or.b32  	%r443, %r442, 2146435072;
	selp.b32 	%r444, %r443, %r442, %p254;
	mov.b32 	%r445, 0;
	mov.b64 	%fd971, {%r445, %r444};
	selp.f64 	%fd1946, %fd971, %fd970, %p288;
	add.f64 	%fd972, %fd275, 0d4000000000000000;
	{
	.reg .b32 %temp; 
	mov.b64 	{%temp, %r446}, %fd972;
	}
	and.b32  	%r447, %r446, 2146435072;
	setp.ne.s32 	%p289, %r447, 2146435072;
	@%p289 bra 	$L__BB4_200;
	setp.nan.f64 	%p290, %fd275, %fd275;
	@%p290 bra 	$L__BB4_199;
	setp.neu.f64 	%p291, %fd276, 0d7FF0000000000000;
	@%p291 bra 	$L__BB4_200;
	selp.b32 	%r448, 0, 2146435072, %p254;
	or.b32  	%r449, %r448, -2147483648;
	selp.b32 	%r450, %r449, %r448, %p3;
	selp.b32 	%r451, %r450, %r448, %p287;
	mov.b32 	%r452, 0;
	mov.b64 	%fd1946, {%r452, %r451};
	bra.uni 	$L__BB4_200;
$L__BB4_199:
	mov.f64 	%fd973, 0d4000000000000000;
	add.rn.f64 	%fd1946, %fd275, %fd973;
$L__BB4_200:
	and.b32  	%r453, %r28, 2146435072;
	setp.eq.s32 	%p295, %r453, 1062207488;
	add.f64 	%fd974, %fd274, 0d3FE0000000000000;
	mul.f64 	%fd975, %fd70, %fd974;
	setp.eq.f64 	%p296, %fd975, 0d3FF0000000000000;
	add.f64 	%fd976, %fd1946, 0d3FF0000000000000;
	mov.f64 	%fd977, 0d4010000000000000;
	div.rn.f64 	%fd978, %fd977, %fd976;
	add.f64 	%fd979, %fd978, 0d0000000000000000;
	selp.f64 	%fd281, 0d4000000000000000, %fd979, %p296;
	add.f64 	%fd980, %fd274, 0d41B0000000000000;
	add.f64 	%fd981, %fd980, 0d3FE0000000000000;
	mul.f64 	%fd982, %fd70, %fd981;
	{
	.reg .b32 %temp; 
	mov.b64 	{%temp, %r64}, %fd982;
	}
	abs.f64 	%fd282, %fd982;
	{ // callseq 105, 0
	.param .b64 param0;
	st.param.f64 	[param0], %fd282;
	.param .b64 retval0;
	call.uni (retval0), 
	__internal_accurate_pow, 
	(
	param0
	);
	ld.param.f64 	%fd983, [retval0];
	} // callseq 105
	setp.lt.s32 	%p297, %r64, 0;
	neg.f64 	%fd985, %fd983;
	selp.f64 	%fd986, %fd985, %fd983, %p295;
	selp.f64 	%fd987, %fd986, %fd983, %p297;
	setp.eq.f64 	%p298, %fd982, 0d0000000000000000;
	selp.b32 	%r454, %r64, 0, %p295;
	or.b32  	%r455, %r454, 2146435072;
	selp.b32 	%r456, %r455, %r454, %p254;
	mov.b32 	%r457, 0;
	mov.b64 	%fd988, {%r457, %r456};
	selp.f64 	%fd1947, %fd988, %fd987, %p298;
	add.f64 	%fd989, %fd982, 0d4000000000000000;
	{
	.reg .b32 %temp; 
	mov.b64 	{%temp, %r458}, %fd989;
	}
	and.b32  	%r459, %r458, 2146435072;
	setp.ne.s32 	%p299, %r459, 2146435072;
	@%p299 bra 	$L__BB4_205;
	add.f64 	%fd990, %fd274, 0d41B0000000000000;
	add.f64 	%fd991, %fd990, 0d3FE0000000000000;
	mul.f64 	%fd284, %fd70, %fd991;
	setp.nan.f64 	%p300, %fd284, %fd284;
	@%p300 bra 	$L__BB4_204;
	setp.neu.f64 	%p301, %fd282, 0d7FF0000000000000;
	@%p301 bra 	$L__BB4_205;
	selp.b32 	%r460, 0, 2146435072, %p254;
	or.b32  	%r461, %r460, -2147483648;
	selp.b32 	%r462, %r461, %r460, %p3;
	selp.b32 	%r463, %r462, %r460, %p297;
	mov.b32 	%r464, 0;
	mov.b64 	%fd1947, {%r464, %r463};
	bra.uni 	$L__BB4_205;
$L__BB4_204:
	mov.f64 	%fd992, 0d4000000000000000;
	add.rn.f64 	%fd1947, %fd284, %fd992;
$L__BB4_205:
	and.b32  	%r465, %r28, 2146435072;
	setp.eq.s32 	%p305, %r465, 1062207488;
	add.f64 	%fd993, %fd274, 0d41B0000000000000;
	add.f64 	%fd994, %fd993, 0d3FE0000000000000;
	mul.f64 	%fd995, %fd70, %fd994;
	setp.eq.f64 	%p306, %fd995, 0d3FF0000000000000;
	add.f64 	%fd996, %fd1947, 0d3FF0000000000000;
	mov.f64 	%fd997, 0d4010000000000000;
	div.rn.f64 	%fd998, %fd997, %fd996;
	selp.f64 	%fd999, 0d4000000000000000, %fd998, %p306;
	add.f64 	%fd288, %fd281, %fd999;
	add.f64 	%fd1000, %fd274, 0d41C0000000000000;
	add.f64 	%fd1001, %fd1000, 0d3FE0000000000000;
	mul.f64 	%fd1002, %fd70, %fd1001;
	{
	.reg .b32 %temp; 
	mov.b64 	{%temp, %r65}, %fd1002;
	}
	abs.f64 	%fd289, %fd1002;
	{ // callseq 106, 0
	.param .b64 param0;
	st.param.f64 	[param0], %fd289;
	.param .b64 retval0;
	call.uni (retval0), 
	__internal_accurate_pow, 
	(
	param0
	);
	ld.param.f64 	%fd1003, [retval0];
	} // callseq 106
	setp.lt.s32 	%p307, %r65, 0;
	neg.f64 	%fd1005, %fd1003;
	selp.f64 	%fd1006, %fd1005, %fd1003, %p305;
	selp.f64 	%fd1007, %fd1006, %fd1003, %p307;
	setp.eq.f64 	%p308, %fd1002, 0d0000000000000000;
	selp.b32 	%r466, %r65, 0, %p305;
	or.b32  	%r467, %r466, 2146435072;
	selp.b32 	%r468, %r467, %r466, %p254;
	mov.b32 	%r469, 0;
	mov.b64 	%fd1008, {%r469, %r468};
	selp.f64 	%fd1948, %fd1008, %fd1007, %p308;
	add.f64 	%fd1009, %fd1002, 0d4000000000000000;
	{
	.reg .b32 %temp; 
	mov.b64 	{%temp, %r470}, %fd1009;
	}
	and.b32  	%r471, %r470, 2146435072;
	setp.ne.s32 	%p309, %r471, 2146435072;
	@%p309 bra 	$L__BB4_210;
	add.f64 	%fd1010, %fd274, 0d41C0000000000000;
	add.f64 	%fd1011, %fd1010, 0d3FE0000000000000;
	mul.f64 	%fd291, %fd70, %fd1011;
	setp.nan.f64 	%p310, %fd291, %fd291;
	@%p310 bra 	$L__BB4_209;
	setp.neu.f64 	%p311, %fd289, 0d7FF0000000000000;
	@%p311 bra 	$L__BB4_210;
	selp.b32 	%r472, 0, 2146435072, %p254;
	or.b32  	%r473, %r472, -2147483648;
	selp.b32 	%r474, %r473, %r472, %p3;
	selp.b32 	%r475, %r474, %r472, %p307;
	mov.b32 	%r476, 0;
	mov.b64 	%fd1948, {%r476, %r475};
	bra.uni 	$L__BB4_210;
$L__BB4_209:
	mov.f64 	%fd1012, 0d4000000000000000;
	add.rn.f64 	%fd1948, %fd291, %fd1012;
$L__BB4_210:
	and.b32  	%r477, %r28, 2146435072;
	setp.eq.s32 	%p315, %r477, 1062207488;
	add.f64 	%fd1013, %fd274, 0d41C0000000000000;
	add.f64 	%fd1014, %fd1013, 0d3FE0000000000000;
	mul.f64 	%fd1015, %fd70, %fd1014;
	setp.eq.f64 	%p316, %fd1015, 0d3FF0000000000000;
	add.f64 	%fd1016, %fd1948, 0d3FF0000000000000;
	mov.f64 	%fd1017, 0d4010000000000000;
	div.rn.f64 	%fd1018, %fd1017, %fd1016;
	selp.f64 	%fd1019, 0d4000000000000000, %fd1018, %p316;
	add.f64 	%fd295, %fd288, %fd1019;
	add.f64 	%fd1020, %fd274, 0d41C8000000000000;
	add.f64 	%fd1021, %fd1020, 0d3FE0000000000000;
	mul.f64 	%fd296, %fd70, %fd1021;
	{
	.reg .b32 %temp; 
	mov.b64 	{%temp, %r66}, %fd296;
	}
	abs.f64 	%fd297, %fd296;
	{ // callseq 107, 0
	.param .b64 param0;
	st.param.f64 	[param0], %fd297;
	.param .b64 retval0;
	call.uni (retval0), 
	__internal_accurate_pow, 
	(
	param0
	);
	ld.param.f64 	%fd1022, [retval0];
	} // callseq 107
	setp.lt.s32 	%p317, %r66, 0;
	neg.f64 	%fd1024, %fd1022;
	selp.f64 	%fd1025, %fd1024, %fd1022, %p315;
	selp.f64 	%fd1026, %fd1025, %fd1022, %p317;
	setp.eq.f64 	%p318, %fd296, 0d0000000000000000;
	selp.b32 	%r478, %r66, 0, %p315;
	or.b32  	%r479, %r478, 2146435072;
	selp.b32 	%r480, %r479, %r478, %p254;
	mov.b32 	%r481, 0;
	mov.b64 	%fd1027, {%r481, %r480};
	selp.f64 	%fd1949, %fd1027, %fd1026, %p318;
	add.f64 	%fd1028, %fd296, 0d4000000000000000;
	{
	.reg .b32 %temp; 
	mov.b64 	{%temp, %r482}, %fd1028;
	}
	and.b32  	%r483, %r482, 2146435072;
	setp.ne.s32 	%p319, %r483, 2146435072;
	@%p319 bra 	$L__BB4_215;
	setp.nan.f64 	%p320, %fd296, %fd296;
	@%p320 bra 	$L__BB4_214;
	setp.neu.f64 	%p321, %fd297, 0d7FF0000000000000;
	@%p321 bra 	$L__BB4_215;
	selp.b32 	%r484, 0, 2146435072, %p254;
	or.b32  	%r485, %r484, -2147483648;
	selp.b32 	%r486, %r485, %r484, %p3;
	selp.b32 	%r487, %r486, %r484, %p317;
	mov.b32 	%r488, 0;
	mov.b64 	%fd1949, {%r488, %r487};
	bra.uni 	$L__BB4_215;
$L__BB4_214:
	mov.f64 	%fd1029, 0d4000000000000000;
	add.rn.f64 	%fd1949, %fd296, %fd1029;
$L__BB4_215:
	setp.eq.f64 	%p324, %fd296, 0d3FF0000000000000;
	add.f64 	%fd1030, %fd1949, 0d3FF0000000000000;
	mov.f64 	%fd1031, 0d4010000000000000;
	div.rn.f64 	%fd1032, %fd1031, %fd1030;
	selp.f64 	%fd1033, 0d4000000000000000, %fd1032, %p324;
	add.f64 	%fd1034, %fd295, %fd1033;
	add.f64 	%fd1035, %fd99, %fd128;
	add.f64 	%fd1036, %fd1035, %fd157;
	add.f64 	%fd1037, %fd1036, %fd186;
	add.f64 	%fd1038, %fd1037, %fd215;
	add.f64 	%fd1039, %fd1038, %fd244;
	add.f64 	%fd1040, %fd1039, %fd273;
	add.f64 	%fd1988, %fd1040, %fd1034;
	mul.lo.s32 	%r67, %r130, 5120;
	mov.u32 	%r489, %ctaid.x;
	mul.lo.s32 	%r1163, %r489, 5120;
	sub.s32 	%r491, %r129, %r1163;
	setp.lt.u32 	%p325, %r491, %r67;
	@%p325 bra 	$L__BB4_402;
	mov.u32 	%r492, %tid.x;
	add.s32 	%r493, %r492, %r67;
	add.s32 	%r1162, %r493, %r1163;
$L__BB4_217:
	setp.lt.s32 	%p326, %r28, 0;
	selp.b32 	%r73, 0, 2146435072, %p326;
	or.b32  	%r74, %r73, -2147483648;
	mov.u32 	%r1165, %tid.x;
	mad.lo.s32 	%r1163, %r130, 5120, %r1163;
	add.s32 	%r495, %r129, -5120;
	setp.gt.u32 	%p327, %r1163, %r495;
	@%p327 bra 	$L__BB4_379;
	setp.eq.s32 	%p329, %r477, 1062207488;
	add.s32 	%r496, %r1165, %r1163;
	mul.wide.u32 	%rd24, %r496, 8;
	add.s64 	%rd25, %rd1, %rd24;
	ld.global.u64 	%rd26, [%rd25];
	cvt.rn.f64.s64 	%fd304, %rd26;
	add.f64 	%fd1041, %fd304, 0d3FE0000000000000;
	mul.f64 	%fd305, %fd70, %fd1041;
	{
	.reg .b32 %temp; 
	mov.b64 	{%temp, %r78}, %fd305;
	}
	abs.f64 	%fd306, %fd305;
	{ // callseq 108, 0
	.param .b64 param0;
	st.param.f64 	[param0], %fd306;
	.param .b64 retval0;
	call.uni (retval0), 
	__internal_accurate_pow, 
	(
	param0
	);
	ld.param.f64 	%fd1042, [retval0];
	} // callseq 108
	setp.lt.s32 	%p331, %r78, 0;
	neg.f64 	%fd1044, %fd1042;
	selp.f64 	%fd1045, %fd1044, %fd1042, %p329;
	selp.f64 	%fd1046, %fd1045, %fd1042, %p331;
	setp.eq.f64 	%p332, %fd305, 0d0000000000000000;
	selp.b32 	%r497, %r78, 0, %p329;
	or.b32  	%r498, %r497, 2146435072;
	selp.b32 	%r499, %r498, %r497, %p326;
	mov.b32 	%r500, 0;
	mov.b64 	%fd1047, {%r500, %r499};
	selp.f64 	%fd1951, %fd1047, %fd1046, %p332;
	add.f64 	%fd1048, %fd305, 0d4000000000000000;
	{
	.reg .b32 %temp; 
	mov.b64 	{%temp, %r501}, %fd1048;
	}
	and.b32  	%r502, %r501, 2146435072;
	setp.ne.s32 	%p333, %r502, 2146435072;
	@%p333 bra 	$L__BB4_223;
	setp.num.f64 	%p334, %fd305, %fd305;
	@%p334 bra 	$L__BB4_221;
	mov.f64 	%fd1049, 0d4000000000000000;
	add.rn.f64 	%fd1951, %fd305, %fd1049;
	bra.uni 	$L__BB4_223;
$L__BB4_221:
	setp.neu.f64 	%p335, %fd306, 0d7FF0000000000000;
	@%p335 bra 	$L__BB4_223;
	setp.lt.s32 	%p336, %r78, 0;
	selp.b32 	%r503, %r74, %r73, %p3;
	selp.b32 	%r504, %r503, %r73, %p336;
	mov.b32 	%r505, 0;
	mov.b64 	%fd1951, {%r505, %r504};
$L__BB4_223:
	setp.lt.s32 	%p337, %r28, 0;
	setp.eq.s32 	%p338, %r477, 1062207488;
	setp.eq.f64 	%p340, %fd305, 0d3FF0000000000000;
	add.f64 	%fd1050, %fd1951, 0d3FF0000000000000;
	mov.f64 	%fd1051, 0d4010000000000000;
	div.rn.f64 	%fd1052, %fd1051, %fd1050;
	add.f64 	%fd1053, %fd1052, 0d0000000000000000;
	selp.f64 	%fd311, 0d4000000000000000, %fd1053, %p340;
	add.f64 	%fd1054, %fd304, 0d41B0000000000000;
	add.f64 	%fd1055, %fd1054, 0d3FE0000000000000;
	mul.f64 	%fd312, %fd70, %fd1055;
	{
	.reg .b32 %temp; 
	mov.b64 	{%temp, %r79}, %fd312;
	}
	abs.f64 	%fd313, %fd312;
	{ // callseq 109, 0
	.param .b64 param0;
	st.param.f64 	[param0], %fd313;
	.param .b64 retval0;
	call.uni (retval0), 
	__internal_accurate_pow, 
	(
	param0
	);
	ld.param.f64 	%fd1056, [retval0];
	} // callseq 109
	setp.lt.s32 	%p341, %r79, 0;
	neg.f64 	%fd1058, %fd1056;
	selp.f64 	%fd1059, %fd1058, %fd1056, %p338;
	selp.f64 	%fd1060, %fd1059, %fd1056, %p341;
	setp.eq.f64 	%p342, %fd312, 0d0000000000000000;
	selp.b32 	%r506, %r79, 0, %p338;
	or.b32  	%r507, %r506, 2146435072;
	selp.b32 	%r508, %r507, %r506, %p337;
	mov.b32 	%r509, 0;
	mov.b64 	%fd1061, {%r509, %r508};
	selp.f64 	%fd1952, %fd1061, %fd1060, %p342;
	add.f64 	%fd1062, %fd312, 0d4000000000000000;
	{
	.reg .b32 %temp; 
	mov.b64 	{%temp, %r510}, %fd1062;
	}
	and.b32  	%r511, %r510, 2146435072;
	setp.ne.s32 	%p343, %r511, 2146435072;
	@%p343 bra 	$L__BB4_228;
	setp.nan.f64 	%p344, %fd312, %fd312;
	@%p344 bra 	$L__BB4_227;
	setp.neu.f64 	%p345, %fd313, 0d7FF0000000000000;
	@%p345 bra 	$L__BB4_228;
	setp.lt.s32 	%p346, %r79, 0;
	selp.b32 	%r512, %r74, %r73, %p3;
	selp.b32 	%r513, %r512, %r73, %p346;
	mov.b32 	%r514, 0;
	mov.b64 	%fd1952, {%r514, %r513};
	bra.uni 	$L__BB4_228;
$L__BB4_227:
	mov.f64 	%fd1063, 0d4000000000000000;
	add.rn.f64 	%fd1952, %fd312, %fd1063;
$L__BB4_228:
	setp.lt.s32 	%p347, %r28, 0;
	setp.eq.s32 	%p348, %r477, 1062207488;
	setp.eq.f64 	%p350, %fd312, 0d3FF0000000000000;
	add.f64 	%fd1064, %fd1952, 0d3FF0000000000000;
	mov.f64 	%fd1065, 0d4010000000000000;
	div.rn.f64 	%fd1066, %fd1065, %fd1064;
	selp.f64 	%fd1067, 0d4000000000000000, %fd1066, %p350;
	add.f64 	%fd318, %fd311, %fd1067;
	add.f64 	%fd1068, %fd304, 0d41C0000000000000;
	add.f64 	%fd1069, %fd1068, 0d3FE0000000000000;
	mul.f64 	%fd319, %fd70, %fd1069;
	{
	.reg .b32 %temp; 
	mov.b64 	{%temp, %r80}, %fd319;
	}
	abs.f64 	%fd320, %fd319;
	{ // callseq 110, 0
	.param .b64 param0;
	st.param.f64 	[param0], %fd320;
	.param .b64 retval0;
	call.uni (retval0), 
	__internal_accurate_pow, 
	(
	param0
	);
	ld.param.f64 	%fd1070, [retval0];
	} // callseq 110
	setp.lt.s32 	%p351, %r80, 0;
	neg.f64 	%fd1072, %fd1070;
	selp.f64 	%fd1073, %fd1072, %fd1070, %p348;
	selp.f64 	%fd1074, %fd1073, %fd1070, %p351;
	setp.eq.f64 	%p352, %fd319, 0d0000000000000000;
	selp.b32 	%r515, %r80, 0, %p348;
	or.b32  	%r516, %r515, 2146435072;
	selp.b32 	%r517, %r516, %r515, %p347;
	mov.b32 	%r518, 0;
	mov.b64 	%fd1075, {%r518, %r517};
	selp.f64 	%fd1953, %fd1075, %fd1074, %p352;
	add.f64 	%fd1076, %fd319, 0d4000000000000000;
	{
	.reg .b32 %temp; 
	mov.b64 	{%temp, %r519}, %fd1076;
	}
	and.b32  	%r520, %r519, 2146435072;
	setp.ne.s32 	%p353, %r520, 2146435072;
	@%p353 bra 	$L__BB4_233;
	setp.nan.f64 	%p354, %fd319, %fd319;
	@%p354 bra 	$L__BB4_232;
	setp.neu.f64 	%p355, %fd320, 0d7FF0000000000000;
	@%p355 bra 	$L__BB4_233;
	setp.lt.s32 	%p356, %r80, 0;
	selp.b32 	%r521, %r74, %r73, %p3;
	selp.b32 	%r522, %r521, %r73, %p356;
	mov.b32 	%r523, 0;
	mov.b64 	%fd1953, {%r523, %r522};
	bra.uni 	$L__BB4_233;
$L__BB4_232:
	mov.f64 	%fd1077, 0d4000000000000000;
	add.rn.f64 	%fd1953, %fd319, %fd1077;
$L__BB4_233:
	setp.lt.s32 	%p357, %r28, 0;
	setp.eq.s32 	%p358, %r477, 1062207488;
	setp.eq.f64 	%p360, %fd319, 0d3FF0000000000000;
	add.f64 	%fd1078, %fd1953, 0d3FF0000000000000;
	mov.f64 	%fd1079, 0d4010000000000000;
	div.rn.f64 	%fd1080, %fd1079, %fd1078;
	selp.f64 	%fd1081, 0d4000000000000000, %fd1080, %p360;
	add.f64 	%fd325, %fd318, %fd1081;
	add.f64 	%fd1082, %fd304, 0d41C8000000000000;
	add.f64 	%fd1083, %fd1082, 0d3FE0000000000000;
	mul.f64 	%fd326, %fd70, %fd1083;
	{
	.reg .b32 %temp; 
	mov.b64 	{%temp, %r81}, %fd326;
	}
	abs.f64 	%fd327, %fd326;
	{ // callseq 111, 0
	.param .b64 param0;
	st.param.f64 	[param0], %fd327;
	.param .b64 retval0;
	call.uni (retval0), 
	__internal_accurate_pow, 
	(
	param0
	);
	ld.param.f64 	%fd1084, [retval0];
	} // callseq 111
	setp.lt.s32 	%p361, %r81, 0;
	neg.f64 	%fd1086, %fd1084;
	selp.f64 	%fd1087, %fd1086, %fd1084, %p358;
	selp.f64 	%fd1088, %fd1087, %fd1084, %p361;
	setp.eq.f64 	%p362, %fd326, 0d0000000000000000;
	selp.b32 	%r524, %r81, 0, %p358;
	or.b32  	%r525, %r524, 2146435072;
	selp.b32 	%r526, %r525, %r524, %p357;
	mov.b32 	%r527, 0;
	mov.b64 	%fd1089, {%r527, %r526};
	selp.f64 	%fd1954, %fd1089, %fd1088, %p362;
	add.f64 	%fd1090, %fd326, 0d4000000000000000;
	{
	.reg .b32 %temp; 
	mov.b64 	{%temp, %r528}, %fd1090;
	}
	and.b32  	%r529, %r528, 2146435072;
	setp.ne.s32 	%p363, %r529, 2146435072;
	@%p363 bra 	$L__BB4_238;
	setp.nan.f64 	%p364, %fd326, %fd326;
	@%p364 bra 	$L__BB4_237;
	setp.neu.f64 	%p365, %fd327, 0d7FF0000000000000;
	@%p365 bra 	$L__BB4_238;
	setp.lt.s32 	%p366, %r81, 0;
	selp.b32 	%r530, %r74, %r73, %p3;
	selp.b32 	%r531, %r530, %r73, %p366;
	mov.b32 	%r532, 0;
	mov.b64 	%fd1954, {%r532, %r531};
	bra.uni 	$L__BB4_238;
$L__BB4_237:
	mov.f64 	%fd1091, 0d4000000000000000;
	add.rn.f64 	%fd1954, %fd326, %fd1091;
$L__BB4_238:
	setp.lt.s32 	%p367, %r28, 0;
	setp.eq.s32 	%p368, %r477, 1062207488;
	setp.eq.f64 	%p370, %fd326, 0d3FF0000000000000;
	add.f64 	%fd1092, %fd1954, 0d3FF0000000000000;
	mov.f64 	%fd1093, 0d4010000000000000;
	div.rn.f64 	%fd1094, %fd1093, %fd1092;
	selp.f64 	%fd1095, 0d4000000000000000, %fd1094, %p370;
	add.f64 	%fd332, %fd325, %fd1095;
	mov.u32 	%r533, %tid.x;
	add.s32 	%r534, %r533, %r1163;
	mul.wide.u32 	%rd27, %r534, 8;
	add.s64 	%rd28, %rd1, %rd27;
	ld.global.u64 	%rd29, [%rd28+5120];
	cvt.rn.f64.s64 	%fd333, %rd29;
	add.f64 	%fd1096, %fd333, 0d3FE0000000000000;
	mul.f64 	%fd334, %fd70, %fd1096;
	{
	.reg .b32 %temp; 
	mov.b64 	{%temp, %r82}, %fd334;
	}
	abs.f64 	%fd335, %fd334;
	{ // callseq 112, 0
	.param .b64 param0;
	st.param.f64 	[param0], %fd335;
	.param .b64 retval0;
	call.uni (retval0), 
	__internal_accurate_pow, 
	(
	param0
	);
	ld.param.f64 	%fd1097, [retval0];
	} // callseq 112
	setp.lt.s32 	%p371, %r82, 0;
	neg.f64 	%fd1099, %fd1097;
	selp.f64 	%fd1100, %fd1099, %fd1097, %p368;
	selp.f64 	%fd1101, %fd1100, %fd1097, %p371;
	setp.eq.f64 	%p372, %fd334, 0d0000000000000000;
	selp.b32 	%r535, %r82, 0, %p368;
	or.b32  	%r536, %r535, 2146435072;
	selp.b32 	%r537, %r536, %r535, %p367;
	mov.b32 	%r538, 0;
	mov.b64 	%fd1102, {%r538, %r537};
	selp.f64 	%fd1955, %fd1102, %fd1101, %p372;
	add.f64 	%fd1103, %fd334, 0d4000000000000000;
	{
	.reg .b32 %temp; 
	mov.b64 	{%temp, %r539}, %fd1103;
	}
	and.b32  	%r540, %r539, 2146435072;
	setp.ne.s32 	%p373, %r540, 2146435072;
	@%p373 bra 	$L__BB4_243;
	setp.nan.f64 	%p374, %fd334, %fd334;
	@%p374 bra 	$L__BB4_242;
	setp.neu.f64 	%p375, %fd335, 0d7FF0000000000000;
	@%p375 bra 	$L__BB4_243;
	setp.lt.s32 	%p376, %r82, 0;
	selp.b32 	%r541, %r74, %r73, %p3;
	selp.b32 	%r542, %r541, %r73, %p376;
	mov.b32 	%r543, 0;
	mov.b64 	%fd1955, {%r543, %r542};
	bra.uni 	$L__BB4_243;
$L__BB4_242:
	mov.f64 	%fd1104, 0d4000000000000000;
	add.rn.f64 	%fd1955, %fd334, %fd1104;
$L__BB4_243:
	setp.lt.s32 	%p377, %r28, 0;
	setp.eq.s32 	%p378, %r477, 1062207488;
	setp.eq.f64 	%p380, %fd334, 0d3FF0000000000000;
	add.f64 	%fd1105, %fd1955, 0d3FF0000000000000;
	mov.f64 	%fd1106, 0d4010000000000000;
	div.rn.f64 	%fd1107, %fd1106, %fd1105;
	add.f64 	%fd1108, %fd1107, 0d0000000000000000;
	selp.f64 	%fd340, 0d4000000000000000, %fd1108, %p380;
	add.f64 	%fd1109, %fd333, 0d41B0000000000000;
	add.f64 	%fd1110, %fd1109, 0d3FE0000000000000;
	mul.f64 	%fd341, %fd70, %fd1110;
	{
	.reg .b32 %temp; 
	mov.b64 	{%temp, %r83}, %fd341;
	}
	abs.f64 	%fd342, %fd341;
	{ // callseq 113, 0
	.param .b64 param0;
	st.param.f64 	[param0], %fd342;
	.param .b64 retval0;
	call.uni (retval0), 
	__internal_accurate_pow, 
	(
	param0
	);
	ld.param.f64 	%fd1111, [retval0];
	} // callseq 113
	setp.lt.s32 	%p381, %r83, 0;
	neg.f64 	%fd1113, %fd1111;
	selp.f64 	%fd1114, %fd1113, %fd1111, %p378;
	selp.f64 	%fd1115, %fd1114, %fd1111, %p381;
	setp.eq.f64 	%p382, %fd341, 0d0000000000000000;
	selp.b32 	%r544, %r83, 0, %p378;
	or.b32  	%r545, %r544, 2146435072;
	selp.b32 	%r546, %r545, %r544, %p377;
	mov.b32 	%r547, 0;
	mov.b64 	%fd1116, {%r547, %r546};
	selp.f64 	%fd1956, %fd1116, %fd1115, %p382;
	add.f64 	%fd1117, %fd341, 0d4000000000000000;
	{
	.reg .b32 %temp; 
	mov.b64 	{%temp, %r548}, %fd1117;
	}
	and.b32  	%r549, %r548, 2146435072;
	setp.ne.s32 	%p383, %r549, 2146435072;
	@%p383 bra 	$L__BB4_248;
	setp.nan.f64 	%p384, %fd341, %fd341;
	@%p384 bra 	$L__BB4_247;
	setp.neu.f64 	%p385, %fd342, 0d7FF0000000000000;
	@%p385 bra 	$L__BB4_248;
	selp.b32 	%r551, %r74, %r73, %p3;
	selp.b32 	%r552, %r551, %r73, %p381;
	mov.b32 	%r553, 0;
	mov.b64 	%fd1956, {%r553, %r552};
	bra.uni 	$L__BB4_248;
$L__BB4_247:
	mov.f64 	%fd1118, 0d4000000000000000;
	add.rn.f64 	%fd1956, %fd341, %fd1118;
$L__BB4_248:
	setp.lt.s32 	%p387, %r28, 0;
	setp.eq.s32 	%p388, %r477, 1062207488;
	setp.eq.f64 	%p390, %fd341, 0d3FF0000000000000;
	add.f64 	%fd1119, %fd1956, 0d3FF0000000000000;
	mov.f64 	%fd1120, 0d4010000000000000;
	div.rn.f64 	%fd1121, %fd1120, %fd1119;
	selp.f64 	%fd1122, 0d4000000000000000, %fd1121, %p390;
	add.f64 	%fd347, %fd340, %fd1122;
	add.f64 	%fd1123, %fd333, 0d41C0000000000000;
	add.f64 	%fd1124, %fd1123, 0d3FE0000000000000;
	mul.f64 	%fd348, %fd70, %fd1124;
	{
	.reg .b32 %temp; 
	mov.b64 	{%temp, %r85}, %fd348;
	}
	abs.f64 	%fd349, %fd348;
	{ // callseq 114, 0
	.param .b64 param0;
	st.param.f64 	[param0], %fd349;
	.param .b64 retval0;
	call.uni (retval0), 
	__internal_accurate_pow, 
	(
	param0
	);
	ld.param.f64 	%fd1125, [retval0];
	} // callseq 114
	setp.lt.s32 	%p391, %r85, 0;
	neg.f64 	%fd1127, %fd1125;
	selp.f64 	%fd1128, %fd1127, %fd1125, %p388;
	selp.f64 	%fd1129, %fd1128, %fd1125, %p391;
	setp.eq.f64 	%p392, %fd348, 0d0000000000000000;
	selp.b32 	%r554, %r85, 0, %p388;
	or.b32  	%r555, %r554, 2146435072;
	selp.b32 	%r556, %r555, %r554, %p387;
	mov.b32 	%r557, 0;
	mov.b64 	%fd1130, {%r557, %r556};
	selp.f64 	%fd1957, %fd1130, %fd1129, %p392;
	add.f64 	%fd1131, %fd348, 0d4000000000000000;
	{
	.reg .b32 %temp; 
	mov.b64 	{%temp, %r558}, %fd1131;
	}
	and.b32  	%r559, %r558, 2146435072;
	setp.ne.s32 	%p393, %r559, 2146435072;
	@%p393 bra 	$L__BB4_253;
	setp.nan.f64 	%p394, %fd348, %fd348;
	@%p394 bra 	$L__BB4_252;
	setp.neu.f64 	%p395, %fd349, 0d7FF0000000000000;
	@%p395 bra 	$L__BB4_253;
	selp.b32 	%r560, %r74, %r73, %p3;
	selp.b32 	%r561, %r560, %r73, %p391;
	mov.b32 	%r562, 0;
	mov.b64 	%fd1957, {%r562, %r561};
	bra.uni 	$L__BB4_253;
$L__BB4_252:
	mov.f64 	%fd1132, 0d4000000000000000;
	add.rn.f64 	%fd1957, %fd348, %fd1132;
$L__BB4_253:
	setp.eq.f64 	%p400, %fd348, 0d3FF0000000000000;
	add.f64 	%fd1133, %fd1957, 0d3FF0000000000000;
	mov.f64 	%fd1134, 0d4010000000000000;
	div.rn.f64 	%fd1135, %fd1134, %fd1133;
	selp.f64 	%fd1136, 0d4000000000000000, %fd1135, %p400;
	add.f64 	%fd354, %fd347, %fd1136;
	add.f64 	%fd1137, %fd333, 0d41C8000000000000;
	add.f64 	%fd1138, %fd1137, 0d3FE0000000000000;
	mul.f64 	%fd355, %fd70, %fd1138;
	{
	.reg .b32 %temp; 
	mov.b64 	{%temp, %r86}, %fd355;
	}
	abs.f64 	%fd356, %fd355;
	{ // callseq 115, 0
	.param .b64 param0;
	st.param.f64 	[param0], %fd356;
	.param .b64 retval0;
	call.uni (retval0), 
	__internal_accurate_pow, 
	(
	param0
	);
	ld.param.f64 	%fd1139, [retval0];
	} // callseq 115
	setp.lt.s32 	%p401, %r86, 0;
	neg.f64 	%fd1141, %fd1139;
	selp.f64 	%fd1142, %fd1141, %fd1139, %p388;
	selp.f64 	%fd1143, %fd1142, %fd1139, %p401;
	setp.eq.f64 	%p402, %fd355, 0d0000000000000000;
	selp.b32 	%r563, %r86, 0, %p388;
	or.b32  	%r564, %r563, 2146435072;
	selp.b32 	%r565, %r564, %r563, %p387;
	mov.b32 	%r566, 0;
	mov.b64 	%fd1144, {%r566, %r565};
	selp.f64 	%fd1958, %fd1144, %fd1143, %p402;
	add.f64 	%fd1145, %fd355, 0d4000000000000000;
	{
	.reg .b32 %temp; 
	mov.b64 	{%temp, %r567}, %fd1145;
	}
	and.b32  	%r568, %r567, 2146435072;
	setp.ne.s32 	%p403, %r568, 2146435072;
	@%p403 bra 	$L__BB4_258;
	setp.nan.f64 	%p404, %fd355, %fd355;
	@%p404 bra 	$L__BB4_257;
	setp.neu.f64 	%p405, %fd356, 0d7FF0000000000000;
	@%p405 bra 	$L__BB4_258;
	setp.lt.s32 	%p406, %r86, 0;
	selp.b32 	%r569, %r74, %r73, %p3;
	selp.b32 	%r570, %r569, %r73, %p406;
	mov.b32 	%r571, 0;
	mov.b64 	%fd1958, {%r571, %r570};
	bra.uni 	$L__BB4_258;
$L__BB4_257:
	mov.f64 	%fd1146, 0d4000000000000000;
	add.rn.f64 	%fd1958, %fd355, %fd1146;
$L__BB4_258:
	setp.lt.s32 	%p407, %r28, 0;
	setp.eq.s32 	%p408, %r477, 1062207488;
	setp.eq.f64 	%p410, %fd355, 0d3FF0000000000000;
	add.f64 	%fd1147, %fd1958, 0d3FF0000000000000;
	mov.f64 	%fd1148, 0d4010000000000000;
	div.rn.f64 	%fd1149, %fd1148, %fd1147;
	selp.f64 	%fd1150, 0d4000000000000000, %fd1149, %p410;
	add.f64 	%fd361, %fd354, %fd1150;
	mov.u32 	%r572, %tid.x;
	add.s32 	%r573, %r572, %r1163;
	mul.wide.u32 	%rd30, %r573, 8;
	add.s64 	%rd31, %rd1, %rd30;
	ld.global.u64 	%rd32, [%rd31+10240];
	cvt.rn.f64.s64 	%fd362, %rd32;
	add.f64 	%fd1151, %fd362, 0d3FE0000000000000;
	mul.f64 	%fd363, %fd70, %fd1151;
	{
	.reg .b32 %temp; 
	mov.b64 	{%temp, %r87}, %fd363;
	}
	abs.f64 	%fd364, %fd363;
	{ // callseq 116, 0
	.param .b64 param0;
	st.param.f64 	[param0], %fd364;
	.param .b64 retval0;
	call.uni (retval0), 
	__internal_accurate_pow, 
	(
	param0
	);
	ld.param.f64 	%fd1152, [retval0];
	} // callseq 116
	setp.lt.s32 	%p411, %r87, 0;
	neg.f64 	%fd1154, %fd1152;
	selp.f64 	%fd1155, %fd1154, %fd1152, %p408;
	selp.f64 	%fd1156, %fd1155, %fd1152, %p411;
	setp.eq.f64 	%p412, %fd363, 0d0000000000000000;
	selp.b32 	%r574, %r87, 0, %p408;
	or.b32  	%r575, %r574, 2146435072;
	selp.b32 	%r576, %r575, %r574, %p407;
	mov.b32 	%r577, 0;
	mov.b64 	%fd1157, {%r577, %r576};
	selp.f64 	%fd1959, %fd1157, %fd1156, %p412;
	add.f64 	%fd1158, %fd363, 0d4000000000000000;
	{
	.reg .b32 %temp; 
	mov.b64 	{%temp, %r578}, %fd1158;
	}
	and.b32  	%r579, %r578, 2146435072;
	setp.ne.s32 	%p413, %r579, 2146435072;
	@%p413 bra 	$L__BB4_263;
	setp.nan.f64 	%p414, %fd363, %fd363;
	@%p414 bra 	$L__BB4_262;
	setp.neu.f64 	%p415, %fd364, 0d7FF0000000000000;
	@%p415 bra 	$L__BB4_263;
	setp.lt.s32 	%p416, %r87, 0;
	selp.b32 	%r581, %r74, %r73, %p3;
	selp.b32 	%r582, %r581, %r73, %p416;
	mov.b32 	%r583, 0;
	mov.b64 	%fd1959, {%r583, %r582};
	bra.uni 	$L__BB4_263;
$L__BB4_262:
	mov.f64 	%fd1159, 0d4000000000000000;
	add.rn.f64 	%fd1959, %fd363, %fd1159;
$L__BB4_263:
	setp.lt.s32 	%p417, %r28, 0;
	and.b32  	%r584, %r28, 2146435072;
	setp.eq.s32 	%p418, %r584, 1062207488;
	setp.eq.f64 	%p419, %fd363, 0d3FF0000000000000;
	add.f64 	%fd1160, %fd1959, 0d3FF0000000000000;
	mov.f64 	%fd1161, 0d4010000000000000;
	div.rn.f64 	%fd1162, %fd1161, %fd1160;
	add.f64 	%fd1163, %fd1162, 0d0000000000000000;
	selp.f64 	%fd369, 0d4000000000000000, %fd1163, %p419;
	add.f64 	%fd1164, %fd362, 0d41B0000000000000;
	add.f64 	%fd1165, %fd1164, 0d3FE0000000000000;
	mul.f64 	%fd370, %fd70, %fd1165;
	{
	.reg .b32 %temp; 
	mov.b64 	{%temp, %r88}, %fd370;
	}
	abs.f64 	%fd371, %fd370;
	{ // callseq 117, 0
	.param .b64 param0;
	st.param.f64 	[param0], %fd371;
	.param .b64 retval0;
	call.uni (retval0), 
	__internal_accurate_pow, 
	(
	param0
	);
	ld.param.f64 	%fd1166, [retval0];
	} // callseq 117
	setp.lt.s32 	%p420, %r88, 0;
	neg.f64 	%fd1168, %fd1166;
	selp.f64 	%fd1169, %fd1168, %fd1166, %p418;
	selp.f64 	%fd1170, %fd1169, %fd1166, %p420;
	setp.eq.f64 	%p421, %fd370, 0d0000000000000000;
	selp.b32 	%r585, %r88, 0, %p418;
	or.b32  	%r586, %r585, 2146435072;
	selp.b32 	%r587, %r586, %r585, %p417;
	mov.b32 	%r588, 0;
	mov.b64 	%fd1171, {%r588, %r587};
	selp.f64 	%fd1960, %fd1171, %fd1170, %p421;
	add.f64 	%fd1172, %fd370, 0d4000000000000000;
	{
	.reg .b32 %temp; 
	mov.b64 	{%temp, %r589}, %fd1172;
	}
	and.b32  	%r590, %r589, 2146435072;
	setp.ne.s32 	%p422, %r590, 2146435072;
	@%p422 bra 	$L__BB4_268;
	setp.nan.f64 	%p423, %fd370, %fd370;
	@%p423 bra 	$L__BB4_267;
	setp.neu.f64 	%p424, %fd371, 0d7FF0000000000000;
	@%p424 bra 	$L__BB4_268;
	selp.b32 	%r591, 0, 2146435072, %p417;
	or.b32  	%r592, %r591, -2147483648;
	selp.b32 	%r593, %r592, %r591, %p3;
	selp.b32 	%r594, %r593, %r591, %p420;
	mov.b32 	%r595, 0;
	mov.b64 	%fd1960, {%r595, %r594};
	bra.uni 	$L__BB4_268;
$L__BB4_267:
	mov.f64 	%fd1173, 0d4000000000000000;
	add.rn.f64 	%fd1960, %fd370, %fd1173;
$L__BB4_268:
	selp.b32 	%r89, 0, 2146435072, %p417;
	and.b32  	%r90, %r28, 2146435072;
	setp.eq.s32 	%p428, %r90, 1062207488;
	setp.eq.f64 	%p429, %fd370, 0d3FF0000000000000;
	add.f64 	%fd1174, %fd1960, 0d3FF0000000000000;
	mov.f64 	%fd1175, 0d4010000000000000;
	div.rn.f64 	%fd1176, %fd1175, %fd1174;
	selp.f64 	%fd1177, 0d4000000000000000, %fd1176, %p429;
	add.f64 	%fd376, %fd369, %fd1177;
	add.f64 	%fd1178, %fd362, 0d41C0000000000000;
	add.f64 	%fd1179, %fd1178, 0d3FE0000000000000;
	mul.f64 	%fd377, %fd70, %fd1179;
	{
	.reg .b32 %temp; 
	mov.b64 	{%temp, %r91}, %fd377;
	}
	abs.f64 	%fd378, %fd377;
	{ // callseq 118, 0
	.param .b64 param0;
	st.param.f64 	[param0], %fd378;
	.param .b64 retval0;
	call.uni (retval0), 
	__internal_accurate_pow, 
	(
	param0
	);
	ld.param.f64 	%fd1180, [retval0];
	} // callseq 118
	setp.lt.s32 	%p430, %r91, 0;
	neg.f64 	%fd1182, %fd1180;
	selp.f64 	%fd1183, %fd1182, %fd1180, %p428;
	selp.f64 	%fd1184, %fd1183, %fd1180, %p430;
	setp.eq.f64 	%p431, %fd377, 0d0000000000000000;
	selp.b32 	%r596, %r91, 0, %p428;
	or.b32  	%r597, %r596, 2146435072;
	selp.b32 	%r598, %r597, %r596, %p417;
	mov.b32 	%r599, 0;
	mov.b64 	%fd1185, {%r599, %r598};
	selp.f64 	%fd1961, %fd1185, %fd1184, %p431;
	add.f64 	%fd1186, %fd377, 0d4000000000000000;
	{
	.reg .b32 %temp; 
	mov.b64 	{%temp, %r600}, %fd1186;
	}
	and.b32  	%r601, %r600, 2146435072;
	setp.ne.s32 	%p432, %r601, 2146435072;
	@%p432 bra 	$L__BB4_273;
	setp.nan.f64 	%p433, %fd377, %fd377;
	@%p433 bra 	$L__BB4_272;
	setp.neu.f64 	%p434, %fd378, 0d7FF0000000000000;
	@%p434 bra 	$L__BB4_273;
	or.b32  	%r602, %r89, -2147483648;
	selp.b32 	%r603, %r602, %r89, %p3;
	selp.b32 	%r604, %r603, %r89, %p430;
	mov.b32 	%r605, 0;
	mov.b64 	%fd1961, {%r605, %r604};
	bra.uni 	$L__BB4_273;
$L__BB4_272:
	mov.f64 	%fd1187, 0d4000000000000000;
	add.rn.f64 	%fd1961, %fd377, %fd1187;
$L__BB4_273:
	setp.eq.f64 	%p439, %fd377, 0d3FF0000000000000;
	add.f64 	%fd1188, %fd1961, 0d3FF0000000000000;
	mov.f64 	%fd1189, 0d4010000000000000;
	div.rn.f64 	%fd1190, %fd1189, %fd1188;
	selp.f64 	%fd1191, 0d4000000000000000, %fd1190, %p439;
	add.f64 	%fd383, %fd376, %fd1191;
	add.f64 	%fd1192, %fd362, 0d41C8000000000000;
	add.f64 	%fd1193, %fd1192, 0d3FE0000000000000;
	mul.f64 	%fd384, %fd70, %fd1193;
	{
	.reg .b32 %temp; 
	mov.b64 	{%temp, %r92}, %fd384;
	}
	abs.f64 	%fd385, %fd384;
	{ // callseq 119, 0
	.param .b64 param0;
	st.param.f64 	[param0], %fd385;
	.param .b64 retval0;
	call.uni (retval0), 
	__internal_accurate_pow, 
	(
	param0
	);
	ld.param.f64 	%fd1194, [retval0];
	} // callseq 119
	setp.lt.s32 	%p440, %r92, 0;
	neg.f64 	%fd1196, %fd1194;
	selp.f64 	%fd1197, %fd1196, %fd1194, %p428;
	selp.f64 	%fd1198, %fd1197, %fd1194, %p440;
	setp.eq.f64 	%p441, %fd384, 0d0000000000000000;
	selp.b32 	%r606, %r92, 0, %p428;
	or.b32  	%r607, %r606, 2146435072;
	selp.b32 	%r608, %r607, %r606, %p417;
	mov.b32 	%r609, 0;
	mov.b64 	%fd1199, {%r609, %r608};
	selp.f64 	%fd1962, %fd1199, %fd1198, %p441;
	add.f64 	%fd1200, %fd384, 0d4000000000000000;
	{
	.reg .b32 %temp; 
	mov.b64 	{%temp, %r610}, %fd1200;
	}
	and.b32  	%r611, %r610, 2146435072;
	setp.ne.s32 	%p442, %r611, 2146435072;
	@%p442 bra 	$L__BB4_278;
	setp.nan.f64 	%p443, %fd384, %fd384;
	@%p443 bra 	$L__BB4_277;
	setp.neu.f64 	%p444, %fd385, 0d7FF0000000000000;
	@%p444 bra 	$L__BB4_278;
	setp.lt.s32 	%p445, %r92, 0;
	or.b32  	%r612, %r89, -2147483648;
	selp.b32 	%r613, %r612, %r89, %p3;
	selp.b32 	%r614, %r613, %r89, %p445;
	mov.b32 	%r615, 0;
	mov.b64 	%fd1962, {%r615, %r614};
	bra.uni 	$L__BB4_278;
$L__BB4_277:
	mov.f64 	%fd1201, 0d4000000000000000;
	add.rn.f64 	%fd1962, %fd384, %fd1201;
$L__BB4_278:
	setp.lt.s32 	%p446, %r28, 0;
	setp.eq.s32 	%p447, %r90, 1062207488;
	setp.eq.f64 	%p448, %fd384, 0d3FF0000000000000;
	add.f64 	%fd1202, %fd1962, 0d3FF0000000000000;
	mov.f64 	%fd1203, 0d4010000000000000;
	div.rn.f64 	%fd1204, %fd1203, %fd1202;
	selp.f64 	%fd1205, 0d4000000000000000, %fd1204, %p448;
	add.f64 	%fd390, %fd383, %fd1205;
	mov.u32 	%r617, %tid.x;
	add.s32 	%r618, %r617, %r1163;
	mul.wide.u32 	%rd33, %r618, 8;
	add.s64 	%rd34, %rd1, %rd33;
	ld.global.u64 	%rd35, [%rd34+15360];
	cvt.rn.f64.s64 	%fd391, %rd35;
	add.f64 	%fd1206, %fd391, 0d3FE0000000000000;
	mul.f64 	%fd392, %fd70, %fd1206;
	{
	.reg .b32 %temp; 
	mov.b64 	{%temp, %r93}, %fd392;
	}
	abs.f64 	%fd393, %fd392;
	{ // callseq 120, 0
	.param .b64 param0;
	st.param.f64 	[param0], %fd393;
	.param .b64 retval0;
	call.uni (retval0), 
	__internal_accurate_pow, 
	(
	param0
	);
	ld.param.f64 	%fd1207, [retval0];
	} // callseq 120
	setp.lt.s32 	%p449, %r93, 0;
	neg.f64 	%fd1209, %fd1207;
	selp.f64 	%fd1210, %fd1209, %fd1207, %p447;
	selp.f64 	%fd1211, %fd1210, %fd1207, %p449;
	setp.eq.f64 	%p450, %fd392, 0d0000000000000000;
	selp.b32 	%r619, %r93, 0, %p447;
	or.b32  	%r620, %r619, 2146435072;
	selp.b32 	%r621, %r620, %r619, %p446;
	mov.b32 	%r622, 0;
	mov.b64 	%fd1212, {%r622, %r621};
	selp.f64 	%fd1963, %fd1212, %fd1211, %p450;
	add.f64 	%fd1213, %fd392, 0d4000000000000000;
	{
	.reg .b32 %temp; 
	mov.b64 	{%temp, %r623}, %fd1213;
	}
	and.b32  	%r624, %r623, 2146435072;
	setp.ne.s32 	%p451, %r624, 2146435072;
	@%p451 bra 	$L__BB4_283;
	setp.nan.f64 	%p452, %fd392, %fd392;
	@%p452 bra 	$L__BB4_282;
	setp.neu.f64 	%p453, %fd393, 0d7FF0000000000000;
	@%p453 bra 	$L__BB4_283;
	setp.lt.s32 	%p454, %r93, 0;
	setp.lt.s32 	%p455, %r28, 0;
	selp.b32 	%r625, 0, 2146435072, %p455;
	or.b32  	%r626, %r625, -2147483648;
	selp.b32 	%r627, %r626, %r625, %p3;
	selp.b32 	%r628, %r627, %r625, %p454;
	mov.b32 	%r629, 0;
	mov.b64 	%fd1963, {%r629, %r628};
	bra.uni 	$L__BB4_283;
$L__BB4_282:
	mov.f64 	%fd1214, 0d4000000000000000;
	add.rn.f64 	%fd1963, %fd392, %fd1214;
$L__BB4_283:
	setp.lt.s32 	%p456, %r28, 0;
	and.b32  	%r630, %r28, 2146435072;
	setp.eq.s32 	%p457, %r630, 1062207488;
	add.f64 	%fd1215, %fd391, 0d3FE0000000000000;
	mul.f64 	%fd1216, %fd70, %fd1215;
	setp.eq.f64 	%p458, %fd1216, 0d3FF0000000000000;
	add.f64 	%fd1217, %fd1963, 0d3FF0000000000000;
	mov.f64 	%fd1218, 0d4010000000000000;
	div.rn.f64 	%fd1219, %fd1218, %fd1217;
	add.f64 	%fd1220, %fd1219, 0d0000000000000000;
	selp.f64 	%fd398, 0d4000000000000000, %fd1220, %p458;
	add.f64 	%fd1221, %fd391, 0d41B0000000000000;
	add.f64 	%fd1222, %fd1221, 0d3FE0000000000000;
	mul.f64 	%fd399, %fd70, %fd1222;
	{
	.reg .b32 %temp; 
	mov.b64 	{%temp, %r94}, %fd399;
	}
	abs.f64 	%fd400, %fd399;
	{ // callseq 121, 0
	.param .b64 param0;
	st.param.f64 	[param0], %fd400;
	.param .b64 retval0;
	call.uni (retval0), 
	__internal_accurate_pow, 
	(
	param0
	);
	ld.param.f64 	%fd1223, [retval0];
	} // callseq 121
	setp.lt.s32 	%p459, %r94, 0;
	neg.f64 	%fd1225, %fd1223;
	selp.f64 	%fd1226, %fd1225, %fd1223, %p457;
	selp.f64 	%fd1227, %fd1226, %fd1223, %p459;
	setp.eq.f64 	%p460, %fd399, 0d0000000000000000;
	selp.b32 	%r631, %r94, 0, %p457;
	or.b32  	%r632, %r631, 2146435072;
	selp.b32 	%r633, %r632, %r631, %p456;
	mov.b32 	%r634, 0;
	mov.b64 	%fd1228, {%r634, %r633};
	selp.f64 	%fd1964, %fd1228, %fd1227, %p460;
	add.f64 	%fd1229, %fd399, 0d4000000000000000;
	{
	.reg .b32 %temp; 
	mov.b64 	{%temp, %r635}, %fd1229;
	}
	and.b32  	%r636, %r635, 2146435072;
	setp.ne.s32 	%p461, %r636, 2146435072;
	@%p461 bra 	$L__BB4_288;
	setp.nan.f64 	%p462, %fd399, %fd399;
	@%p462 bra 	$L__BB4_287;
	setp.neu.f64 	%p463, %fd400, 0d7FF0000000000000;
	@%p463 bra 	$L__BB4_288;
	selp.b32 	%r637, 0, 2146435072, %p456;
	or.b32  	%r638, %r637, -2147483648;
	selp.b32 	%r639, %r638, %r637, %p3;
	selp.b32 	%r640, %r639, %r637, %p459;
	mov.b32 	%r641, 0;
	mov.b64 	%fd1964, {%r641, %r640};
	bra.uni 	$L__BB4_288;
$L__BB4_287:
	mov.f64 	%fd1230, 0d4000000000000000;
	add.rn.f64 	%fd1964, %fd399, %fd1230;
$L__BB4_288:
	and.b32  	%r642, %r28, 2146435072;
	setp.eq.s32 	%p467, %r642, 1062207488;
	add.f64 	%fd1231, %fd391, 0d41B0000000000000;
	add.f64 	%fd1232, %fd1231, 0d3FE0000000000000;
	mul.f64 	%fd1233, %fd70, %fd1232;
	setp.eq.f64 	%p468, %fd1233, 0d3FF0000000000000;
	add.f64 	%fd1234, %fd1964, 0d3FF0000000000000;
	mov.f64 	%fd1235, 0d4010000000000000;
	div.rn.f64 	%fd1236, %fd1235, %fd1234;
	selp.f64 	%fd1237, 0d4000000000000000, %fd1236, %p468;
	add.f64 	%fd405, %fd398, %fd1237;
	add.f64 	%fd1238, %fd391, 0d41C0000000000000;
	add.f64 	%fd1239, %fd1238, 0d3FE0000000000000;
	mul.f64 	%fd406, %fd70, %fd1239;
	{
	.reg .b32 %temp; 
	mov.b64 	{%temp, %r95}, %fd406;
	}
	abs.f64 	%fd407, %fd406;
	{ // callseq 122, 0
	.param .b64 param0;
	st.param.f64 	[param0], %fd407;
	.param .b64 retval0;
	call.uni (retval0), 
	__internal_accurate_pow, 
	(
	param0
	);
	ld.param.f64 	%fd1240, [retval0];
	} // callseq 122
	setp.lt.s32 	%p469, %r95, 0;
	neg.f64 	%fd1242, %fd1240;
	selp.f64 	%fd1243, %fd1242, %fd1240, %p467;
	selp.f64 	%fd1244, %fd1243, %fd1240, %p469;
	setp.eq.f64 	%p470, %fd406, 0d0000000000000000;
	selp.b32 	%r643, %r95, 0, %p467;
	or.b32  	%r644, %r643, 2146435072;
	selp.b32 	%r645, %r644, %r643, %p456;
	mov.b32 	%r646, 0;
	mov.b64 	%fd1245, {%r646, %r645};
	selp.f64 	%fd1965, %fd1245, %fd1244, %p470;
	add.f64 	%fd1246, %fd406, 0d4000000000000000;
	{
	.reg .b32 %temp; 
	mov.b64 	{%temp, %r647}, %fd1246;
	}
	and.b32  	%r648, %r647, 2146435072;
	setp.ne.s32 	%p471, %r648, 2146435072;
	@%p471 bra 	$L__BB4_293;
	setp.nan.f64 	%p472, %fd406, %fd406;
	@%p472 bra 	$L__BB4_292;
	setp.neu.f64 	%p473, %fd407, 0d7FF0000000000000;
	@%p473 bra 	$L__BB4_293;
	selp.b32 	%r649, 0, 2146435072, %p456;
	or.b32  	%r650, %r649, -2147483648;
	selp.b32 	%r651, %r650, %r649, %p3;
	selp.b32 	%r652, %r651, %r649, %p469;
	mov.b32 	%r653, 0;
	mov.b64 	%fd1965, {%r653, %r652};
	bra.uni 	$L__BB4_293;
$L__BB4_292:
	mov.f64 	%fd1247, 0d4000000000000000;
	add.rn.f64 	%fd1965, %fd406, %fd1247;
$L__BB4_293:
	setp.eq.f64 	%p478, %fd406, 0d3FF0000000000000;
	add.f64 	%fd1248, %fd1965, 0d3FF0000000000000;
	mov.f64 	%fd1249, 0d4010000000000000;
	div.rn.f64 	%fd1250, %fd1249, %fd1248;
	selp.f64 	%fd1251, 0d4000000000000000, %fd1250, %p478;
	add.f64 	%fd412, %fd405, %fd1251;
	add.f64 	%fd1252, %fd391, 0d41C8000000000000;
	add.f64 	%fd1253, %fd1252, 0d3FE0000000000000;
	mul.f64 	%fd413, %fd70, %fd1253;
	{
	.reg .b32 %temp; 
	mov.b64 	{%temp, %r96}, %fd413;
	}
	abs.f64 	%fd414, %fd413;
	{ // callseq 123, 0
	.param .b64 param0;
	st.param.f64 	[param0], %fd414;
	.param .b64 retval0;
	call.uni (retval0), 
	__internal_accurate_pow, 
	(
	param0
	);
	ld.param.f64 	%fd1254, [retval0];
	} // callseq 123
	setp.lt.s32 	%p479, %r96, 0;
	neg.f64 	%fd1256, %fd1254;
	selp.f64 	%fd1257, %fd1256, %fd1254, %p467;
	selp.f64 	%fd1258, %fd1257, %fd1254, %p479;
	setp.eq.f64 	%p480, %fd413, 0d0000000000000000;
	selp.b32 	%r655, %r96, 0, %p467;
	or.b32  	%r656, %r655, 2146435072;
	selp.b32 	%r657, %r656, %r655, %p456;
	mov.b32 	%r658, 0;
	mov.b64 	%fd1259, {%r658, %r657};
	selp.f64 	%fd1966, %fd1259, %fd1258, %p480;
	add.f64 	%fd1260, %fd413, 0d4000000000000000;
	{
	.reg .b32 %temp; 
	mov.b64 	{%temp, %r659}, %fd1260;
	}
	and.b32  	%r660, %r659, 2146435072;
	setp.ne.s32 	%p481, %r660, 2146435072;
	@%p481 bra 	$L__BB4_298;
	setp.nan.f64 	%p482, %fd413, %fd413;
	@%p482 bra 	$L__BB4_297;
	setp.neu.f64 	%p483, %fd414, 0d7FF0000000000000;
	@%p483 bra 	$L__BB4_298;
	selp.b32 	%r661, 0, 2146435072, %p456;
	or.b32  	%r662, %r661, -2147483648;
	selp.b32 	%r663, %r662, %r661, %p3;
	selp.b32 	%r664, %r663, %r661, %p479;
	mov.b32 	%r665, 0;
	mov.b64 	%fd1966, {%r665, %r664};
	bra.uni 	$L__BB4_298;
$L__BB4_297:
	mov.f64 	%fd1261, 0d4000000000000000;
	add.rn.f64 	%fd1966, %fd413, %fd1261;
$L__BB4_298:
	and.b32  	%r666, %r28, 2146435072;
	setp.eq.s32 	%p487, %r666, 1062207488;
	setp.eq.f64 	%p488, %fd413, 0d3FF0000000000000;
	add.f64 	%fd1262, %fd1966, 0d3FF0000000000000;
	mov.f64 	%fd1263, 0d4010000000000000;
	div.rn.f64 	%fd1264, %fd1263, %fd1262;
	selp.f64 	%fd1265, 0d4000000000000000, %fd1264, %p488;
	add.f64 	%fd419, %fd412, %fd1265;
	mov.u32 	%r667, %tid.x;
	add.s32 	%r668, %r667, %r1163;
	mul.wide.u32 	%rd36, %r668, 8;
	add.s64 	%rd37, %rd1, %rd36;
	ld.global.u64 	%rd38, [%rd37+20480];
	cvt.rn.f64.s64 	%fd420, %rd38;
	add.f64 	%fd1266, %fd420, 0d3FE0000000000000;
	mul.f64 	%fd421, %fd70, %fd1266;
	{
	.reg .b32 %temp; 
	mov.b64 	{%temp, %r97}, %fd421;
	}
	abs.f64 	%fd422, %fd421;
	{ // callseq 124, 0
	.param .b64 param0;
	st.param.f64 	[param0], %fd422;
	.param .b64 retval0;
	call.uni (retval0), 
	__internal_accurate_pow, 
	(
	param0
	);
	ld.param.f64 	%fd1267, [retval0];
	} // callseq 124
	setp.lt.s32 	%p489, %r97, 0;
	neg.f64 	%fd1269, %fd1267;
	selp.f64 	%fd1270, %fd1269, %fd1267, %p487;
	selp.f64 	%fd1271, %fd1270, %fd1267, %p489;
	setp.eq.f64 	%p490, %fd421, 0d0000000000000000;
	selp.b32 	%r669, %r97, 0, %p487;
	or.b32  	%r670, %r669, 2146435072;
	selp.b32 	%r671, %r670, %r669, %p456;
	mov.b32 	%r672, 0;
	mov.b64 	%fd1272, {%r672, %r671};
	selp.f64 	%fd1967, %fd1272, %fd1271, %p490;
	add.f64 	%fd1273, %fd421, 0d4000000000000000;
	{
	.reg .b32 %temp; 
	mov.b64 	{%temp, %r673}, %fd1273;
	}
	and.b32  	%r674, %r673, 2146435072;
	setp.ne.s32 	%p491, %r674, 2146435072;
	@%p491 bra 	$L__BB4_303;
	setp.nan.f64 	%p492, %fd421, %fd421;
	@%p492 bra 	$L__BB4_302;
	setp.neu.f64 	%p493, %fd422, 0d7FF0000000000000;
	@%p493 bra 	$L__BB4_303;
	selp.b32 	%r675, 0, 2146435072, %p456;
	or.b32  	%r676, %r675, -2147483648;
	selp.b32 	%r677, %r676, %r675, %p3;
	selp.b32 	%r678, %r677, %r675, %p489;
	mov.b32 	%r679, 0;
	mov.b64 	%fd1967, {%r679, %r678};
	bra.uni 	$L__BB4_303;
$L__BB4_302:
	mov.f64 	%fd1274, 0d4000000000000000;
	add.rn.f64 	%fd1967, %fd421, %fd1274;
$L__BB4_303:
	and.b32  	%r680, %r28, 2146435072;
	setp.eq.s32 	%p497, %r680, 1062207488;
	add.f64 	%fd1275, %fd420, 0d3FE0000000000000;
	mul.f64 	%fd1276, %fd70, %fd1275;
	setp.eq.f64 	%p498, %fd1276, 0d3FF0000000000000;
	add.f64 	%fd1277, %fd1967, 0d3FF0000000000000;
	mov.f64 	%fd1278, 0d4010000000000000;
	div.rn.f64 	%fd1279, %fd1278, %fd1277;
	add.f64 	%fd1280, %fd1279, 0d0000000000000000;
	selp.f64 	%fd427, 0d4000000000000000, %fd1280, %p498;
	add.f64 	%fd1281, %fd420, 0d41B0000000000000;
	add.f64 	%fd1282, %fd1281, 0d3FE0000000000000;
	mul.f64 	%fd428, %fd70, %fd1282;
	{
	.reg .b32 %temp; 
	mov.b64 	{%temp, %r98}, %fd428;
	}
	abs.f64 	%fd429, %fd428;
	{ // callseq 125, 0
	.param .b64 param0;
	st.param.f64 	[param0], %fd429;
	.param .b64 retval0;
	call.uni (retval0), 
	__internal_accurate_pow, 
	(
	param0
	);
	ld.param.f64 	%fd1283, [retval0];
	} // callseq 125
	setp.lt.s32 	%p499, %r98, 0;
	neg.f64 	%fd1285, %fd1283;
	selp.f64 	%fd1286, %fd1285, %fd1283, %p497;
	selp.f64 	%fd1287, %fd1286, %fd1283, %p499;
	setp.eq.f64 	%p500, %fd428, 0d0000000000000000;
	selp.b32 	%r681, %r98, 0, %p497;
	or.b32  	%r682, %r681, 2146435072;
	selp.b32 	%r683, %r682, %r681, %p456;
	mov.b32 	%r684, 0;
	mov.b64 	%fd1288, {%r684, %r683};
	selp.f64 	%fd1968, %fd1288, %fd1287, %p500;
	add.f64 	%fd1289, %fd428, 0d4000000000000000;
	{
	.reg .b32 %temp; 
	mov.b64 	{%temp, %r685}, %fd1289;
	}
	and.b32  	%r686, %r685, 2146435072;
	setp.ne.s32 	%p501, %r686, 2146435072;
	@%p501 bra 	$L__BB4_308;
	setp.nan.f64 	%p502, %fd428, %fd428;
	@%p502 bra 	$L__BB4_307;
	setp.neu.f64 	%p503, %fd429, 0d7FF0000000000000;
	@%p503 bra 	$L__BB4_308;
	selp.b32 	%r687, 0, 2146435072, %p456;
	or.b32  	%r688, %r687, -2147483648;
	selp.b32 	%r689, %r688, %r687, %p3;
	selp.b32 	%r690, %r689, %r687, %p499;
	mov.b32 	%r691, 0;
	mov.b64 	%fd1968, {%r691, %r690};
	bra.uni 	$L__BB4_308;
$L__BB4_307:
	mov.f64 	%fd1290, 0d4000000000000000;
	add.rn.f64 	%fd1968, %fd428, %fd1290;
$L__BB4_308:
	and.b32  	%r692, %r28, 2146435072;
	setp.eq.s32 	%p507, %r692, 1062207488;
	add.f64 	%fd1291, %fd420, 0d41B0000000000000;
	add.f64 	%fd1292, %fd1291, 0d3FE0000000000000;
	mul.f64 	%fd1293, %fd70, %fd1292;
	setp.eq.f64 	%p508, %fd1293, 0d3FF0000000000000;
	add.f64 	%fd1294, %fd1968, 0d3FF0000000000000;
	mov.f64 	%fd1295, 0d4010000000000000;
	div.rn.f64 	%fd1296, %fd1295, %fd1294;
	selp.f64 	%fd1297, 0d4000000000000000, %fd1296, %p508;
	add.f64 	%fd434, %fd427, %fd1297;
	add.f64 	%fd1298, %fd420, 0d41C0000000000000;
	add.f64 	%fd1299, %fd1298, 0d3FE0000000000000;
	mul.f64 	%fd435, %fd70, %fd1299;
	{
	.reg .b32 %temp; 
	mov.b64 	{%temp, %r99}, %fd435;
	}
	abs.f64 	%fd436, %fd435;
	{ // callseq 126, 0
	.param .b64 param0;
	st.param.f64 	[param0], %fd436;
	.param .b64 retval0;
	call.uni (retval0), 
	__internal_accurate_pow, 
	(
	param0
	);
	ld.param.f64 	%fd1300, [retval0];
	} // callseq 126
	setp.lt.s32 	%p509, %r99, 0;
	neg.f64 	%fd1302, %fd1300;
	selp.f64 	%fd1303, %fd1302, %fd1300, %p507;
	selp.f64 	%fd1304, %fd1303, %fd1300, %p509;
	setp.eq.f64 	%p510, %fd435, 0d0000000000000000;
	selp.b32 	%r693, %r99, 0, %p507;
	or.b32  	%r694, %r693, 2146435072;
	selp.b32 	%r695, %r694, %r693, %p456;
	mov.b32 	%r696, 0;
	mov.b64 	%fd1305, {%r696, %r695};
	selp.f64 	%fd1969, %fd1305, %fd1304, %p510;
	add.f64 	%fd1306, %fd435, 0d4000000000000000;
	{
	.reg .b32 %temp; 
	mov.b64 	{%temp, %r697}, %fd1306;
	}
	and.b32  	%r698, %r697, 2146435072;
	setp.ne.s32 	%p511, %r698, 2146435072;
	@%p511 bra 	$L__BB4_313;
	setp.nan.f64 	%p512, %fd435, %fd435;
	@%p512 bra 	$L__BB4_312;
	setp.neu.f64 	%p513, %fd436, 0d7FF0000000000000;
	@%p513 bra 	$L__BB4_313;
	selp.b32 	%r699, 0, 2146435072, %p456;
	or.b32  	%r700, %r699, -2147483648;
	selp.b32 	%r701, %r700, %r699, %p3;
	selp.b32 	%r702, %r701, %r699, %p509;
	mov.b32 	%r703, 0;
	mov.b64 	%fd1969, {%r703, %r702};
	bra.uni 	$L__BB4_313;
$L__BB4_312:
	mov.f64 	%fd1307, 0d4000000000000000;
	add.rn.f64 	%fd1969, %fd435, %fd1307;
$L__BB4_313:
	and.b32  	%r704, %r28, 2146435072;
	setp.eq.s32 	%p517, %r704, 1062207488;
	add.f64 	%fd1308, %fd420, 0d41C0000000000000;
	add.f64 	%fd1309, %fd1308, 0d3FE0000000000000;
	mul.f64 	%fd1310, %fd70, %fd1309;
	setp.eq.f64 	%p518, %fd1310, 0d3FF0000000000000;
	add.f64 	%fd1311, %fd1969, 0d3FF0000000000000;
	mov.f64 	%fd1312, 0d4010000000000000;
	div.rn.f64 	%fd1313, %fd1312, %fd1311;
	selp.f64 	%fd1314, 0d4000000000000000, %fd1313, %p518;
	add.f64 	%fd441, %fd434, %fd1314;
	add.f64 	%fd1315, %fd420, 0d41C8000000000000;
	add.f64 	%fd1316, %fd1315, 0d3FE0000000000000;
	mul.f64 	%fd442, %fd70, %fd1316;
	{
	.reg .b32 %temp; 
	mov.b64 	{%temp, %r100}, %fd442;
	}
	abs.f64 	%fd443, %fd442;
	{ // callseq 127, 0
	.param .b64 param0;
	st.param.f64 	[param0], %fd443;
	.param .b64 retval0;
	call.uni (retval0), 
	__internal_accurate_pow, 
	(
	param0
	);
	ld.param.f64 	%fd1317, [retval0];
	} // callseq 127
	setp.lt.s32 	%p519, %r100, 0;
	neg.f64 	%fd1319, %fd1317;
	selp.f64 	%fd1320, %fd1319, %fd1317, %p517;
	selp.f64 	%fd1321, %fd1320, %fd1317, %p519;
	setp.eq.f64 	%p520, %fd442, 0d0000000000000000;
	selp.b32 	%r705, %r100, 0, %p517;
	or.b32  	%r706, %r705, 2146435072;
	selp.b32 	%r707, %r706, %r705, %p456;
	mov.b32 	%r708, 0;
	mov.b64 	%fd1322, {%r708, %r707};
	selp.f64 	%fd1970, %fd1322, %fd1321, %p520;
	add.f64 	%fd1323, %fd442, 0d4000000000000000;
	{
	.reg .b32 %temp; 
	mov.b64 	{%temp, %r709}, %fd1323;
	}
	and.b32  	%r710, %r709, 2146435072;
	setp.ne.s32 	%p521, %r710, 2146435072;
	@%p521 bra 	$L__BB4_318;
	setp.nan.f64 	%p522, %fd442, %fd442;
	@%p522 bra 	$L__BB4_317;
	setp.neu.f64 	%p523, %fd443, 0d7FF0000000000000;
	@%p523 bra 	$L__BB4_318;
	selp.b32 	%r711, 0, 2146435072, %p456;
	or.b32  	%r712, %r711, -2147483648;
	selp.b32 	%r713, %r712, %r711, %p3;
	selp.b32 	%r714, %r713, %r711, %p519;
	mov.b32 	%r715, 0;
	mov.b64 	%fd1970, {%r715, %r714};
	bra.uni 	$L__BB4_318;
$L__BB4_317:
	mov.f64 	%fd1324, 0d4000000000000000;
	add.rn.f64 	%fd1970, %fd442, %fd1324;
$L__BB4_318:
	and.b32  	%r716, %r28, 2146435072;
	setp.eq.s32 	%p527, %r716, 1062207488;
	setp.eq.f64 	%p528, %fd442, 0d3FF0000000000000;
	add.f64 	%fd1325, %fd1970, 0d3FF0000000000000;
	mov.f64 	%fd1326, 0d4010000000000000;
	div.rn.f64 	%fd1327, %fd1326, %fd1325;
	selp.f64 	%fd1328, 0d4000000000000000, %fd1327, %p528;
	add.f64 	%fd448, %fd441, %fd1328;
	mov.u32 	%r717, %tid.x;
	add.s32 	%r718, %r717, %r1163;
	mul.wide.u32 	%rd39, %r718, 8;
	add.s64 	%rd40, %rd1, %rd39;
	ld.global.u64 	%rd41, [%rd40+25600];
	cvt.rn.f64.s64 	%fd449, %rd41;
	add.f64 	%fd1329, %fd449, 0d3FE0000000000000;
	mul.f64 	%fd450, %fd70, %fd1329;
	{
	.reg .b32 %temp; 
	mov.b64 	{%temp, %r101}, %fd450;
	}
	abs.f64 	%fd451, %fd450;
	{ // callseq 128, 0
	.param .b64 param0;
	st.param.f64 	[param0], %fd451;
	.param .b64 retval0;
	call.uni (retval0), 
	__internal_accurate_pow, 
	(
	param0
	);
	ld.param.f64 	%fd1330, [retval0];
	} // callseq 128
	setp.lt.s32 	%p529, %r101, 0;
	neg.f64 	%fd1332, %fd1330;
	selp.f64 	%fd1333, %fd1332, %fd1330, %p527;
	selp.f64 	%fd1334, %fd1333, %fd1330, %p529;
	setp.eq.f64 	%p530, %fd450, 0d0000000000000000;
	selp.b32 	%r719, %r101, 0, %p527;
	or.b32  	%r720, %r719, 2146435072;
	selp.b32 	%r721, %r720, %r719, %p456;
	mov.b32 	%r722, 0;
	mov.b64 	%fd1335, {%r722, %r721};
	selp.f64 	%fd1971, %fd1335, %fd1334, %p530;
	add.f64 	%fd1336, %fd450, 0d4000000000000000;
	{
	.reg .b32 %temp; 
	mov.b64 	{%temp, %r723}, %fd1336;
	}
	and.b32  	%r724, %r723, 2146435072;
	setp.ne.s32 	%p531, %r724, 2146435072;
	@%p531 bra 	$L__BB4_323;
	setp.nan.f64 	%p532, %fd450, %fd450;
	@%p532 bra 	$L__BB4_322;
	setp.neu.f64 	%p533, %fd451, 0d7FF0000000000000;
	@%p533 bra 	$L__BB4_323;
	selp.b32 	%r725, 0, 2146435072, %p456;
	or.b32  	%r726, %r725, -2147483648;
	selp.b32 	%r727, %r726, %r725, %p3;
	selp.b32 	%r728, %r727, %r725, %p529;
	mov.b32 	%r729, 0;
	mov.b64 	%fd1971, {%r729, %r728};
	bra.uni 	$L__BB4_323;
$L__BB4_322:
	mov.f64 	%fd1337, 0d4000000000000000;
	add.rn.f64 	%fd1971, %fd450, %fd1337;
$L__BB4_323:
	and.b32  	%r730, %r28, 2146435072;
	setp.eq.s32 	%p537, %r730, 1062207488;
	add.f64 	%fd1338, %fd449, 0d3FE0000000000000;
	mul.f64 	%fd1339, %fd70, %fd1338;
	setp.eq.f64 	%p538, %fd1339, 0d3FF0000000000000;
	add.f64 	%fd1340, %fd1971, 0d3FF0000000000000;
	mov.f64 	%fd1341, 0d4010000000000000;
	div.rn.f64 	%fd1342, %fd1341, %fd1340;
	add.f64 	%fd1343, %fd1342, 0d0000000000000000;
	selp.f64 	%fd456, 0d4000000000000000, %fd1343, %p538;
	add.f64 	%fd1344, %fd449, 0d41B0000000000000;
	add.f64 	%fd1345, %fd1344, 0d3FE0000000000000;
	mul.f64 	%fd1346, %fd70, %fd1345;
	{
	.reg .b32 %temp; 
	mov.b64 	{%temp, %r102}, %fd1346;
	}
	abs.f64 	%fd457, %fd1346;
	{ // callseq 129, 0
	.param .b64 param0;
	st.param.f64 	[param0], %fd457;
	.param .b64 retval0;
	call.uni (retval0), 
	__internal_accurate_pow, 
	(
	param0
	);
	ld.param.f64 	%fd1347, [retval0];
	} // callseq 129
	setp.lt.s32 	%p539, %r102, 0;
	neg.f64 	%fd1349, %fd1347;
	selp.f64 	%fd1350, %fd1349, %fd1347, %p537;
	selp.f64 	%fd1351, %fd1350, %fd1347, %p539;
	setp.eq.f64 	%p540, %fd1346, 0d0000000000000000;
	selp.b32 	%r731, %r102, 0, %p537;
	or.b32  	%r732, %r731, 2146435072;
	selp.b32 	%r733, %r732, %r731, %p456;
	mov.b32 	%r734, 0;
	mov.b64 	%fd1352, {%r734, %r733};
	selp.f64 	%fd1972, %fd1352, %fd1351, %p540;
	add.f64 	%fd1353, %fd1346, 0d4000000000000000;
	{
	.reg .b32 %temp; 
	mov.b64 	{%temp, %r735}, %fd1353;
	}
	and.b32  	%r736, %r735, 2146435072;
	setp.ne.s32 	%p541, %r736, 2146435072;
	@%p541 bra 	$L__BB4_328;
	add.f64 	%fd1354, %fd449, 0d41B0000000000000;
	add.f64 	%fd1355, %fd1354, 0d3FE0000000000000;
	mul.f64 	%fd459, %fd70, %fd1355;
	setp.nan.f64 	%p542, %fd459, %fd459;
	@%p542 bra 	$L__BB4_327;
	setp.neu.f64 	%p543, %fd457, 0d7FF0000000000000;
	@%p543 bra 	$L__BB4_328;
	selp.b32 	%r737, 0, 2146435072, %p456;
	or.b32  	%r738, %r737, -2147483648;
	selp.b32 	%r739, %r738, %r737, %p3;
	selp.b32 	%r740, %r739, %r737, %p539;
	mov.b32 	%r741, 0;
	mov.b64 	%fd1972, {%r741, %r740};
	bra.uni 	$L__BB4_328;
$L__BB4_327:
	mov.f64 	%fd1356, 0d4000000000000000;
	add.rn.f64 	%fd1972, %fd459, %fd1356;
$L__BB4_328:
	and.b32  	%r742, %r28, 2146435072;
	setp.eq.s32 	%p547, %r742, 1062207488;
	add.f64 	%fd1357, %fd449, 0d41B0000000000000;
	add.f64 	%fd1358, %fd1357, 0d3FE0000000000000;
	mul.f64 	%fd1359, %fd70, %fd1358;
	setp.eq.f64 	%p548, %fd1359, 0d3FF0000000000000;
	add.f64 	%fd1360, %fd1972, 0d3FF0000000000000;
	mov.f64 	%fd1361, 0d4010000000000000;
	div.rn.f64 	%fd1362, %fd1361, %fd1360;
	selp.f64 	%fd1363, 0d4000000000000000, %fd1362, %p548;
	add.f64 	%fd463, %fd456, %fd1363;
	add.f64 	%fd1364, %fd449, 0d41C0000000000000;
	add.f64 	%fd1365, %fd1364, 0d3FE0000000000000;
	mul.f64 	%fd1366, %fd70, %fd1365;
	{
	.reg .b32 %temp; 
	mov.b64 	{%temp, %r103}, %fd1366;
	}
	abs.f64 	%fd464, %fd1366;
	{ // callseq 130, 0
	.param .b64 param0;
	st.param.f64 	[param0], %fd464;
	.param .b64 retval0;
	call.uni (retval0), 
	__internal_accurate_pow, 
	(
	param0
	);
	ld.param.f64 	%fd1367, [retval0];
	} // callseq 130
	setp.lt.s32 	%p549, %r103, 0;
	neg.f64 	%fd1369, %fd1367;
	selp.f64 	%fd1370, %fd1369, %fd1367, %p547;
	selp.f64 	%fd1371, %fd1370, %fd1367, %p549;
	setp.eq.f64 	%p550, %fd1366, 0d0000000000000000;
	selp.b32 	%r743, %r103, 0, %p547;
	or.b32  	%r744, %r743, 2146435072;
	selp.b32 	%r745, %r744, %r743, %p456;
	mov.b32 	%r746, 0;
	mov.b64 	%fd1372, {%r746, %r745};
	selp.f64 	%fd1973, %fd1372, %fd1371, %p550;
	add.f64 	%fd1373, %fd1366, 0d4000000000000000;
	{
	.reg .b32 %temp; 
	mov.b64 	{%temp, %r747}, %fd1373;
	}
	and.b32  	%r748, %r747, 2146435072;
	setp.ne.s32 	%p551, %r748, 2146435072;
	@%p551 bra 	$L__BB4_333;
	add.f64 	%fd1374, %fd449, 0d41C0000000000000;
	add.f64 	%fd1375, %fd1374, 0d3FE0000000000000;
	mul.f64 	%fd466, %fd70, %fd1375;
	setp.nan.f64 	%p552, %fd466, %fd466;
	@%p552 bra 	$L__BB4_332;
	setp.neu.f64 	%p553, %fd464, 0d7FF0000000000000;
	@%p553 bra 	$L__BB4_333;
	selp.b32 	%r749, 0, 2146435072, %p456;
	or.b32  	%r750, %r749, -2147483648;
	selp.b32 	%r751, %r750, %r749, %p3;
	selp.b32 	%r752, %r751, %r749, %p549;
	mov.b32 	%r753, 0;
	mov.b64 	%fd1973, {%r753, %r752};
	bra.uni 	$L__BB4_333;
$L__BB4_332:
	mov.f64 	%fd1376, 0d4000000000000000;
	add.rn.f64 	%fd1973, %fd466, %fd1376;
$L__BB4_333:
	and.b32  	%r754, %r28, 2146435072;
	setp.eq.s32 	%p557, %r754, 1062207488;
	add.f64 	%fd1377, %fd449, 0d41C0000000000000;
	add.f64 	%fd1378, %fd1377, 0d3FE0000000000000;
	mul.f64 	%fd1379, %fd70, %fd1378;
	setp.eq.f64 	%p558, %fd1379, 0d3FF0000000000000;
	add.f64 	%fd1380, %fd1973, 0d3FF0000000000000;
	mov.f64 	%fd1381, 0d4010000000000000;
	div.rn.f64 	%fd1382, %fd1381, %fd1380;
	selp.f64 	%fd1383, 0d4000000000000000, %fd1382, %p558;
	add.f64 	%fd470, %fd463, %fd1383;
	add.f64 	%fd1384, %fd449, 0d41C8000000000000;
	add.f64 	%fd1385, %fd1384, 0d3FE0000000000000;
	mul.f64 	%fd471, %fd70, %fd1385;
	{
	.reg .b32 %temp; 
	mov.b64 	{%temp, %r104}, %fd471;
	}
	abs.f64 	%fd472, %fd471;
	{ // callseq 131, 0
	.param .b64 param0;
	st.param.f64 	[param0], %fd472;
	.param .b64 retval0;
	call.uni (retval0), 
	__internal_accurate_pow, 
	(
	param0
	);
	ld.param.f64 	%fd1386, [retval0];
	} // callseq 131
	setp.lt.s32 	%p559, %r104, 0;
	neg.f64 	%fd1388, %fd1386;
	selp.f64 	%fd1389, %fd1388, %fd1386, %p557;
	selp.f64 	%fd1390, %fd1389, %fd1386, %p559;
	setp.eq.f64 	%p560, %fd471, 0d0000000000000000;
	selp.b32 	%r755, %r104, 0, %p557;
	or.b32  	%r756, %r755, 2146435072;
	selp.b32 	%r757, %r756, %r755, %p456;
	mov.b32 	%r758, 0;
	mov.b64 	%fd1391, {%r758, %r757};
	selp.f64 	%fd1974, %fd1391, %fd1390, %p560;
	add.f64 	%fd1392, %fd471, 0d4000000000000000;
	{
	.reg .b32 %temp; 
	mov.b64 	{%temp, %r759}, %fd1392;
	}
	and.b32  	%r760, %r759, 2146435072;
	setp.ne.s32 	%p561, %r760, 2146435072;
	@%p561 bra 	$L__BB4_338;
	setp.nan.f64 	%p562, %fd471, %fd471;
	@%p562 bra 	$L__BB4_337;
	setp.neu.f64 	%p563, %fd472, 0d7FF0000000000000;
	@%p563 bra 	$L__BB4_338;
	selp.b32 	%r761, 0, 2146435072, %p456;
	or.b32  	%r762, %r761, -2147483648;
	selp.b32 	%r763, %r762, %r761, %p3;
	selp.b32 	%r764, %r763, %r761, %p559;
	mov.b32 	%r765, 0;
	mov.b64 	%fd1974, {%r765, %r764};
	bra.uni 	$L__BB4_338;
$L__BB4_337:
	mov.f64 	%fd1393, 0d4000000000000000;
	add.rn.f64 	%fd1974, %fd471, %fd1393;
$L__BB4_338:
	and.b32  	%r766, %r28, 2146435072;
	setp.eq.s32 	%p567, %r766, 1062207488;
	setp.eq.f64 	%p568, %fd471, 0d3FF0000000000000;
	add.f64 	%fd1394, %fd1974, 0d3FF0000000000000;
	mov.f64 	%fd1395, 0d4010000000000000;
	div.rn.f64 	%fd1396, %fd1395, %fd1394;
	selp.f64 	%fd1397, 0d4000000000000000, %fd1396, %p568;
	add.f64 	%fd477, %fd470, %fd1397;
	mov.u32 	%r767, %tid.x;
	add.s32 	%r768, %r767, %r1163;
	mul.wide.u32 	%rd42, %r768, 8;
	add.s64 	%rd43, %rd1, %rd42;
	ld.global.u64 	%rd44, [%rd43+30720];
	cvt.rn.f64.s64 	%fd478, %rd44;
	add.f64 	%fd1398, %fd478, 0d3FE0000000000000;
	mul.f64 	%fd1399, %fd70, %fd1398;
	{
	.reg .b32 %temp; 
	mov.b64 	{%temp, %r105}, %fd1399;
	}
	abs.f64 	%fd479, %fd1399;
	{ // callseq 132, 0
	.param .b64 param0;
	st.param.f64 	[param0], %fd479;
	.param .b64 retval0;
	call.uni (retval0), 
	__internal_accurate_pow, 
	(
	param0
	);
	ld.param.f64 	%fd1400, [retval0];
	} // callseq 132
	setp.lt.s32 	%p569, %r105, 0;
	neg.f64 	%fd1402, %fd1400;
	selp.f64 	%fd1403, %fd1402, %fd1400, %p567;
	selp.f64 	%fd1404, %fd1403, %fd1400, %p569;
	setp.eq.f64 	%p570, %fd1399, 0d0000000000000000;
	selp.b32 	%r769, %r105, 0, %p567;
	or.b32  	%r770, %r769, 2146435072;
	selp.b32 	%r771, %r770, %r769, %p456;
	mov.b32 	%r772, 0;
	mov.b64 	%fd1405, {%r772, %r771};
	selp.f64 	%fd1975, %fd1405, %fd1404, %p570;
	add.f64 	%fd1406, %fd1399, 0d4000000000000000;
	{
	.reg .b32 %temp; 
	mov.b64 	{%temp, %r773}, %fd1406;
	}
	and.b32  	%r774, %r773, 2146435072;
	setp.ne.s32 	%p571, %r774, 2146435072;
	@%p571 bra 	$L__BB4_343;
	add.f64 	%fd1407, %fd478, 0d3FE0000000000000;
	mul.f64 	%fd481, %fd70, %fd1407;
	setp.nan.f64 	%p572, %fd481, %fd481;
	@%p572 bra 	$L__BB4_342;
	setp.neu.f64 	%p573, %fd479, 0d7FF0000000000000;
	@%p573 bra 	$L__BB4_343;
	selp.b32 	%r775, 0, 2146435072, %p456;
	or.b32  	%r776, %r775, -2147483648;
	selp.b32 	%r777, %r776, %r775, %p3;
	selp.b32 	%r778, %r777, %r775, %p569;
	mov.b32 	%r779, 0;
	mov.b64 	%fd1975, {%r779, %r778};
	bra.uni 	$L__BB4_343;
$L__BB4_342:
	mov.f64 	%fd1408, 0d4000000000000000;
	add.rn.f64 	%fd1975, %fd481, %fd1408;
$L__BB4_343:
	and.b32  	%r780, %r28, 2146435072;
	setp.eq.s32 	%p577, %r780, 1062207488;
	add.f64 	%fd1409, %fd478, 0d3FE0000000000000;
	mul.f64 	%fd1410, %fd70, %fd1409;
	setp.eq.f64 	%p578, %fd1410, 0d3FF0000000000000;
	add.f64 	%fd1411, %fd1975, 0d3FF0000000000000;
	mov.f64 	%fd1412, 0d4010000000000000;
	div.rn.f64 	%fd1413, %fd1412, %fd1411;
	add.f64 	%fd1414, %fd1413, 0d0000000000000000;
	selp.f64 	%fd485, 0d4000000000000000, %fd1414, %p578;
	add.f64 	%fd1415, %fd478, 0d41B0000000000000;
	add.f64 	%fd1416, %fd1415, 0d3FE0000000000000;
	mul.f64 	%fd1417, %fd70, %fd1416;
	{
	.reg .b32 %temp; 
	mov.b64 	{%temp, %r106}, %fd1417;
	}
	abs.f64 	%fd486, %fd1417;
	{ // callseq 133, 0
	.param .b64 param0;
	st.param.f64 	[param0], %fd486;
	.param .b64 retval0;
	call.uni (retval0), 
	__internal_accurate_pow, 
	(
	param0
	);
	ld.param.f64 	%fd1418, [retval0];
	} // callseq 133
	setp.lt.s32 	%p579, %r106, 0;
	neg.f64 	%fd1420, %fd1418;
	selp.f64 	%fd1421, %fd1420, %fd1418, %p577;
	selp.f64 	%fd1422, %fd1421, %fd1418, %p579;
	setp.eq.f64 	%p580, %fd1417, 0d0000000000000000;
	selp.b32 	%r781, %r106, 0, %p577;
	or.b32  	%r782, %r781, 2146435072;
	selp.b32 	%r783, %r782, %r781, %p456;
	mov.b32 	%r784, 0;
	mov.b64 	%fd1423, {%r784, %r783};
	selp.f64 	%fd1976, %fd1423, %fd1422, %p580;
	add.f64 	%fd1424, %fd1417, 0d4000000000000000;
	{
	.reg .b32 %temp; 
	mov.b64 	{%temp, %r785}, %fd1424;
	}
	and.b32  	%r786, %r785, 2146435072;
	setp.ne.s32 	%p581, %r786, 2146435072;
	@%p581 bra 	$L__BB4_348;
	add.f64 	%fd1425, %fd478, 0d41B0000000000000;
	add.f64 	%fd1426, %fd1425, 0d3FE0000000000000;
	mul.f64 	%fd1427, %fd70, %fd1426;
	setp.nan.f64 	%p582, %fd1427, %fd1427;
	@%p582 bra 	$L__BB4_347;
	setp.neu.f64 	%p583, %fd486, 0d7FF0000000000000;
	@%p583 bra 	$L__BB4_348;
	selp.b32 	%r787, 0, 2146435072, %p456;
	or.b32  	%r788, %r787, -2147483648;
	selp.b32 	%r789, %r788, %r787, %p3;
	selp.b32 	%r790, %r789, %r787, %p579;
	mov.b32 	%r791, 0;
	mov.b64 	%fd1976, {%r791, %r790};
	bra.uni 	$L__BB4_348;
$L__BB4_347:
	add.f64 	%fd1428, %fd478, 0d41B0000000000000;
	add.f64 	%fd1429, %fd1428, 0d3FE0000000000000;
	mul.f64 	%fd1430, %fd70, %fd1429;
	mov.f64 	%fd1431, 0d4000000000000000;
	add.rn.f64 	%fd1976, %fd1430, %fd1431;
$L__BB4_348:
	and.b32  	%r792, %r28, 2146435072;
	setp.eq.s32 	%p587, %r792, 1062207488;
	add.f64 	%fd1432, %fd478, 0d41B0000000000000;
	add.f64 	%fd1433, %fd1432, 0d3FE0000000000000;
	mul.f64 	%fd1434, %fd70, %fd1433;
	setp.eq.f64 	%p588, %fd1434, 0d3FF0000000000000;
	add.f64 	%fd1435, %fd1976, 0d3FF0000000000000;
	mov.f64 	%fd1436, 0d4010000000000000;
	div.rn.f64 	%fd1437, %fd1436, %fd1435;
	selp.f64 	%fd1438, 0d4000000000000000, %fd1437, %p588;
	add.f64 	%fd491, %fd485, %fd1438;
	add.f64 	%fd1439, %fd478, 0d41C0000000000000;
	add.f64 	%fd1440, %fd1439, 0d3FE0000000000000;
	mul.f64 	%fd1441, %fd70, %fd1440;
	{
	.reg .b32 %temp; 
	mov.b64 	{%temp, %r107}, %fd1441;
	}
	abs.f64 	%fd492, %fd1441;
	{ // callseq 134, 0
	.param .b64 param0;
	st.param.f64 	[param0], %fd492;
	.param .b64 retval0;
	call.uni (retval0), 
	__internal_accurate_pow, 
	(
	param0
	);
	ld.param.f64 	%fd1442, [retval0];
	} // callseq 134
	setp.lt.s32 	%p589, %r107, 0;
	neg.f64 	%fd1444, %fd1442;
	selp.f64 	%fd1445, %fd1444, %fd1442, %p587;
	selp.f64 	%fd1446, %fd1445, %fd1442, %p589;
	setp.eq.f64 	%p590, %fd1441, 0d0000000000000000;
	selp.b32 	%r793, %r107, 0, %p587;
	or.b32  	%r794, %r793, 2146435072;
	selp.b32 	%r795, %r794, %r793, %p456;
	mov.b32 	%r796, 0;
	mov.b64 	%fd1447, {%r796, %r795};
	selp.f64 	%fd1977, %fd1447, %fd1446, %p590;
	add.f64 	%fd1448, %fd1441, 0d4000000000000000;
	{
	.reg .b32 %temp; 
	mov.b64 	{%temp, %r797}, %fd1448;
	}
	and.b32  	%r798, %r797, 2146435072;
	setp.ne.s32 	%p591, %r798, 2146435072;
	@%p591 bra 	$L__BB4_353;
	add.f64 	%fd1449, %fd478, 0d41C0000000000000;
	add.f64 	%fd1450, %fd1449, 0d3FE0000000000000;
	mul.f64 	%fd1451, %fd70, %fd1450;
	setp.nan.f64 	%p592, %fd1451, %fd1451;
	@%p592 bra 	$L__BB4_352;
	setp.neu.f64 	%p593, %fd492, 0d7FF0000000000000;
	@%p593 bra 	$L__BB4_353;
	selp.b32 	%r799, 0, 2146435072, %p456;
	or.b32  	%r800, %r799, -2147483648;
	selp.b32 	%r801, %r800, %r799, %p3;
	selp.b32 	%r802, %r801, %r799, %p589;
	mov.b32 	%r803, 0;
	mov.b64 	%fd1977, {%r803, %r802};
	bra.uni 	$L__BB4_353;
$L__BB4_352:
	add.f64 	%fd1452, %fd478, 0d41C0000000000000;
	add.f64 	%fd1453, %fd1452, 0d3FE0000000000000;
	mul.f64 	%fd1454, %fd70, %fd1453;
	mov.f64 	%fd1455, 0d4000000000000000;
	add.rn.f64 	%fd1977, %fd1454, %fd1455;
$L__BB4_353:
	and.b32  	%r804, %r28, 2146435072;
	setp.eq.s32 	%p597, %r804, 1062207488;
	add.f64 	%fd1456, %fd478, 0d41C0000000000000;
	add.f64 	%fd1457, %fd1456, 0d3FE0000000000000;
	mul.f64 	%fd1458, %fd70, %fd1457;
	setp.eq.f64 	%p598, %fd1458, 0d3FF0000000000000;
	add.f64 	%fd1459, %fd1977, 0d3FF0000000000000;
	mov.f64 	%fd1460, 0d4010000000000000;
	div.rn.f64 	%fd1461, %fd1460, %fd1459;
	selp.f64 	%fd1462, 0d4000000000000000, %fd1461, %p598;
	add.f64 	%fd497, %fd491, %fd1462;
	add.f64 	%fd1463, %fd478, 0d41C8000000000000;
	add.f64 	%fd1464, %fd1463, 0d3FE0000000000000;
	mul.f64 	%fd498, %fd70, %fd1464;
	{
	.reg .b32 %temp; 
	mov.b64 	{%temp, %r108}, %fd498;
	}
	abs.f64 	%fd499, %fd498;
	{ // callseq 135, 0
	.param .b64 param0;
	st.param.f64 	[param0], %fd499;
	.param .b64 retval0;
	call.uni (retval0), 
	__internal_accurate_pow, 
	(
	param0
	);
	ld.param.f64 	%fd1465, [retval0];
	} // callseq 135
	setp.lt.s32 	%p599, %r108, 0;
	neg.f64 	%fd1467, %fd1465;
	selp.f64 	%fd1468, %fd1467, %fd1465, %p597;
	selp.f64 	%fd1469, %fd1468, %fd1465, %p599;
	setp.eq.f64 	%p600, %fd498, 0d0000000000000000;
	selp.b32 	%r805, %r108, 0, %p597;
	or.b32  	%r806, %r805, 2146435072;
	selp.b32 	%r807, %r806, %r805, %p456;
	mov.b32 	%r808, 0;
	mov.b64 	%fd1470, {%r808, %r807};
	selp.f64 	%fd1978, %fd1470, %fd1469, %p600;
	add.f64 	%fd1471, %fd498, 0d4000000000000000;
	{
	.reg .b32 %temp; 
	mov.b64 	{%temp, %r809}, %fd1471;
	}
	and.b32  	%r810, %r809, 2146435072;
	setp.ne.s32 	%p601, %r810, 2146435072;
	@%p601 bra 	$L__BB4_358;
	setp.nan.f64 	%p602, %fd498, %fd498;
	@%p602 bra 	$L__BB4_357;
	setp.neu.f64 	%p603, %fd499, 0d7FF0000000000000;
	@%p603 bra 	$L__BB4_358;
	selp.b32 	%r811, 0, 2146435072, %p456;
	or.b32  	%r812, %r811, -2147483648;
	selp.b32 	%r813, %r812, %r811, %p3;
	selp.b32 	%r814, %r813, %r811, %p599;
	mov.b32 	%r815, 0;
	mov.b64 	%fd1978, {%r815, %r814};
	bra.uni 	$L__BB4_358;
$L__BB4_357:
	mov.f64 	%fd1472, 0d4000000000000000;
	add.rn.f64 	%fd1978, %fd498, %fd1472;
$L__BB4_358:
	and.b32  	%r816, %r28, 2146435072;
	setp.eq.s32 	%p607, %r816, 1062207488;
	setp.eq.f64 	%p608, %fd498, 0d3FF0000000000000;
	add.f64 	%fd1473, %fd1978, 0d3FF0000000000000;
	mov.f64 	%fd1474, 0d4010000000000000;
	div.rn.f64 	%fd1475, %fd1474, %fd1473;
	selp.f64 	%fd1476, 0d4000000000000000, %fd1475, %p608;
	add.f64 	%fd504, %fd497, %fd1476;
	mov.u32 	%r817, %tid.x;
	add.s32 	%r818, %r817, %r1163;
	mul.wide.u32 	%rd45, %r818, 8;
	add.s64 	%rd46, %rd1, %rd45;
	ld.global.u64 	%rd47, [%rd46+35840];
	cvt.rn.f64.s64 	%fd505, %rd47;
	add.f64 	%fd1477, %fd505, 0d3FE0000000000000;
	mul.f64 	%fd1478, %fd70, %fd1477;
	{
	.reg .b32 %temp; 
	mov.b64 	{%temp, %r109}, %fd1478;
	}
	abs.f64 	%fd506, %fd1478;
	{ // callseq 136, 0
	.param .b64 param0;
	st.param.f64 	[param0], %fd506;
	.param .b64 retval0;
	call.uni (retval0), 
	__internal_accurate_pow, 
	(
	param0
	);
	ld.param.f64 	%fd1479, [retval0];
	} // callseq 136
	setp.lt.s32 	%p609, %r109, 0;
	neg.f64 	%fd1481, %fd1479;
	selp.f64 	%fd1482, %fd1481, %fd1479, %p607;
	selp.f64 	%fd1483, %fd1482, %fd1479, %p609;
	setp.eq.f64 	%p610, %fd1478, 0d0000000000000000;
	selp.b32 	%r819, %r109, 0, %p607;
	or.b32  	%r820, %r819, 2146435072;
	selp.b32 	%r821, %r820, %r819, %p456;
	mov.b32 	%r822, 0;
	mov.b64 	%fd1484, {%r822, %r821};
	selp.f64 	%fd1979, %fd1484, %fd1483, %p610;
	add.f64 	%fd1485, %fd1478, 0d4000000000000000;
	{
	.reg .b32 %temp; 
	mov.b64 	{%temp, %r823}, %fd1485;
	}
	and.b32  	%r824, %r823, 2146435072;
	setp.ne.s32 	%p611, %r824, 2146435072;
	@%p611 bra 	$L__BB4_363;
	add.f64 	%fd1486, %fd505, 0d3FE0000000000000;
	mul.f64 	%fd1487, %fd70, %fd1486;
	setp.nan.f64 	%p612, %fd1487, %fd1487;
	@%p612 bra 	$L__BB4_362;
	setp.neu.f64 	%p613, %fd506, 0d7FF0000000000000;
	@%p613 bra 	$L__BB4_363;
	selp.b32 	%r825, 0, 2146435072, %p456;
	or.b32  	%r826, %r825, -2147483648;
	selp.b32 	%r827, %r826, %r825, %p3;
	selp.b32 	%r828, %r827, %r825, %p609;
	mov.b32 	%r829, 0;
	mov.b64 	%fd1979, {%r829, %r828};
	bra.uni 	$L__BB4_363;
$L__BB4_362:
	add.f64 	%fd1488, %fd505, 0d3FE0000000000000;
	mul.f64 	%fd1489, %fd70, %fd1488;
	mov.f64 	%fd1490, 0d4000000000000000;
	add.rn.f64 	%fd1979, %fd1489, %fd1490;
$L__BB4_363:
	and.b32  	%r830, %r28, 2146435072;
	setp.eq.s32 	%p617, %r830, 1062207488;
	add.f64 	%fd1491, %fd505, 0d3FE0000000000000;
	mul.f64 	%fd1492, %fd70, %fd1491;
	setp.eq.f64 	%p618, %fd1492, 0d3FF0000000000000;
	add.f64 	%fd1493, %fd1979, 0d3FF0000000000000;
	mov.f64 	%fd1494, 0d4010000000000000;
	div.rn.f64 	%fd1495, %fd1494, %fd1493;
	add.f64 	%fd1496, %fd1495, 0d0000000000000000;
	selp.f64 	%fd511, 0d4000000000000000, %fd1496, %p618;
	add.f64 	%fd1497, %fd505, 0d41B0000000000000;
	add.f64 	%fd1498, %fd1497, 0d3FE0000000000000;
	mul.f64 	%fd1499, %fd70, %fd1498;
	{
	.reg .b32 %temp; 
	mov.b64 	{%temp, %r110}, %fd1499;
	}
	abs.f64 	%fd512, %fd1499;
	{ // callseq 137, 0
	.param .b64 param0;
	st.param.f64 	[param0], %fd512;
	.param .b64 retval0;
	call.uni (retval0), 
	__internal_accurate_pow, 
	(
	param0
	);
	ld.param.f64 	%fd1500, [retval0];
	} // callseq 137
	setp.lt.s32 	%p619, %r110, 0;
	neg.f64 	%fd1502, %fd1500;
	selp.f64 	%fd1503, %fd1502, %fd1500, %p617;
	selp.f64 	%fd1504, %fd1503, %fd1500, %p619;
	setp.eq.f64 	%p620, %fd1499, 0d0000000000000000;
	selp.b32 	%r831, %r110, 0, %p617;
	or.b32  	%r832, %r831, 2146435072;
	selp.b32 	%r833, %r832, %r831, %p456;
	mov.b32 	%r834, 0;
	mov.b64 	%fd1505, {%r834, %r833};
	selp.f64 	%fd1980, %fd1505, %fd1504, %p620;
	add.f64 	%fd1506, %fd1499, 0d4000000000000000;
	{
	.reg .b32 %temp; 
	mov.b64 	{%temp, %r835}, %fd1506;
	}
	and.b32  	%r836, %r835, 2146435072;
	setp.ne.s32 	%p621, %r836, 2146435072;
	@%p621 bra 	$L__BB4_368;
	add.f64 	%fd1507, %fd505, 0d41B0000000000000;
	add.f64 	%fd1508, %fd1507, 0d3FE0000000000000;
	mul.f64 	%fd1509, %fd70, %fd1508;
	setp.nan.f64 	%p622, %fd1509, %fd1509;
	@%p622 bra 	$L__BB4_367;
	setp.neu.f64 	%p623, %fd512, 0d7FF0000000000000;
	@%p623 bra 	$L__BB4_368;
	selp.b32 	%r837, 0, 2146435072, %p456;
	or.b32  	%r838, %r837, -2147483648;
	selp.b32 	%r839, %r838, %r837, %p3;
	selp.b32 	%r840, %r839, %r837, %p619;
	mov.b32 	%r841, 0;
	mov.b64 	%fd1980, {%r841, %r840};
	bra.uni 	$L__BB4_368;
$L__BB4_367:
	add.f64 	%fd1510, %fd505, 0d41B0000000000000;
	add.f64 	%fd1511, %fd1510, 0d3FE0000000000000;
	mul.f64 	%fd1512, %fd70, %fd1511;
	mov.f64 	%fd1513, 0d4000000000000000;
	add.rn.f64 	%fd1980, %fd1512, %fd1513;
$L__BB4_368:
	and.b32  	%r842, %r28, 2146435072;
	setp.eq.s32 	%p627, %r842, 1062207488;
	add.f64 	%fd1514, %fd505, 0d41B0000000000000;
	add.f64 	%fd1515, %fd1514, 0d3FE0000000000000;
	mul.f64 	%fd1516, %fd70, %fd1515;
	setp.eq.f64 	%p628, %fd1516, 0d3FF0000000000000;
	add.f64 	%fd1517, %fd1980, 0d3FF0000000000000;
	mov.f64 	%fd1518, 0d4010000000000000;
	div.rn.f64 	%fd1519, %fd1518, %fd1517;
	selp.f64 	%fd1520, 0d4000000000000000, %fd1519, %p628;
	add.f64 	%fd517, %fd511, %fd1520;
	add.f64 	%fd1521, %fd505, 0d41C0000000000000;
	add.f64 	%fd1522, %fd1521, 0d3FE0000000000000;
	mul.f64 	%fd1523, %fd70, %fd1522;
	{
	.reg .b32 %temp; 
	mov.b64 	{%temp, %r111}, %fd1523;
	}
	abs.f64 	%fd518, %fd1523;
	{ // callseq 138, 0
	.param .b64 param0;
	st.param.f64 	[param0], %fd518;
	.param .b64 retval0;
	call.uni (retval0), 
	__internal_accurate_pow, 
	(
	param0
	);
	ld.param.f64 	%fd1524, [retval0];
	} // callseq 138
	setp.lt.s32 	%p629, %r111, 0;
	neg.f64 	%fd1526, %fd1524;
	selp.f64 	%fd1527, %fd1526, %fd1524, %p627;
	selp.f64 	%fd1528, %fd1527, %fd1524, %p629;
	setp.eq.f64 	%p630, %fd1523, 0d0000000000000000;
	selp.b32 	%r843, %r111, 0, %p627;
	or.b32  	%r844, %r843, 2146435072;
	selp.b32 	%r845, %r844, %r843, %p456;
	mov.b32 	%r846, 0;
	mov.b64 	%fd1529, {%r846, %r845};
	selp.f64 	%fd1981, %fd1529, %fd1528, %p630;
	add.f64 	%fd1530, %fd1523, 0d4000000000000000;
	{
	.reg .b32 %temp; 
	mov.b64 	{%temp, %r847}, %fd1530;
	}
	and.b32  	%r848, %r847, 2146435072;
	setp.ne.s32 	%p631, %r848, 2146435072;
	@%p631 bra 	$L__BB4_373;
	add.f64 	%fd1531, %fd505, 0d41C0000000000000;
	add.f64 	%fd1532, %fd1531, 0d3FE0000000000000;
	mul.f64 	%fd1533, %fd70, %fd1532;
	setp.nan.f64 	%p632, %fd1533, %fd1533;
	@%p632 bra 	$L__BB4_372;
	setp.neu.f64 	%p633, %fd518, 0d7FF0000000000000;
	@%p633 bra 	$L__BB4_373;
	selp.b32 	%r849, 0, 2146435072, %p456;
	or.b32  	%r850, %r849, -2147483648;
	selp.b32 	%r851, %r850, %r849, %p3;
	selp.b32 	%r852, %r851, %r849, %p629;
	mov.b32 	%r853, 0;
	mov.b64 	%fd1981, {%r853, %r852};
	bra.uni 	$L__BB4_373;
$L__BB4_372:
	add.f64 	%fd1534, %fd505, 0d41C0000000000000;
	add.f64 	%fd1535, %fd1534, 0d3FE0000000000000;
	mul.f64 	%fd1536, %fd70, %fd1535;
	mov.f64 	%fd1537, 0d4000000000000000;
	add.rn.f64 	%fd1981, %fd1536, %fd1537;
$L__BB4_373:
	and.b32  	%r854, %r28, 2146435072;
	setp.eq.s32 	%p637, %r854, 1062207488;
	add.f64 	%fd1538, %fd505, 0d41C0000000000000;
	add.f64 	%fd1539, %fd1538, 0d3FE0000000000000;
	mul.f64 	%fd1540, %fd70, %fd1539;
	setp.eq.f64 	%p638, %fd1540, 0d3FF0000000000000;
	add.f64 	%fd1541, %fd1981, 0d3FF0000000000000;
	mov.f64 	%fd1542, 0d4010000000000000;
	div.rn.f64 	%fd1543, %fd1542, %fd1541;
	selp.f64 	%fd1544, 0d4000000000000000, %fd1543, %p638;
	add.f64 	%fd523, %fd517, %fd1544;
	add.f64 	%fd1545, %fd505, 0d41C8000000000000;
	add.f64 	%fd1546, %fd1545, 0d3FE0000000000000;
	mul.f64 	%fd524, %fd70, %fd1546;
	{
	.reg .b32 %temp; 
	mov.b64 	{%temp, %r112}, %fd524;
	}
	abs.f64 	%fd525, %fd524;
	{ // callseq 139, 0
	.param .b64 param0;
	st.param.f64 	[param0], %fd525;
	.param .b64 retval0;
	call.uni (retval0), 
	__internal_accurate_pow, 
	(
	param0
	);
	ld.param.f64 	%fd1547, [retval0];
	} // callseq 139
	setp.lt.s32 	%p639, %r112, 0;
	neg.f64 	%fd1549, %fd1547;
	selp.f64 	%fd1550, %fd1549, %fd1547, %p637;
	selp.f64 	%fd1551, %fd1550, %fd1547, %p639;
	setp.eq.f64 	%p640, %fd524, 0d0000000000000000;
	selp.b32 	%r855, %r112, 0, %p637;
	or.b32  	%r856, %r855, 2146435072;
	selp.b32 	%r857, %r856, %r855, %p456;
	mov.b32 	%r858, 0;
	mov.b64 	%fd1552, {%r858, %r857};
	selp.f64 	%fd1982, %fd1552, %fd1551, %p640;
	add.f64 	%fd1553, %fd524, 0d4000000000000000;
	{
	.reg .b32 %temp; 
	mov.b64 	{%temp, %r859}, %fd1553;
	}
	and.b32  	%r860, %r859, 2146435072;
	setp.ne.s32 	%p641, %r860, 2146435072;
	@%p641 bra 	$L__BB4_378;
	setp.nan.f64 	%p642, %fd524, %fd524;
	@%p642 bra 	$L__BB4_377;
	setp.neu.f64 	%p643, %fd525, 0d7FF0000000000000;
	@%p643 bra 	$L__BB4_378;
	selp.b32 	%r861, 0, 2146435072, %p456;
	or.b32  	%r862, %r861, -2147483648;
	selp.b32 	%r863, %r862, %r861, %p3;
	selp.b32 	%r864, %r863, %r861, %p639;
	mov.b32 	%r865, 0;
	mov.b64 	%fd1982, {%r865, %r864};
	bra.uni 	$L__BB4_378;
$L__BB4_377:
	mov.f64 	%fd1554, 0d4000000000000000;
	add.rn.f64 	%fd1982, %fd524, %fd1554;
$L__BB4_378:
	setp.eq.f64 	%p646, %fd524, 0d3FF0000000000000;
	add.f64 	%fd1555, %fd1982, 0d3FF0000000000000;
	mov.f64 	%fd1556, 0d4010000000000000;
	div.rn.f64 	%fd1557, %fd1556, %fd1555;
	selp.f64 	%fd1558, 0d4000000000000000, %fd1557, %p646;
	add.f64 	%fd1559, %fd523, %fd1558;
	add.f64 	%fd1560, %fd1988, %fd332;
	add.f64 	%fd1561, %fd1560, %fd361;
	add.f64 	%fd1562, %fd1561, %fd390;
	add.f64 	%fd1563, %fd1562, %fd419;
	add.f64 	%fd1564, %fd1563, %fd448;
	add.f64 	%fd1565, %fd1564, %fd477;
	add.f64 	%fd1566, %fd1565, %fd504;
	add.f64 	%fd1988, %fd1566, %fd1559;
	sub.s32 	%r866, %r129, %r1163;
	mul.lo.s32 	%r867, %r130, 5120;
	setp.lt.u32 	%p647, %r866, %r867;
	add.s32 	%r1162, %r1162, %r867;
	@%p647 bra 	$L__BB4_402;
	bra.uni 	$L__BB4_217;
$L__BB4_379:
	setp.le.u32 	%p648, %r129, %r1163;
	@%p648 bra 	$L__BB4_402;
	sub.s32 	%r114, %r129, %r1163;
	setp.ge.s32 	%p649, %r1165, %r114;
	@%p649 bra 	$L__BB4_402;
$L__BB4_381:
	setp.lt.s32 	%p650, %r28, 0;
	setp.eq.s32 	%p651, %r477, 1062207488;
	mul.wide.u32 	%rd48, %r1162, 8;
	add.s64 	%rd49, %rd1, %rd48;
	ld.global.u64 	%rd50, [%rd49];
	cvt.rn.f64.s64 	%fd532, %rd50;
	add.f64 	%fd1567, %fd532, 0d3FE0000000000000;
	mul.f64 	%fd533, %fd70, %fd1567;
	{
	.reg .b32 %temp; 
	mov.b64 	{%temp, %r117}, %fd533;
	}
	abs.f64 	%fd534, %fd533;
	{ // callseq 140, 0
	.param .b64 param0;
	st.param.f64 	[param0], %fd534;
	.param .b64 retval0;
	call.uni (retval0), 
	__internal_accurate_pow, 
	(
	param0
	);
	ld.param.f64 	%fd1568, [retval0];
	} // callseq 140
	setp.lt.s32 	%p653, %r117, 0;
	neg.f64 	%fd1570, %fd1568;
	selp.f64 	%fd1571, %fd1570, %fd1568, %p651;
	selp.f64 	%fd1572, %fd1571, %fd1568, %p653;
	setp.eq.f64 	%p654, %fd533, 0d0000000000000000;
	selp.b32 	%r868, %r117, 0, %p651;
	or.b32  	%r869, %r868, 2146435072;
	selp.b32 	%r870, %r869, %r868, %p650;
	mov.b32 	%r871, 0;
	mov.b64 	%fd1573, {%r871, %r870};
	selp.f64 	%fd1984, %fd1573, %fd1572, %p654;
	add.f64 	%fd1574, %fd533, 0d4000000000000000;
	{
	.reg .b32 %temp; 
	mov.b64 	{%temp, %r872}, %fd1574;
	}
	and.b32  	%r873, %r872, 2146435072;
	setp.ne.s32 	%p655, %r873, 2146435072;
	@%p655 bra 	$L__BB4_386;
	setp.num.f64 	%p656, %fd533, %fd533;
	@%p656 bra 	$L__BB4_384;
	mov.f64 	%fd1575, 0d4000000000000000;
	add.rn.f64 	%fd1984, %fd533, %fd1575;
	bra.uni 	$L__BB4_386;
$L__BB4_384:
	setp.neu.f64 	%p657, %fd534, 0d7FF0000000000000;
	@%p657 bra 	$L__BB4_386;
	setp.lt.s32 	%p658, %r117, 0;
	selp.b32 	%r874, %r74, %r73, %p3;
	selp.b32 	%r875, %r874, %r73, %p658;
	mov.b32 	%r876, 0;
	mov.b64 	%fd1984, {%r876, %r875};
$L__BB4_386:
	setp.lt.s32 	%p659, %r28, 0;
	setp.eq.s32 	%p660, %r477, 1062207488;
	setp.eq.f64 	%p662, %fd533, 0d3FF0000000000000;
	add.f64 	%fd1576, %fd1984, 0d3FF0000000000000;
	mov.f64 	%fd1577, 0d4010000000000000;
	div.rn.f64 	%fd1578, %fd1577, %fd1576;
	add.f64 	%fd1579, %fd1578, 0d0000000000000000;
	selp.f64 	%fd539, 0d4000000000000000, %fd1579, %p662;
	add.f64 	%fd1580, %fd532, 0d41B0000000000000;
	add.f64 	%fd1581, %fd1580, 0d3FE0000000000000;
	mul.f64 	%fd540, %fd70, %fd1581;
	{
	.reg .b32 %temp; 
	mov.b64 	{%temp, %r118}, %fd540;
	}
	abs.f64 	%fd541, %fd540;
	{ // callseq 141, 0
	.param .b64 param0;
	st.param.f64 	[param0], %fd541;
	.param .b64 retval0;
	call.uni (retval0), 
	__internal_accurate_pow, 
	(
	param0
	);
	ld.param.f64 	%fd1582, [retval0];
	} // callseq 141
	setp.lt.s32 	%p663, %r118, 0;
	neg.f64 	%fd1584, %fd1582;
	selp.f64 	%fd1585, %fd1584, %fd1582, %p660;
	selp.f64 	%fd1586, %fd1585, %fd1582, %p663;
	setp.eq.f64 	%p664, %fd540, 0d0000000000000000;
	selp.b32 	%r877, %r118, 0, %p660;
	or.b32  	%r878, %r877, 2146435072;
	selp.b32 	%r879, %r878, %r877, %p659;
	mov.b32 	%r880, 0;
	mov.b64 	%fd1587, {%r880, %r879};
	selp.f64 	%fd1985, %fd1587, %fd1586, %p664;
	add.f64 	%fd1588, %fd540, 0d4000000000000000;
	{
	.reg .b32 %temp; 
	mov.b64 	{%temp, %r881}, %fd1588;
	}
	and.b32  	%r882, %r881, 2146435072;
	setp.ne.s32 	%p665, %r882, 2146435072;
	@%p665 bra 	$L__BB4_391;
	setp.nan.f64 	%p666, %fd540, %fd540;
	@%p666 bra 	$L__BB4_390;
	setp.neu.f64 	%p667, %fd541, 0d7FF0000000000000;
	@%p667 bra 	$L__BB4_391;
	setp.lt.s32 	%p668, %r118, 0;
	selp.b32 	%r883, %r74, %r73, %p3;
	selp.b32 	%r884, %r883, %r73, %p668;
	mov.b32 	%r885, 0;
	mov.b64 	%fd1985, {%r885, %r884};
	bra.uni 	$L__BB4_391;
$L__BB4_390:
	mov.f64 	%fd1589, 0d4000000000000000;
	add.rn.f64 	%fd1985, %fd540, %fd1589;
$L__BB4_391:
	setp.lt.s32 	%p669, %r28, 0;
	setp.eq.s32 	%p670, %r477, 1062207488;
	setp.eq.f64 	%p672, %fd540, 0d3FF0000000000000;
	add.f64 	%fd1590, %fd1985, 0d3FF0000000000000;
	mov.f64 	%fd1591, 0d4010000000000000;
	div.rn.f64 	%fd1592, %fd1591, %fd1590;
	selp.f64 	%fd1593, 0d4000000000000000, %fd1592, %p672;
	add.f64 	%fd546, %fd539, %fd1593;
	add.f64 	%fd1594, %fd532, 0d41C0000000000000;
	add.f64 	%fd1595, %fd1594, 0d3FE0000000000000;
	mul.f64 	%fd547, %fd70, %fd1595;
	{
	.reg .b32 %temp; 
	mov.b64 	{%temp, %r119}, %fd547;
	}
	abs.f64 	%fd548, %fd547;
	{ // callseq 142, 0
	.param .b64 param0;
	st.param.f64 	[param0], %fd548;
	.param .b64 retval0;
	call.uni (retval0), 
	__internal_accurate_pow, 
	(
	param0
	);
	ld.param.f64 	%fd1596, [retval0];
	} // callseq 142
	setp.lt.s32 	%p673, %r119, 0;
	neg.f64 	%fd1598, %fd1596;
	selp.f64 	%fd1599, %fd1598, %fd1596, %p670;
	selp.f64 	%fd1600, %fd1599, %fd1596, %p673;
	setp.eq.f64 	%p674, %fd547, 0d0000000000000000;
	selp.b32 	%r886, %r119, 0, %p670;
	or.b32  	%r887, %r886, 2146435072;
	selp.b32 	%r888, %r887, %r886, %p669;
	mov.b32 	%r889, 0;
	mov.b64 	%fd1601, {%r889, %r888};
	selp.f64 	%fd1986, %fd1601, %fd1600, %p674;
	add.f64 	%fd1602, %fd547, 0d4000000000000000;
	{
	.reg .b32 %temp; 
	mov.b64 	{%temp, %r890}, %fd1602;
	}
	and.b32  	%r891, %r890, 2146435072;
	setp.ne.s32 	%p675, %r891, 2146435072;
	@%p675 bra 	$L__BB4_396;
	setp.nan.f64 	%p676, %fd547, %fd547;
	@%p676 bra 	$L__BB4_395;
	setp.neu.f64 	%p677, %fd548, 0d7FF0000000000000;
	@%p677 bra 	$L__BB4_396;
	setp.lt.s32 	%p678, %r119, 0;
	selp.b32 	%r892, %r74, %r73, %p3;
	selp.b32 	%r893, %r892, %r73, %p678;
	mov.b32 	%r894, 0;
	mov.b64 	%fd1986, {%r894, %r893};
	bra.uni 	$L__BB4_396;
$L__BB4_395:
	mov.f64 	%fd1603, 0d4000000000000000;
	add.rn.f64 	%fd1986, %fd547, %fd1603;
$L__BB4_396:
	setp.lt.s32 	%p679, %r28, 0;
	setp.eq.s32 	%p680, %r477, 1062207488;
	setp.eq.f64 	%p682, %fd547, 0d3FF0000000000000;
	add.f64 	%fd1604, %fd1986, 0d3FF0000000000000;
	mov.f64 	%fd1605, 0d4010000000000000;
	div.rn.f64 	%fd1606, %fd1605, %fd1604;
	selp.f64 	%fd1607, 0d4000000000000000, %fd1606, %p682;
	add.f64 	%fd553, %fd546, %fd1607;
	add.f64 	%fd1608, %fd532, 0d41C8000000000000;
	add.f64 	%fd1609, %fd1608, 0d3FE0000000000000;
	mul.f64 	%fd554, %fd70, %fd1609;
	{
	.reg .b32 %temp; 
	mov.b64 	{%temp, %r120}, %fd554;
	}
	abs.f64 	%fd555, %fd554;
	{ // callseq 143, 0
	.param .b64 param0;
	st.param.f64 	[param0], %fd555;
	.param .b64 retval0;
	call.uni (retval0), 
	__internal_accurate_pow, 
	(
	param0
	);
	ld.param.f64 	%fd1610, [retval0];
	} // callseq 143
	setp.lt.s32 	%p683, %r120, 0;
	neg.f64 	%fd1612, %fd1610;
	selp.f64 	%fd1613, %fd1612, %fd1610, %p680;
	selp.f64 	%fd1614, %fd1613, %fd1610, %p683;
	setp.eq.f64 	%p684, %fd554, 0d0000000000000000;
	selp.b32 	%r895, %r120, 0, %p680;
	or.b32  	%r896, %r895, 2146435072;
	selp.b32 	%r897, %r896, %r895, %p679;
	mov.b32 	%r898, 0;
	mov.b64 	%fd1615, {%r898, %r897};
	selp.f64 	%fd1987, %fd1615, %fd1614, %p684;
	add.f64 	%fd1616, %fd554, 0d4000000000000000;
	{
	.reg .b32 %temp; 
	mov.b64 	{%temp, %r899}, %fd1616;
	}
	and.b32  	%r900, %r899, 2146435072;
	setp.ne.s32 	%p685, %r900, 2146435072;
	@%p685 bra 	$L__BB4_401;
	setp.nan.f64 	%p686, %fd554, %fd554;
	@%p686 bra 	$L__BB4_400;
	setp.neu.f64 	%p687, %fd555, 0d7FF0000000000000;
	@%p687 bra 	$L__BB4_401;
	setp.lt.s32 	%p688, %r120, 0;
	selp.b32 	%r901, %r74, %r73, %p3;
	selp.b32 	%r902, %r901, %r73, %p688;
	mov.b32 	%r903, 0;
	mov.b64 	%fd1987, {%r903, %r902};
	bra.uni 	$L__BB4_401;
$L__BB4_400:
	mov.f64 	%fd1617, 0d4000000000000000;
	add.rn.f64 	%fd1987, %fd554, %fd1617;
$L__BB4_401:
	setp.eq.f64 	%p689, %fd554, 0d3FF0000000000000;
	add.f64 	%fd1618, %fd1987, 0d3FF0000000000000;
	mov.f64 	%fd1619, 0d4010000000000000;
	div.rn.f64 	%fd1620, %fd1619, %fd1618;
	selp.f64 	%fd1621, 0d4000000000000000, %fd1620, %p689;
	add.f64 	%fd1622, %fd553, %fd1621;
	add.f64 	%fd1988, %fd1988, %fd1622;
	add.s32 	%r1165, %r1165, 640;
	add.s32 	%r1162, %r1162, 640;
	setp.lt.s32 	%p690, %r1165, %r114;
	@%p690 bra 	$L__BB4_381;
$L__BB4_402:
	mov.u32 	%r123, %tid.x;
	// begin inline asm
	mov.u32 %r904, %laneid;
	// end inline asm
	mov.b64 	%rd51, %fd1988;
	mov.b64 	{%r906, %r911}, %rd51;
	mov.b32 	%r912, 1;
	mov.b32 	%r953, 31;
	mov.b32 	%r954, -1;
	// begin inline asm
	shfl.sync.down.b32 %r905, %r906, %r912, %r953, %r954;
	// end inline asm
	// begin inline asm
	shfl.sync.down.b32 %r910, %r911, %r912, %r953, %r954;
	// end inline asm
	mov.b64 	%rd52, {%r905, %r910};
	mov.b64 	%fd1623, %rd52;
	setp.gt.s32 	%p691, %r904, 30;
	add.f64 	%fd1624, %fd1988, %fd1623;
	selp.f64 	%fd1625, %fd1988, %fd1624, %p691;
	mov.b64 	%rd53, %fd1625;
	mov.b64 	{%r916, %r921}, %rd53;
	mov.b32 	%r922, 2;
	// begin inline asm
	shfl.sync.down.b32 %r915, %r916, %r922, %r953, %r954;
	// end inline asm
	// begin inline asm
	shfl.sync.down.b32 %r920, %r921, %r922, %r953, %r954;
	// end inline asm
	mov.b64 	%rd54, {%r915, %r920};
	mov.b64 	%fd1626, %rd54;
	setp.gt.s32 	%p692, %r904, 29;
	add.f64 	%fd1627, %fd1625, %fd1626;
	selp.f64 	%fd1628, %fd1625, %fd1627, %p692;
	mov.b64 	%rd55, %fd1628;
	mov.b64 	{%r926, %r931}, %rd55;
	mov.b32 	%r932, 4;
	// begin inline asm
	shfl.sync.down.b32 %r925, %r926, %r932, %r953, %r954;
	// end inline asm
	// begin inline asm
	shfl.sync.down.b32 %r930, %r931, %r932, %r953, %r954;
	// end inline asm
	mov.b64 	%rd56, {%r925, %r930};
	mov.b64 	%fd1629, %rd56;
	setp.gt.s32 	%p693, %r904, 27;
	add.f64 	%fd1630, %fd1628, %fd1629;
	selp.f64 	%fd1631, %fd1628, %fd1630, %p693;
	mov.b64 	%rd57, %fd1631;
	mov.b64 	{%r936, %r941}, %rd57;
	mov.b32 	%r942, 8;
	// begin inline asm
	shfl.sync.down.b32 %r935, %r936, %r942, %r953, %r954;
	// end inline asm
	// begin inline asm
	shfl.sync.down.b32 %r940, %r941, %r942, %r953, %r954;
	// end inline asm
	mov.b64 	%rd58, {%r935, %r940};
	mov.b64 	%fd1632, %rd58;
	setp.gt.s32 	%p694, %r904, 23;
	add.f64 	%fd1633, %fd1631, %fd1632;
	selp.f64 	%fd1634, %fd1631, %fd1633, %p694;
	mov.b64 	%rd59, %fd1634;
	mov.b64 	{%r946, %r951}, %rd59;
	mov.b32 	%r952, 16;
	// begin inline asm
	shfl.sync.down.b32 %r945, %r946, %r952, %r953, %r954;
	// end inline asm
	// begin inline asm
	shfl.sync.down.b32 %r950, %r951, %r952, %r953, %r954;
	// end inline asm
	mov.b64 	%rd60, {%r945, %r950};
	mov.b64 	%fd1635, %rd60;
	setp.gt.s32 	%p695, %r904, 15;
	add.f64 	%fd562, %fd1634, %fd1635;
	selp.f64 	%fd1989, %fd1634, %fd562, %p695;
	setp.ne.s32 	%p696, %r904, 0;
	@%p696 bra 	$L__BB4_404;
	shr.u32 	%r955, %r123, 2;
	and.b32  	%r956, %r955, 248;
	mov.u32 	%r957, _ZZN3cub18CUB_300001_SM_10006detail6reduce18DeviceReduceKernelINS2_10policy_hubIdjN4cuda3std3__44plusIdEEE10Policy1000EN6thrust24THRUST_300001_SM_1000_NS6detail15normal_iteratorINSD_10device_ptrIlEEEEjS9_d6squareIdEEEvT0_PT3_T1_NS0_13GridEvenShareISO_EET2_T4_E12temp_storage;
	add.s32 	%r958, %r957, %r956;
	st.shared.f64 	[%r958+24], %fd562;
$L__BB4_404:
	bar.sync 	0;
	setp.ne.s32 	%p697, %r123, 0;
	@%p697 bra 	$L__BB4_406;
	ld.shared.f64 	%fd1636, [_ZZN3cub18CUB_300001_SM_10006detail6reduce18DeviceReduceKernelINS2_10policy_hubIdjN4cuda3std3__44plusIdEEE10Policy1000EN6thrust24THRUST_300001_SM_1000_NS6detail15normal_iteratorINSD_10device_ptrIlEEEEjS9_d6squareIdEEEvT0_PT3_T1_NS0_13GridEvenShareISO_EET2_T4_E12temp_storage+32];
	add.f64 	%fd1637, %fd1989, %fd1636;
	ld.shared.f64 	%fd1638, [_ZZN3cub18CUB_300001_SM_10006detail6reduce18DeviceReduceKernelINS2_10policy_hubIdjN4cuda3std3__44plusIdEEE10Policy1000EN6thrust24THRUST_300001_SM_1000_NS6detail15normal_iteratorINSD_10device_ptrIlEEEEjS9_d6squareIdEEEvT0_PT3_T1_NS0_13GridEvenShareISO_EET2_T4_E12temp_storage+40];
	add.f64 	%fd1639, %fd1637, %fd1638;
	ld.shared.f64 	%fd1640, [_ZZN3cub18CUB_300001_SM_10006detail6reduce18DeviceReduceKernelINS2_10policy_hubIdjN4cuda3std3__44plusIdEEE10Policy1000EN6thrust24THRUST_300001_SM_1000_NS6detail15normal_iteratorINSD_10device_ptrIlEEEEjS9_d6squareIdEEEvT0_PT3_T1_NS0_13GridEvenShareISO_EET2_T4_E12temp_storage+48];
	add.f64 	%fd1641, %fd1639, %fd1640;
	ld.shared.f64 	%fd1642, [_ZZN3cub18CUB_300001_SM_10006detail6reduce18DeviceReduceKernelINS2_10policy_hubIdjN4cuda3std3__44plusIdEEE10Policy1000EN6thrust24THRUST_300001_SM_1000_NS6detail15normal_iteratorINSD_10device_ptrIlEEEEjS9_d6squareIdEEEvT0_PT3_T1_NS0_13GridEvenShareISO_EET2_T4_E12temp_storage+56];
	add.f64 	%fd1643, %fd1641, %fd1642;
	ld.shared.f64 	%fd1644, [_ZZN3cub18CUB_300001_SM_10006detail6reduce18DeviceReduceKernelINS2_10policy_hubIdjN4cuda3std3__44plusIdEEE10Policy1000EN6thrust24THRUST_300001_SM_1000_NS6detail15normal_iteratorINSD_10device_ptrIlEEEEjS9_d6squareIdEEEvT0_PT3_T1_NS0_13GridEvenShareISO_EET2_T4_E12temp_storage+64];
	add.f64 	%fd1645, %fd1643, %fd1644;
	ld.shared.f64 	%fd1646, [_ZZN3cub18CUB_300001_SM_10006detail6reduce18DeviceReduceKernelINS2_10policy_hubIdjN4cuda3std3__44plusIdEEE10Policy1000EN6thrust24THRUST_300001_SM_1000_NS6detail15normal_iteratorINSD_10device_ptrIlEEEEjS9_d6squareIdEEEvT0_PT3_T1_NS0_13GridEvenShareISO_EET2_T4_E12temp_storage+72];
	add.f64 	%fd1647, %fd1645, %fd1646;
	ld.shared.f64 	%fd1648, [_ZZN3cub18CUB_300001_SM_10006detail6reduce18DeviceReduceKernelINS2_10policy_hubIdjN4cuda3std3__44plusIdEEE10Policy1000EN6thrust24THRUST_300001_SM_1000_NS6detail15normal_iteratorINSD_10device_ptrIlEEEEjS9_d6squareIdEEEvT0_PT3_T1_NS0_13GridEvenShareISO_EET2_T4_E12temp_storage+80];
	add.f64 	%fd1649, %fd1647, %fd1648;
	ld.shared.f64 	%fd1650, [_ZZN3cub18CUB_300001_SM_10006detail6reduce18DeviceReduceKernelINS2_10policy_hubIdjN4cuda3std3__44plusIdEEE10Policy1000EN6thrust24THRUST_300001_SM_1000_NS6detail15normal_iteratorINSD_10device_ptrIlEEEEjS9_d6squareIdEEEvT0_PT3_T1_NS0_13GridEvenShareISO_EET2_T4_E12temp_storage+88];
	add.f64 	%fd1651, %fd1649, %fd1650;
	ld.shared.f64 	%fd1652, [_ZZN3cub18CUB_300001_SM_10006detail6reduce18DeviceReduceKernelINS2_10policy_hubIdjN4cuda3std3__44plusIdEEE10Policy1000EN6thrust24THRUST_300001_SM_1000_NS6detail15normal_iteratorINSD_10device_ptrIlEEEEjS9_d6squareIdEEEvT0_PT3_T1_NS0_13GridEvenShareISO_EET2_T4_E12temp_storage+96];
	add.f64 	%fd1653, %fd1651, %fd1652;
	ld.shared.f64 	%fd1654, [_ZZN3cub18CUB_300001_SM_10006detail6reduce18DeviceReduceKernelINS2_10policy_hubIdjN4cuda3std3__44plusIdEEE10Policy1000EN6thrust24THRUST_300001_SM_1000_NS6detail15normal_iteratorINSD_10device_ptrIlEEEEjS9_d6squareIdEEEvT0_PT3_T1_NS0_13GridEvenShareISO_EET2_T4_E12temp_storage+104];
	add.f64 	%fd1655, %fd1653, %fd1654;
	ld.shared.f64 	%fd1656, [_ZZN3cub18CUB_300001_SM_10006detail6reduce18DeviceReduceKernelINS2_10policy_hubIdjN4cuda3std3__44plusIdEEE10Policy1000EN6thrust24THRUST_300001_SM_1000_NS6detail15normal_iteratorINSD_10device_ptrIlEEEEjS9_d6squareIdEEEvT0_PT3_T1_NS0_13GridEvenShareISO_EET2_T4_E12temp_storage+112];
	add.f64 	%fd1657, %fd1655, %fd1656;
	ld.shared.f64 	%fd1658, [_ZZN3cub18CUB_300001_SM_10006detail6reduce18DeviceReduceKernelINS2_10policy_hubIdjN4cuda3std3__44plusIdEEE10Policy1000EN6thrust24THRUST_300001_SM_1000_NS6detail15normal_iteratorINSD_10device_ptrIlEEEEjS9_d6squareIdEEEvT0_PT3_T1_NS0_13GridEvenShareISO_EET2_T4_E12temp_storage+120];
	add.f64 	%fd1659, %fd1657, %fd1658;
	ld.shared.f64 	%fd1660, [_ZZN3cub18CUB_300001_SM_10006detail6reduce18DeviceReduceKernelINS2_10policy_hubIdjN4cuda3std3__44plusIdEEE10Policy1000EN6thrust24THRUST_300001_SM_1000_NS6detail15normal_iteratorINSD_10device_ptrIlEEEEjS9_d6squareIdEEEvT0_PT3_T1_NS0_13GridEvenShareISO_EET2_T4_E12temp_storage+128];
	add.f64 	%fd1661, %fd1659, %fd1660;
	ld.shared.f64 	%fd1662, [_ZZN3cub18CUB_300001_SM_10006detail6reduce18DeviceReduceKernelINS2_10policy_hubIdjN4cuda3std3__44plusIdEEE10Policy1000EN6thrust24THRUST_300001_SM_1000_NS6detail15normal_iteratorINSD_10device_ptrIlEEEEjS9_d6squareIdEEEvT0_PT3_T1_NS0_13GridEvenShareISO_EET2_T4_E12temp_storage+136];
	add.f64 	%fd1663, %fd1661, %fd1662;
	ld.shared.f64 	%fd1664, [_ZZN3cub18CUB_300001_SM_10006detail6reduce18DeviceReduceKernelINS2_10policy_hubIdjN4cuda3std3__44plusIdEEE10Policy1000EN6thrust24THRUST_300001_SM_1000_NS6detail15normal_iteratorINSD_10device_ptrIlEEEEjS9_d6squareIdEEEvT0_PT3_T1_NS0_13GridEvenShareISO_EET2_T4_E12temp_storage+144];
	add.f64 	%fd1665, %fd1663, %fd1664;
	ld.shared.f64 	%fd1666, [_ZZN3cub18CUB_300001_SM_10006detail6reduce18DeviceReduceKernelINS2_10policy_hubIdjN4cuda3std3__44plusIdEEE10Policy1000EN6thrust24THRUST_300001_SM_1000_NS6detail15normal_iteratorINSD_10device_ptrIlEEEEjS9_d6squareIdEEEvT0_PT3_T1_NS0_13GridEvenShareISO_EET2_T4_E12temp_storage+152];
	add.f64 	%fd1667, %fd1665, %fd1666;
	ld.shared.f64 	%fd1668, [_ZZN3cub18CUB_300001_SM_10006detail6reduce18DeviceReduceKernelINS2_10policy_hubIdjN4cuda3std3__44plusIdEEE10Policy1000EN6thrust24THRUST_300001_SM_1000_NS6detail15normal_iteratorINSD_10device_ptrIlEEEEjS9_d6squareIdEEEvT0_PT3_T1_NS0_13GridEvenShareISO_EET2_T4_E12temp_storage+160];
	add.f64 	%fd1669, %fd1667, %fd1668;
	ld.shared.f64 	%fd1670, [_ZZN3cub18CUB_300001_SM_10006detail6reduce18DeviceReduceKernelINS2_10policy_hubIdjN4cuda3std3__44plusIdEEE10Policy1000EN6thrust24THRUST_300001_SM_1000_NS6detail15normal_iteratorINSD_10device_ptrIlEEEEjS9_d6squareIdEEEvT0_PT3_T1_NS0_13GridEvenShareISO_EET2_T4_E12temp_storage+168];
	add.f64 	%fd1671, %fd1669, %fd1670;
	ld.shared.f64 	%fd1672, [_ZZN3cub18CUB_300001_SM_10006detail6reduce18DeviceReduceKernelINS2_10policy_hubIdjN4cuda3std3__44plusIdEEE10Policy1000EN6thrust24THRUST_300001_SM_1000_NS6detail15normal_iteratorINSD_10device_ptrIlEEEEjS9_d6squareIdEEEvT0_PT3_T1_NS0_13GridEvenShareISO_EET2_T4_E12temp_storage+176];
	add.f64 	%fd1989, %fd1671, %fd1672;
$L__BB4_406:
	mov.u32 	%r1157, %tid.x;
	setp.ne.s32 	%p820, %r1157, 0;
	@%p820 bra 	$L__BB4_408;
	ld.param.u64 	%rd90, [_ZN3cub18CUB_300001_SM_10006detail6reduce18DeviceReduceKernelINS2_10policy_hubIdjN4cuda3std3__44plusIdEEE10Policy1000EN6thrust24THRUST_300001_SM_1000_NS6detail15normal_iteratorINSD_10device_ptrIlEEEEjS9_d6squareIdEEEvT0_PT3_T1_NS0_13GridEvenShareISO_EET2_T4__param_1];
	mov.u32 	%r1158, %ctaid.x;
	cvta.to.global.u64 	%rd87, %rd90;
	mul.wide.u32 	%rd88, %r1158, 8;
	add.s64 	%rd89, %rd87, %rd88;
	st.global.f64 	[%rd89], %fd1989;
$L__BB4_408:
	ret;

}
	// .globl	_ZN3cub18CUB_300001_SM_10006detail6reduce28DeviceReduceSingleTileKernelINS2_10policy_hubIdjN4cuda3std3__44plusIdEEE10Policy1000EPdSC_iS9_ddNS7_10__identityEEEvT0_T1_T2_T3_T4_T6_
.visible .entry _ZN3cub18CUB_300001_SM_10006detail6reduce28DeviceReduceSingleTileKernelINS2_10policy_hubIdjN4cuda3std3__44plusIdEEE10Policy1000EPdSC_iS9_ddNS7_10__identityEEEvT0_T1_T2_T3_T4_T6_(
	.param .u64 .ptr .align 1 _ZN3cub18CUB_300001_SM_10006detail6reduce28DeviceReduceSingleTileKernelINS2_10policy_hubIdjN4cuda3std3__44plusIdEEE10Policy1000EPdSC_iS9_ddNS7_10__identityEEEvT0_T1_T2_T3_T4_T6__param_0,
	.param .u64 .ptr .align 1 _ZN3cub18CUB_300001_SM_10006detail6reduce28DeviceReduceSingleTileKernelINS2_10policy_hubIdjN4cuda3std3__44plusIdEEE10Policy1000EPdSC_iS9_ddNS7_10__identityEEEvT0_T1_T2_T3_T4_T6__param_1,
	.param .u32 _ZN3cub18CUB_300001_SM_10006detail6reduce28DeviceReduceSingleTileKernelINS2_10policy_hubIdjN4cuda3std3__44plusIdEEE10Policy1000EPdSC_iS9_ddNS7_10__identityEEEvT0_T1_T2_T3_T4_T6__param_2,
	.param .align 1 .b8 _ZN3cub18CUB_300001_SM_10006detail6reduce28DeviceReduceSingleTileKernelINS2_10policy_hubIdjN4cuda3std3__44plusIdEEE10Policy1000EPdSC_iS9_ddNS7_10__identityEEEvT0_T1_T2_T3_T4_T6__param_3[1],
	.param .f64 _ZN3cub18CUB_300001_SM_10006detail6reduce28DeviceReduceSingleTileKernelINS2_10policy_hubIdjN4cuda3std3__44plusIdEEE10Policy1000EPdSC_iS9_ddNS7_10__identityEEEvT0_T1_T2_T3_T4_T6__param_4,
	.param .align 1 .b8 _ZN3cub18CUB_300001_SM_10006detail6reduce28DeviceReduceSingleTileKernelINS2_10policy_hubIdjN4cuda3std3__44plusIdEEE10Policy1000EPdSC_iS9_ddNS7_10__identityEEEvT0_T1_T2_T3_T4_T6__param_5[1]
)
.maxntid 640
.minnctapersm 1
{
	.reg .pred 	%p<62>;
	.reg .b32 	%r<239>;
	.reg .b64 	%rd<109>;
	.reg .b64 	%fd<264>;
	// demoted variable
	.shared .align 8 .b8 _ZZN3cub18CUB_300001_SM_10006detail6reduce28DeviceReduceSingleTileKernelINS2_10policy_hubIdjN4cuda3std3__44plusIdEEE10Policy1000EPdSC_iS9_ddNS7_10__identityEEEvT0_T1_T2_T3_T4_T6_E12temp_storage[192];
	ld.param.u64 	%rd9, [_ZN3cub18CUB_300001_SM_10006detail6reduce28DeviceReduceSingleTileKernelINS2_10policy_hubIdjN4cuda3std3__44plusIdEEE10Policy1000EPdSC_iS9_ddNS7_10__identityEEEvT0_T1_T2_T3_T4_T6__param_0];
	ld.param.u64 	%rd10, [_ZN3cub18CUB_300001_SM_10006detail6reduce28DeviceReduceSingleTileKernelINS2_10policy_hubIdjN4cuda3std3__44plusIdEEE10Policy1000EPdSC_iS9_ddNS7_10__identityEEEvT0_T1_T2_T3_T4_T6__param_1];
	ld.param.u32 	%r36, [_ZN3cub18CUB_300001_SM_10006detail6reduce28DeviceReduceSingleTileKernelINS2_10policy_hubIdjN4cuda3std3__44plusIdEEE10Policy1000EPdSC_iS9_ddNS7_10__identityEEEvT0_T1_T2_T3_T4_T6__param_2];
	ld.param.f64 	%fd30, [_ZN3cub18CUB_300001_SM_10006detail6reduce28DeviceReduceSingleTileKernelINS2_10policy_hubIdjN4cuda3std3__44plusIdEEE10Policy1000EPdSC_iS9_ddNS7_10__identityEEEvT0_T1_T2_T3_T4_T6__param_4];
	cvta.to.global.u64 	%rd1, %rd10;
	setp.ne.s32 	%p1, %r36, 0;
	@%p1 bra 	$L__BB5_3;
	mov.u32 	%r225, %tid.x;
	setp.ne.s32 	%p61, %r225, 0;
	@%p61 bra 	$L__BB5_39;
	st.global.f64 	[%rd1], %fd30;
	bra.uni 	$L__BB5_39;
$L__BB5_3:
	setp.gt.s32 	%p2, %r36, 5119;
	@%p2 bra 	$L__BB5_21;
	mov.u32 	%r1, %tid.x;
	setp.ge.s32 	%p19, %r1, %r36;
	mov.f64 	%fd255, 0d0000000000000000;
	mov.u32 	%r229, %r1;
	@%p19 bra 	$L__BB5_6;
	mul.wide.u32 	%rd74, %r1, 8;
	add.s64 	%rd73, %rd9, %rd74;
	// begin inline asm
	ld.global.nc.u64 %rd72, [%rd73];
	// end inline asm
	mov.b64 	%fd255, %rd72;
	add.s32 	%r229, %r1, 640;
$L__BB5_6:
	setp.ge.s32 	%p20, %r229, %r36;
	@%p20 bra 	$L__BB5_12;
	not.b32 	%r101, %r229;
	add.s32 	%r4, %r36, %r101;
	mul.hi.u32 	%r102, %r4, -858993459;
	shr.u32 	%r103, %r102, 9;
	add.s32 	%r5, %r103, 1;
	and.b32  	%r104, %r103, 3;
	setp.eq.s32 	%p21, %r104, 3;
	@%p21 bra 	$L__BB5_10;
	mul.wide.u32 	%rd75, %r229, 8;
	add.s64 	%rd107, %rd9, %rd75;
	and.b32  	%r105, %r5, 3;
	neg.s32 	%r227, %r105;
$L__BB5_9:
	.pragma "nounroll";
	// begin inline asm
	ld.global.nc.u64 %rd76, [%rd107];
	// end inline asm
	mov.b64 	%fd121, %rd76;
	add.f64 	%fd255, %fd255, %fd121;
	add.s32 	%r229, %r229, 640;
	add.s64 	%rd107, %rd107, 5120;
	add.s32 	%r227, %r227, 1;
	setp.ne.s32 	%p22, %r227, 0;
	@%p22 bra 	$L__BB5_9;
$L__BB5_10:
	setp.lt.u32 	%p23, %r4, 1920;
	@%p23 bra 	$L__BB5_12;
$L__BB5_11:
	mul.wide.s32 	%rd86, %r229, 8;
	add.s64 	%rd79, %rd9, %rd86;
	// begin inline asm
	ld.global.nc.u64 %rd78, [%rd79];
	// end inline asm
	mov.b64 	%fd122, %rd78;
	add.f64 	%fd123, %fd255, %fd122;
	add.s64 	%rd81, %rd79, 5120;
	// begin inline asm
	ld.global.nc.u64 %rd80, [%rd81];
	// end inline asm
	mov.b64 	%fd124, %rd80;
	add.f64 	%fd125, %fd123, %fd124;
	add.s64 	%rd83, %rd79, 10240;
	// begin inline asm
	ld.global.nc.u64 %rd82, [%rd83];
	// end inline asm
	mov.b64 	%fd126, %rd82;
	add.f64 	%fd127, %fd125, %fd126;
	add.s64 	%rd85, %rd79, 15360;
	// begin inline asm
	ld.global.nc.u64 %rd84, [%rd85];
	// end inline asm
	mov.b64 	%fd128, %rd84;
	add.f64 	%fd255, %fd127, %fd128;
	add.s32 	%r229, %r229, 2560;
	setp.lt.s32 	%p24, %r229, %r36;
	@%p24 bra 	$L__BB5_11;
$L__BB5_12:
	setp.lt.s32 	%p25, %r36, 640;
	@%p25 bra 	$L__BB5_17;
	// begin inline asm
	mov.u32 %r169, %laneid;
	// end inline asm
	mov.b64 	%rd97, %fd255;
	mov.b64 	{%r171, %r176}, %rd97;
	mov.b32 	%r177, 1;
	mov.b32 	%r218, 31;
	mov.b32 	%r219, -1;
	// begin inline asm
	shfl.sync.down.b32 %r170, %r171, %r177, %r218, %r219;
	// end inline asm
	// begin inline asm
	shfl.sync.down.b32 %r175, %r176, %r177, %r218, %r219;
	// end inline asm
	mov.b64 	%rd98, {%r170, %r175};
	mov.b64 	%fd199, %rd98;
	setp.gt.s32 	%p53, %r169, 30;
	add.f64 	%fd200, %fd255, %fd199;
	selp.f64 	%fd201, %fd255, %fd200, %p53;
	mov.b64 	%rd99, %fd201;
	mov.b64 	{%r181, %r186}, %rd99;
	mov.b32 	%r187, 2;
	// begin inline asm
	shfl.sync.down.b32 %r180, %r181, %r187, %r218, %r219;
	// end inline asm
	// begin inline asm
	shfl.sync.down.b32 %r185, %r186, %r187, %r218, %r219;
	// end inline asm
	mov.b64 	%rd100, {%r180, %r185};
	mov.b64 	%fd202, %rd100;
	setp.gt.s32 	%p54, %r169, 29;
	add.f64 	%fd203, %fd201, %fd202;
	selp.f64 	%fd204, %fd201, %fd203, %p54;
	mov.b64 	%rd101, %fd204;
	mov.b64 	{%r191, %r196}, %rd101;
	mov.b32 	%r197, 4;
	// begin inline asm
	shfl.sync.down.b32 %r190, %r191, %r197, %r218, %r219;
	// end inline asm
	// begin inline asm
	shfl.sync.down.b32 %r195, %r196, %r197, %r218, %r219;
	// end inline asm
	mov.b64 	%rd102, {%r190, %r195};
	mov.b64 	%fd205, %rd102;
	setp.gt.s32 	%p55, %r169, 27;
	add.f64 	%fd206, %fd204, %fd205;
	selp.f64 	%fd207, %fd204, %fd206, %p55;
	mov.b64 	%rd103, %fd207;
	mov.b64 	{%r201, %r206}, %rd103;
	mov.b32 	%r207, 8;
	// begin inline asm
	shfl.sync.down.b32 %r200, %r201, %r207, %r218, %r219;
	// end inline asm
	// begin inline asm
	shfl.sync.down.b32 %r205, %r206, %r207, %r218, %r219;
	// end inline asm
	mov.b64 	%rd104, {%r200, %r205};
	mov.b64 	%fd208, %rd104;
	setp.gt.s32 	%p56, %r169, 23;
	add.f64 	%fd209, %fd207, %fd208;
	selp.f64 	%fd210, %fd207, %fd209, %p56;
	mov.b64 	%rd105, %fd210;
	mov.b64 	{%r211, %r216}, %rd105;
	mov.b32 	%r217, 16;
	// begin inline asm
	shfl.sync.down.b32 %r210, %r211, %r217, %r218, %r219;
	// end inline asm
	// begin inline asm
	shfl.sync.down.b32 %r215, %r216, %r217, %r218, %r219;
	// end inline asm
	mov.b64 	%rd106, {%r210, %r215};
	mov.b64 	%fd211, %rd106;
	setp.gt.s32 	%p57, %r169, 15;
	add.f64 	%fd10, %fd210, %fd211;
	selp.f64 	%fd263, %fd210, %fd10, %p57;
	setp.ne.s32 	%p58, %r169, 0;
	@%p58 bra 	$L__BB5_15;
	shr.u32 	%r220, %r1, 2;
	and.b32  	%r221, %r220, 248;
	mov.u32 	%r222, _ZZN3cub18CUB_300001_SM_10006detail6reduce28DeviceReduceSingleTileKernelINS2_10policy_hubIdjN4cuda3std3__44plusIdEEE10Policy1000EPdSC_iS9_ddNS7_10__identityEEEvT0_T1_T2_T3_T4_T6_E12temp_storage;
	add.s32 	%r223, %r222, %r221;
	st.shared.f64 	[%r223+24], %fd10;
$L__BB5_15:
	bar.sync 	0;
	setp.ne.s32 	%p59, %r1, 0;
	@%p59 bra 	$L__BB5_37;
	ld.shared.f64 	%fd212, [_ZZN3cub18CUB_300001_SM_10006detail6reduce28DeviceReduceSingleTileKernelINS2_10policy_hubIdjN4cuda3std3__44plusIdEEE10Policy1000EPdSC_iS9_ddNS7_10__identityEEEvT0_T1_T2_T3_T4_T6_E12temp_storage+32];
	add.f64 	%fd213, %fd263, %fd212;
	ld.shared.f64 	%fd214, [_ZZN3cub18CUB_300001_SM_10006detail6reduce28DeviceReduceSingleTileKernelINS2_10policy_hubIdjN4cuda3std3__44plusIdEEE10Policy1000EPdSC_iS9_ddNS7_10__identityEEEvT0_T1_T2_T3_T4_T6_E12temp_storage+40];
	add.f64 	%fd215, %fd213, %fd214;
	ld.shared.f64 	%fd216, [_ZZN3cub18CUB_300001_SM_10006detail6reduce28DeviceReduceSingleTileKernelINS2_10policy_hubIdjN4cuda3std3__44plusIdEEE10Policy1000EPdSC_iS9_ddNS7_10__identityEEEvT0_T1_T2_T3_T4_T6_E12temp_storage+48];
	add.f64 	%fd217, %fd215, %fd216;
	ld.shared.f64 	%fd218, [_ZZN3cub18CUB_300001_SM_10006detail6reduce28DeviceReduceSingleTileKernelINS2_10policy_hubIdjN4cuda3std3__44plusIdEEE10Policy1000EPdSC_iS9_ddNS7_10__identityEEEvT0_T1_T2_T3_T4_T6_E12temp_storage+56];
	add.f64 	%fd219, %fd217, %fd218;
	ld.shared.f64 	%fd220, [_ZZN3cub18CUB_300001_SM_10006detail6reduce28DeviceReduceSingleTileKernelINS2_10policy_hubIdjN4cuda3std3__44plusIdEEE10Policy1000EPdSC_iS9_ddNS7_10__identityEEEvT0_T1_T2_T3_T4_T6_E12temp_storage+64];
	add.f64 	%fd221, %fd219, %fd220;
	ld.shared.f64 	%fd222, [_ZZN3cub18CUB_300001_SM_10006detail6reduce28DeviceReduceSingleTileKernelINS2_10policy_hubIdjN4cuda3std3__44plusIdEEE10Policy1000EPdSC_iS9_ddNS7_10__identityEEEvT0_T1_T2_T3_T4_T6_E12temp_storage+72];
	add.f64 	%fd223, %fd221, %fd222;
	ld.shared.f64 	%fd224, [_ZZN3cub18CUB_300001_SM_10006detail6reduce28DeviceReduceSingleTileKernelINS2_10policy_hubIdjN4cuda3std3__44plusIdEEE10Policy1000EPdSC_iS9_ddNS7_10__identityEEEvT0_T1_T2_T3_T4_T6_E12temp_storage+80];
	add.f64 	%fd225, %fd223, %fd224;
	ld.shared.f64 	%fd226, [_ZZN3cub18CUB_300001_SM_10006detail6reduce28DeviceReduceSingleTileKernelINS2_10policy_hubIdjN4cuda3std3__44plusIdEEE10Policy1000EPdSC_iS9_ddNS7_10__identityEEEvT0_T1_T2_T3_T4_T6_E12temp_storage+88];
	add.f64 	%fd227, %fd225, %fd226;
	ld.shared.f64 	%fd228, [_ZZN3cub18CUB_300001_SM_10006detail6reduce28DeviceReduceSingleTileKernelINS2_10policy_hubIdjN4cuda3std3__44plusIdEEE10Policy1000EPdSC_iS9_ddNS7_10__identityEEEvT0_T1_T2_T3_T4_T6_E12temp_storage+96];
	add.f64 	%fd229, %fd227, %fd228;
	ld.shared.f64 	%fd230, [_ZZN3cub18CUB_300001_SM_10006detail6reduce28DeviceReduceSingleTileKernelINS2_10policy_hubIdjN4cuda3std3__44plusIdEEE10Policy1000EPdSC_iS9_ddNS7_10__identityEEEvT0_T1_T2_T3_T4_T6_E12temp_storage+104];
	add.f64 	%fd231, %fd229, %fd230;
	ld.shared.f64 	%fd232, [_ZZN3cub18CUB_300001_SM_10006detail6reduce28DeviceReduceSingleTileKernelINS2_10policy_hubIdjN4cuda3std3__44plusIdEEE10Policy1000EPdSC_iS9_ddNS7_10__identityEEEvT0_T1_T2_T3_T4_T6_E12temp_storage+112];
	add.f64 	%fd233, %fd231, %fd232;
	ld.shared.f64 	%fd234, [_ZZN3cub18CUB_300001_SM_10006detail6reduce28DeviceReduceSingleTileKernelINS2_10policy_hubIdjN4cuda3std3__44plusIdEEE10Policy1000EPdSC_iS9_ddNS7_10__identityEEEvT0_T1_T2_T3_T4_T6_E12temp_storage+120];
	add.f64 	%fd235, %fd233, %fd234;
	ld.shared.f64 	%fd236, [_ZZN3cub18CUB_300001_SM_10006detail6reduce28DeviceReduceSingleTileKernelINS2_10policy_hubIdjN4cuda3std3__44plusIdEEE10Policy1000EPdSC_iS9_ddNS7_10__identityEEEvT0_T1_T2_T3_T4_T6_E12temp_storage+128];
	add.f64 	%fd237, %fd235, %fd236;
	ld.shared.f64 	%fd238, [_ZZN3cub18CUB_300001_SM_10006detail6reduce28DeviceReduceSingleTileKernelINS2_10policy_hubIdjN4cuda3std3__44plusIdEEE10Policy1000EPdSC_iS9_ddNS7_10__identityEEEvT0_T1_T2_T3_T4_T6_E12temp_storage+136];
	add.f64 	%fd239, %fd237, %fd238;
	ld.shared.f64 	%fd240, [_ZZN3cub18CUB_300001_SM_10006detail6reduce28DeviceReduceSingleTileKernelINS2_10policy_hubIdjN4cuda3std3__44plusIdEEE10Policy1000EPdSC_iS9_ddNS7_10__identityEEEvT0_T1_T2_T3_T4_T6_E12temp_storage+144];
	add.f64 	%fd241, %fd239, %fd240;
	ld.shared.f64 	%fd242, [_ZZN3cub18CUB_300001_SM_10006detail6reduce28DeviceReduceSingleTileKernelINS2_10policy_hubIdjN4cuda3std3__44plusIdEEE10Policy1000EPdSC_iS9_ddNS7_10__identityEEEvT0_T1_T2_T3_T4_T6_E12temp_storage+152];
	add.f64 	%fd243, %fd241, %fd242;
	ld.shared.f64 	%fd244, [_ZZN3cub18CUB_300001_SM_10006detail6reduce28DeviceReduceSingleTileKernelINS2_10policy_hubIdjN4cuda3std3__44plusIdEEE10Policy1000EPdSC_iS9_ddNS7_10__identityEEEvT0_T1_T2_T3_T4_T6_E12temp_storage+160];
	add.f64 	%fd245, %fd243, %fd244;
	ld.shared.f64 	%fd246, [_ZZN3cub18CUB_300001_SM_10006detail6reduce28DeviceReduceSingleTileKernelINS2_10policy_hubIdjN4cuda3std3__44plusIdEEE10Policy1000EPdSC_iS9_ddNS7_10__identityEEEvT0_T1_T2_T3_T4_T6_E12temp_storage+168];
	add.f64 	%fd247, %fd245, %fd246;
	ld.shared.f64 	%fd248, [_ZZN3cub18CUB_300001_SM_10006detail6reduce28DeviceReduceSingleTileKernelINS2_10policy_hubIdjN4cuda3std3__44plusIdEEE10Policy1000EPdSC_iS9_ddNS7_10__identityEEEvT0_T1_T2_T3_T4_T6_E12temp_storage+176];
	add.f64 	%fd263, %fd247, %fd248;
	bra.uni 	$L__BB5_37;
$L__BB5_17:
	// begin inline asm
	mov.u32 %r106, %laneid;
	// end inline asm
	and.b32  	%r157, %r1, 992;
	add.s32 	%r158, %r157, 32;
	setp.gt.s32 	%p26, %r158, %r36;
	not.b32 	%r159, %r157;
	add.s32 	%r160, %r36, %r159;
	selp.b32 	%r155, %r160, 31, %p26;
	mov.b64 	%rd87, %fd255;
	mov.b64 	{%r108, %r113}, %rd87;
	mov.b32 	%r114, 1;
	mov.b32 	%r156, -1;
	// begin inline asm
	shfl.sync.down.b32 %r107, %r108, %r114, %r155, %r156;
	// end inline asm
	// begin inline asm
	shfl.sync.down.b32 %r112, %r113, %r114, %r155, %r156;
	// end inline asm
	mov.b64 	%rd88, {%r107, %r112};
	mov.b64 	%fd129, %rd88;
	setp.lt.s32 	%p27, %r106, %r155;
	add.f64 	%fd130, %fd255, %fd129;
	selp.f64 	%fd131, %fd130, %fd255, %p27;
	mov.b64 	%rd89, %fd131;
	mov.b64 	{%r118, %r123}, %rd89;
	mov.b32 	%r124, 2;
	// begin inline asm
	shfl.sync.down.b32 %r117, %r118, %r124, %r155, %r156;
	// end inline asm
	// begin inline asm
	shfl.sync.down.b32 %r122, %r123, %r124, %r155, %r156;
	// end inline asm
	mov.b64 	%rd90, {%r117, %r122};
	mov.b64 	%fd132, %rd90;
	add.s32 	%r161, %r106, 2;
	setp.gt.s32 	%p28, %r161, %r155;
	add.f64 	%fd133, %fd131, %fd132;
	selp.f64 	%fd134, %fd131, %fd133, %p28;
	mov.b64 	%rd91, %fd134;
	mov.b64 	{%r128, %r133}, %rd91;
	mov.b32 	%r134, 4;
	// begin inline asm
	shfl.sync.down.b32 %r127, %r128, %r134, %r155, %r156;
	// end inline asm
	// begin inline asm
	shfl.sync.down.b32 %r132, %r133, %r134, %r155, %r156;
	// end inline asm
	mov.b64 	%rd92, {%r127, %r132};
	mov.b64 	%fd135, %rd92;
	add.s32 	%r162, %r106, 4;
	setp.gt.s32 	%p29, %r162, %r155;
	add.f64 	%fd136, %fd134, %fd135;
	selp.f64 	%fd137, %fd134, %fd136, %p29;
	mov.b64 	%rd93, %fd137;
	mov.b64 	{%r138, %r143}, %rd93;
	mov.b32 	%r144, 8;
	// begin inline asm
	shfl.sync.down.b32 %r137, %r138, %r144, %r155, %r156;
	// end inline asm
	// begin inline asm
	shfl.sync.down.b32 %r142, %r143, %r144, %r155, %r156;
	// end inline asm
	mov.b64 	%rd94, {%r137, %r142};
	mov.b64 	%fd138, %rd94;
	add.s32 	%r163, %r106, 8;
	setp.gt.s32 	%p30, %r163, %r155;
	add.f64 	%fd139, %fd137, %fd138;
	selp.f64 	%fd140, %fd137, %fd139, %p30;
	mov.b64 	%rd95, %fd140;
	mov.b64 	{%r148, %r153}, %rd95;
	mov.b32 	%r154, 16;
	// begin inline asm
	shfl.sync.down.b32 %r147, %r148, %r154, %r155, %r156;
	// end inline asm
	// begin inline asm
	shfl.sync.down.b32 %r152, %r153, %r154, %r155, %r156;
	// end inline asm
	mov.b64 	%rd96, {%r147, %r152};
	mov.b64 	%fd141, %rd96;
	add.s32 	%r164, %r106, 16;
	setp.gt.s32 	%p31, %r164, %r155;
	add.f64 	%fd142, %fd140, %fd141;
	selp.f64 	%fd263, %fd140, %fd142, %p31;
	setp.ne.s32 	%p32, %r106, 0;
	@%p32 bra 	$L__BB5_19;
	shr.u32 	%r165, %r1, 2;
	and.b32  	%r166, %r165, 248;
	mov.u32 	%r167, _ZZN3cub18CUB_300001_SM_10006detail6reduce28DeviceReduceSingleTileKernelINS2_10policy_hubIdjN4cuda3std3__44plusIdEEE10Policy1000EPdSC_iS9_ddNS7_10__identityEEEvT0_T1_T2_T3_T4_T6_E12temp_storage;
	add.s32 	%r168, %r167, %r166;
	st.shared.f64 	[%r168+24], %fd263;
$L__BB5_19:
	bar.sync 	0;
	setp.ne.s32 	%p33, %r1, 0;
	@%p33 bra 	$L__BB5_37;
	setp.gt.s32 	%p34, %r36, 32;
	ld.shared.f64 	%fd143, [_ZZN3cub18CUB_300001_SM_10006detail6reduce28DeviceReduceSingleTileKernelINS2_10policy_hubIdjN4cuda3std3__44plusIdEEE10Policy1000EPdSC_iS9_ddNS7_10__identityEEEvT0_T1_T2_T3_T4_T6_E12temp_storage+32];
	add.f64 	%fd144, %fd263, %fd143;
	selp.f64 	%fd145, %fd144, %fd263, %p34;
	setp.gt.s32 	%p35, %r36, 64;
	ld.shared.f64 	%fd146, [_ZZN3cub18CUB_300001_SM_10006detail6reduce28DeviceReduceSingleTileKernelINS2_10policy_hubIdjN4cuda3std3__44plusIdEEE10Policy1000EPdSC_iS9_ddNS7_10__identityEEEvT0_T1_T2_T3_T4_T6_E12temp_storage+40];
	add.f64 	%fd147, %fd146, %fd145;
	selp.f64 	%fd148, %fd147, %fd145, %p35;
	setp.gt.s32 	%p36, %r36, 96;
	ld.shared.f64 	%fd149, [_ZZN3cub18CUB_300001_SM_10006detail6reduce28DeviceReduceSingleTileKernelINS2_10policy_hubIdjN4cuda3std3__44plusIdEEE10Policy1000EPdSC_iS9_ddNS7_10__identityEEEvT0_T1_T2_T3_T4_T6_E12temp_storage+48];
	add.f64 	%fd150, %fd149, %fd148;
	selp.f64 	%fd151, %fd150, %fd148, %p36;
	setp.gt.s32 	%p37, %r36, 128;
	ld.shared.f64 	%fd152, [_ZZN3cub18CUB_300001_SM_10006detail6reduce28DeviceReduceSingleTileKernelINS2_10policy_hubIdjN4cuda3std3__44plusIdEEE10Policy1000EPdSC_iS9_ddNS7_10__identityEEEvT0_T1_T2_T3_T4_T6_E12temp_storage+56];
	add.f64 	%fd153, %fd152, %fd151;
	selp.f64 	%fd154, %fd153, %fd151, %p37;
	setp.gt.s32 	%p38, %r36, 160;
	ld.shared.f64 	%fd155, [_ZZN3cub18CUB_300001_SM_10006detail6reduce28DeviceReduceSingleTileKernelINS2_10policy_hubIdjN4cuda3std3__44plusIdEEE10Policy1000EPdSC_iS9_ddNS7_10__identityEEEvT0_T1_T2_T3_T4_T6_E12temp_storage+64];
	add.f64 	%fd156, %fd155, %fd154;
	selp.f64 	%fd157, %fd156, %fd154, %p38;
	setp.gt.s32 	%p39, %r36, 192;
	ld.shared.f64 	%fd158, [_ZZN3cub18CUB_300001_SM_10006detail6reduce28DeviceReduceSingleTileKernelINS2_10policy_hubIdjN4cuda3std3__44plusIdEEE10Policy1000EPdSC_iS9_ddNS7_10__identityEEEvT0_T1_T2_T3_T4_T6_E12temp_storage+72];
	add.f64 	%fd159, %fd158, %fd157;
	selp.f64 	%fd160, %fd159, %fd157, %p39;
	setp.gt.s32 	%p40, %r36, 224;
	ld.shared.f64 	%fd161, [_ZZN3cub18CUB_300001_SM_10006detail6reduce28DeviceReduceSingleTileKernelINS2_10policy_hubIdjN4cuda3std3__44plusIdEEE10Policy1000EPdSC_iS9_ddNS7_10__identityEEEvT0_T1_T2_T3_T4_T6_E12temp_storage+80];
	add.f64 	%fd162, %fd161, %fd160;
	selp.f64 	%fd163, %fd162, %fd160, %p40;
	setp.gt.s32 	%p41, %r36, 256;
	ld.shared.f64 	%fd164, [_ZZN3cub18CUB_300001_SM_10006detail6reduce28DeviceReduceSingleTileKernelINS2_10policy_hubIdjN4cuda3std3__44plusIdEEE10Policy1000EPdSC_iS9_ddNS7_10__identityEEEvT0_T1_T2_T3_T4_T6_E12temp_storage+88];
	add.f64 	%fd165, %fd164, %fd163;
	selp.f64 	%fd166, %fd165, %fd163, %p41;
	setp.gt.s32 	%p42, %r36, 288;
	ld.shared.f64 	%fd167, [_ZZN3cub18CUB_300001_SM_10006detail6reduce28DeviceReduceSingleTileKernelINS2_10policy_hubIdjN4cuda3std3__44plusIdEEE10Policy1000EPdSC_iS9_ddNS7_10__identityEEEvT0_T1_T2_T3_T4_T6_E12temp_storage+96];
	add.f64 	%fd168, %fd167, %fd166;
	selp.f64 	%fd169, %fd168, %fd166, %p42;
	setp.gt.s32 	%p43, %r36, 320;
	ld.shared.f64 	%fd170, [_ZZN3cub18CUB_300001_SM_10006detail6reduce28DeviceReduceSingleTileKernelINS2_10policy_hubIdjN4cuda3std3__44plusIdEEE10Policy1000EPdSC_iS9_ddNS7_10__identityEEEvT0_T1_T2_T3_T4_T6_E12temp_storage+104];
	add.f64 	%fd171, %fd170, %fd169;
	selp.f64 	%fd172, %fd171, %fd169, %p43;
	setp.gt.s32 	%p44, %r36, 352;
	ld.shared.f64 	%fd173, [_ZZN3cub18CUB_300001_SM_10006detail6reduce28DeviceReduceSingleTileKernelINS2_10policy_hubIdjN4cuda3std3__44plusIdEEE10Policy1000EPdSC_iS9_ddNS7_10__identityEEEvT0_T1_T2_T3_T4_T6_E12temp_storage+112];
	add.f64 	%fd174, %fd173, %fd172;
	selp.f64 	%fd175, %fd174, %fd172, %p44;
	setp.gt.s32 	%p45, %r36, 384;
	ld.shared.f64 	%fd176, [_ZZN3cub18CUB_300001_SM_10006detail6reduce28DeviceReduceSingleTileKernelINS2_10policy_hubIdjN4cuda3std3__44plusIdEEE10Policy1000EPdSC_iS9_ddNS7_10__identityEEEvT0_T1_T2_T3_T4_T6_E12temp_storage+120];
	add.f64 	%fd177, %fd176, %fd175;
	selp.f64 	%fd178, %fd177, %fd175, %p45;
	setp.gt.s32 	%p46, %r36, 416;
	ld.shared.f64 	%fd179, [_ZZN3cub18CUB_300001_SM_10006detail6reduce28DeviceReduceSingleTileKernelINS2_10policy_hubIdjN4cuda3std3__44plusIdEEE10Policy1000EPdSC_iS9_ddNS7_10__identityEEEvT0_T1_T2_T3_T4_T6_E12temp_storage+128];
	add.f64 	%fd180, %fd179, %fd178;
	selp.f64 	%fd181, %fd180, %fd178, %p46;
	setp.gt.s32 	%p47, %r36, 448;
	ld.shared.f64 	%fd182, [_ZZN3cub18CUB_300001_SM_10006detail6reduce28DeviceReduceSingleTileKernelINS2_10policy_hubIdjN4cuda3std3__44plusIdEEE10Policy1000EPdSC_iS9_ddNS7_10__identityEEEvT0_T1_T2_T3_T4_T6_E12temp_storage+136];
	add.f64 	%fd183, %fd182, %fd181;
	selp.f64 	%fd184, %fd183, %fd181, %p47;
	setp.gt.s32 	%p48, %r36, 480;
	ld.shared.f64 	%fd185, [_ZZN3cub18CUB_300001_SM_10006detail6reduce28DeviceReduceSingleTileKernelINS2_10policy_hubIdjN4cuda3std3__44plusIdEEE10Policy1000EPdSC_iS9_ddNS7_10__identityEEEvT0_T1_T2_T3_T4_T6_E12temp_storage+144];
	add.f64 	%fd186, %fd185, %fd184;
	selp.f64 	%fd187, %fd186, %fd184, %p48;
	setp.gt.s32 	%p49, %r36, 512;
	ld.shared.f64 	%fd188, [_ZZN3cub18CUB_300001_SM_10006detail6reduce28DeviceReduceSingleTileKernelINS2_10policy_hubIdjN4cuda3std3__44plusIdEEE10Policy1000EPdSC_iS9_ddNS7_10__identityEEEvT0_T1_T2_T3_T4_T6_E12temp_storage+152];
	add.f64 	%fd189, %fd188, %fd187;
	selp.f64 	%fd190, %fd189, %fd187, %p49;
	setp.gt.s32 	%p50, %r36, 544;
	ld.shared.f64 	%fd191, [_ZZN3cub18CUB_300001_SM_10006detail6reduce28DeviceReduceSingleTileKernelINS2_10policy_hubIdjN4cuda3std3__44plusIdEEE10Policy1000EPdSC_iS9_ddNS7_10__identityEEEvT0_T1_T2_T3_T4_T6_E12temp_storage+160];
	add.f64 	%fd192, %fd191, %fd190;
	selp.f64 	%fd193, %fd192, %fd190, %p50;
	setp.gt.s32 	%p51, %r36, 576;
	ld.shared.f64 	%fd194, [_ZZN3cub18CUB_300001_SM_10006detail6reduce28DeviceReduceSingleTileKernelINS2_10policy_hubIdjN4cuda3std3__44plusIdEEE10Policy1000EPdSC_iS9_ddNS7_10__identityEEEvT0_T1_T2_T3_T4_T6_E12temp_storage+168];
	add.f64 	%fd195, %fd194, %fd193;
	selp.f64 	%fd196, %fd195, %fd193, %p51;
	setp.gt.s32 	%p52, %r36, 608;
	ld.shared.f64 	%fd197, [_ZZN3cub18CUB_300001_SM_10006detail6reduce28DeviceReduceSingleTileKernelINS2_10policy_hubIdjN4cuda3std3__44plusIdEEE10Policy1000EPdSC_iS9_ddNS7_10__identityEEEvT0_T1_T2_T3_T4_T6_E12temp_storage+176];
	add.f64 	%fd198, %fd197, %fd196;
	selp.f64 	%fd263, %fd198, %fd196, %p52;
	bra.uni 	$L__BB5_37;
$L__BB5_21:
	mov.u32 	%r14, %tid.x;
	mul.wide.u32 	%rd27, %r14, 8;
	add.s64 	%rd12, %rd9, %rd27;
	// begin inline asm
	ld.global.nc.u64 %rd11, [%rd12];
	// end inline asm
	mov.b64 	%fd31, %rd11;
	add.s64 	%rd14, %rd12, 5120;
	// begin inline asm
	ld.global.nc.u64 %rd13, [%rd14];
	// end inline asm
	mov.b64 	%fd32, %rd13;
	add.s64 	%rd16, %rd12, 10240;
	// begin inline asm
	ld.global.nc.u64 %rd15, [%rd16];
	// end inline asm
	mov.b64 	%fd33, %rd15;
	add.s64 	%rd18, %rd12, 15360;
	// begin inline asm
	ld.global.nc.u64 %rd17, [%rd18];
	// end inline asm
	mov.b64 	%fd34, %rd17;
	add.s64 	%rd20, %rd12, 20480;
	// begin inline asm
	ld.global.nc.u64 %rd19, [%rd20];
	// end inline asm
	mov.b64 	%fd35, %rd19;
	add.s64 	%rd22, %rd12, 25600;
	// begin inline asm
	ld.global.nc.u64 %rd21, [%rd22];
	// end inline asm
	mov.b64 	%fd36, %rd21;
	add.s64 	%rd24, %rd12, 30720;
	// begin inline asm
	ld.global.nc.u64 %rd23, [%rd24];
	// end inline asm
	mov.b64 	%fd37, %rd23;
	add.s64 	%rd26, %rd12, 35840;
	// begin inline asm
	ld.global.nc.u64 %rd25, [%rd26];
	// end inline asm
	mov.b64 	%fd38, %rd25;
	add.f64 	%fd39, %fd31, %fd32;
	add.f64 	%fd40, %fd39, %fd33;
	add.f64 	%fd41, %fd40, %fd34;
	add.f64 	%fd42, %fd41, %fd35;
	add.f64 	%fd43, %fd42, %fd36;
	add.f64 	%fd44, %fd43, %fd37;
	add.f64 	%fd262, %fd44, %fd38;
	setp.lt.u32 	%p3, %r36, 10240;
	mov.b32 	%r232, 5120;
	@%p3 bra 	$L__BB5_25;
	add.s32 	%r15, %r36, -5120;
	mov.b32 	%r232, 5120;
$L__BB5_23:
	mul.wide.s32 	%rd44, %r232, 8;
	add.s64 	%rd29, %rd12, %rd44;
	// begin inline asm
	ld.global.nc.u64 %rd28, [%rd29];
	// end inline asm
	mov.b64 	%fd45, %rd28;
	add.s64 	%rd31, %rd29, 5120;
	// begin inline asm
	ld.global.nc.u64 %rd30, [%rd31];
	// end inline asm
	mov.b64 	%fd46, %rd30;
	add.s64 	%rd33, %rd29, 10240;
	// begin inline asm
	ld.global.nc.u64 %rd32, [%rd33];
	// end inline asm
	mov.b64 	%fd47, %rd32;
	add.s64 	%rd35, %rd29, 15360;
	// begin inline asm
	ld.global.nc.u64 %rd34, [%rd35];
	// end inline asm
	mov.b64 	%fd48, %rd34;
	add.s64 	%rd37, %rd29, 20480;
	// begin inline asm
	ld.global.nc.u64 %rd36, [%rd37];
	// end inline asm
	mov.b64 	%fd49, %rd36;
	add.s64 	%rd39, %rd29, 25600;
	// begin inline asm
	ld.global.nc.u64 %rd38, [%rd39];
	// end inline asm
	mov.b64 	%fd50, %rd38;
	add.s64 	%rd41, %rd29, 30720;
	// begin inline asm
	ld.global.nc.u64 %rd40, [%rd41];
	// end inline asm
	mov.b64 	%fd51, %rd40;
	add.s64 	%rd43, %rd29, 35840;
	// begin inline asm
	ld.global.nc.u64 %rd42, [%rd43];
	// end inline asm
	mov.b64 	%fd52, %rd42;
	add.f64 	%fd53, %fd262, %fd45;
	add.f64 	%fd54, %fd53, %fd46;
	add.f64 	%fd55, %fd54, %fd47;
	add.f64 	%fd56, %fd55, %fd48;
	add.f64 	%fd57, %fd56, %fd49;
	add.f64 	%fd58, %fd57, %fd50;
	add.f64 	%fd59, %fd58, %fd51;
	add.f64 	%fd262, %fd59, %fd52;
	sub.s32 	%r39, %r36, %r232;
	setp.lt.s32 	%p4, %r39, 5120;
	@%p4 bra 	$L__BB5_33;
	add.s32 	%r232, %r232, 5120;
	setp.le.s32 	%p5, %r232, %r15;
	@%p5 bra 	$L__BB5_23;
$L__BB5_25:
	setp.le.s32 	%p6, %r36, %r232;
	@%p6 bra 	$L__BB5_33;
	sub.s32 	%r19, %r36, %r232;
	setp.ge.s32 	%p7, %r14, %r19;
	@%p7 bra 	$L__BB5_33;
	not.b32 	%r40, %r14;
	add.s32 	%r41, %r36, %r40;
	sub.s32 	%r20, %r41, %r232;
	mul.hi.u32 	%r42, %r20, -858993459;
	shr.u32 	%r43, %r42, 9;
	add.s32 	%r21, %r43, 1;
	and.b32  	%r44, %r43, 3;
	setp.eq.s32 	%p8, %r44, 3;
	mov.u32 	%r236, %r14;
	@%p8 bra 	$L__BB5_30;
	add.s32 	%r234, %r14, %r232;
	and.b32  	%r45, %r21, 3;
	neg.s32 	%r233, %r45;
	mov.u32 	%r236, %r14;
$L__BB5_29:
	.pragma "nounroll";
	mul.wide.u32 	%rd47, %r234, 8;
	add.s64 	%rd46, %rd9, %rd47;
	// begin inline asm
	ld.global.nc.u64 %rd45, [%rd46];
	// end inline asm
	mov.b64 	%fd61, %rd45;
	add.f64 	%fd262, %fd262, %fd61;
	add.s32 	%r236, %r236, 640;
	add.s32 	%r234, %r234, 640;
	add.s32 	%r233, %r233, 1;
	setp.ne.s32 	%p9, %r233, 0;
	@%p9 bra 	$L__BB5_29;
$L__BB5_30:
	setp.lt.u32 	%p10, %r20, 1920;
	@%p10 bra 	$L__BB5_33;
	cvt.u64.u32 	%rd48, %r236;
	cvt.u64.u32 	%rd49, %r232;
	add.s64 	%rd50, %rd48, %rd49;
	shl.b64 	%rd51, %rd50, 3;
	add.s64 	%rd52, %rd51, %rd9;
	add.s64 	%rd108, %rd52, 10240;
	add.s32 	%r237, %r236, %r232;
$L__BB5_32:
	mul.wide.u32 	%rd61, %r237, 8;
	add.s64 	%rd54, %rd9, %rd61;
	// begin inline asm
	ld.global.nc.u64 %rd53, [%rd54];
	// end inline asm
	mov.b64 	%fd62, %rd53;
	add.f64 	%fd63, %fd262, %fd62;
	add.s64 	%rd56, %rd108, -5120;
	// begin inline asm
	ld.global.nc.u64 %rd55, [%rd56];
	// end inline asm
	mov.b64 	%fd64, %rd55;
	add.f64 	%fd65, %fd63, %fd64;
	// begin inline asm
	ld.global.nc.u64 %rd57, [%rd108];
	// end inline asm
	mov.b64 	%fd66, %rd57;
	add.f64 	%fd67, %fd65, %fd66;
	add.s64 	%rd60, %rd108, 5120;
	// begin inline asm
	ld.global.nc.u64 %rd59, [%rd60];
	// end inline asm
	mov.b64 	%fd68, %rd59;
	add.f64 	%fd262, %fd67, %fd68;
	add.s32 	%r236, %r236, 2560;
	add.s64 	%rd108, %rd108, 20480;
	add.s32 	%r237, %r237, 2560;
	setp.lt.s32 	%p11, %r236, %r19;
	@%p11 bra 	$L__BB5_32;
$L__BB5_33:
	// begin inline asm
	mov.u32 %r46, %laneid;
	// end inline asm
	mov.b64 	%rd62, %fd262;
	mov.b64 	{%r48, %r53}, %rd62;
	mov.b32 	%r54, 1;
	mov.b32 	%r95, 31;
	mov.b32 	%r96, -1;
	// begin inline asm
	shfl.sync.down.b32 %r47, %r48, %r54, %r95, %r96;
	// end inline asm
	// begin inline asm
	shfl.sync.down.b32 %r52, %r53, %r54, %r95, %r96;
	// end inline asm
	mov.b64 	%rd63, {%r47, %r52};
	mov.b64 	%fd69, %rd63;
	setp.gt.s32 	%p12, %r46, 30;
	add.f64 	%fd70, %fd262, %fd69;
	selp.f64 	%fd71, %fd262, %fd70, %p12;
	mov.b64 	%rd64, %fd71;
	mov.b64 	{%r58, %r63}, %rd64;
	mov.b32 	%r64, 2;
	// begin inline asm
	shfl.sync.down.b32 %r57, %r58, %r64, %r95, %r96;
	// end inline asm
	// begin inline asm
	shfl.sync.down.b32 %r62, %r63, %r64, %r95, %r96;
	// end inline asm
	mov.b64 	%rd65, {%r57, %r62};
	mov.b64 	%fd72, %rd65;
	setp.gt.s32 	%p13, %r46, 29;
	add.f64 	%fd73, %fd71, %fd72;
	selp.f64 	%fd74, %fd71, %fd73, %p13;
	mov.b64 	%rd66, %fd74;
	mov.b64 	{%r68, %r73}, %rd66;
	mov.b32 	%r74, 4;
	// begin inline asm
	shfl.sync.down.b32 %r67, %r68, %r74, %r95, %r96;
	// end inline asm
	// begin inline asm
	shfl.sync.down.b32 %r72, %r73, %r74, %r95, %r96;
	// end inline asm
	mov.b64 	%rd67, {%r67, %r72};
	mov.b64 	%fd75, %rd67;
	setp.gt.s32 	%p14, %r46, 27;
	add.f64 	%fd76, %fd74, %fd75;
	selp.f64 	%fd77, %fd74, %fd76, %p14;
	mov.b64 	%rd68, %fd77;
	mov.b64 	{%r78, %r83}, %rd68;
	mov.b32 	%r84, 8;
	// begin inline asm
	shfl.sync.down.b32 %r77, %r78, %r84, %r95, %r96;
	// end inline asm
	// begin inline asm
	shfl.sync.down.b32 %r82, %r83, %r84, %r95, %r96;
	// end inline asm
	mov.b64 	%rd69, {%r77, %r82};
	mov.b64 	%fd78, %rd69;
	setp.gt.s32 	%p15, %r46, 23;
	add.f64 	%fd79, %fd77, %fd78;
	selp.f64 	%fd80, %fd77, %fd79, %p15;
	mov.b64 	%rd70, %fd80;
	mov.b64 	{%r88, %r93}, %rd70;
	mov.b32 	%r94, 16;
	// begin inline asm
	shfl.sync.down.b32 %r87, %r88, %r94, %r95, %r96;
	// end inline asm
	// begin inline asm
	shfl.sync.down.b32 %r92, %r93, %r94, %r95, %r96;
	// end inline asm
	mov.b64 	%rd71, {%r87, %r92};
	mov.b64 	%fd81, %rd71;
	setp.gt.s32 	%p16, %r46, 15;
	add.f64 	%fd26, %fd80, %fd81;
	selp.f64 	%fd263, %fd80, %fd26, %p16;
	setp.ne.s32 	%p17, %r46, 0;
	@%p17 bra 	$L__BB5_35;
	shr.u32 	%r97, %r14, 2;
	and.b32  	%r98, %r97, 248;
	mov.u32 	%r99, _ZZN3cub18CUB_300001_SM_10006detail6reduce28DeviceReduceSingleTileKernelINS2_10policy_hubIdjN4cuda3std3__44plusIdEEE10Policy1000EPdSC_iS9_ddNS7_10__identityEEEvT0_T1_T2_T3_T4_T6_E12temp_storage;
	add.s32 	%r100, %r99, %r98;
	st.shared.f64 	[%r100+24], %fd26;
$L__BB5_35:
	bar.sync 	0;
	setp.ne.s32 	%p18, %r14, 0;
	@%p18 bra 	$L__BB5_37;
	ld.shared.f64 	%fd82, [_ZZN3cub18CUB_300001_SM_10006detail6reduce28DeviceReduceSingleTileKernelINS2_10policy_hubIdjN4cuda3std3__44plusIdEEE10Policy1000EPdSC_iS9_ddNS7_10__identityEEEvT0_T1_T2_T3_T4_T6_E12temp_storage+32];
	add.f64 	%fd83, %fd263, %fd82;
	ld.shared.f64 	%fd84, [_ZZN3cub18CUB_300001_SM_10006detail6reduce28DeviceReduceSingleTileKernelINS2_10policy_hubIdjN4cuda3std3__44plusIdEEE10Policy1000EPdSC_iS9_ddNS7_10__identityEEEvT0_T1_T2_T3_T4_T6_E12temp_storage+40];
	add.f64 	%fd85, %fd83, %fd84;
	ld.shared.f64 	%fd86, [_ZZN3cub18CUB_300001_SM_10006detail6reduce28DeviceReduceSingleTileKernelINS2_10policy_hubIdjN4cuda3std3__44plusIdEEE10Policy1000EPdSC_iS9_ddNS7_10__identityEEEvT0_T1_T2_T3_T4_T6_E12temp_storage+48];
	add.f64 	%fd87, %fd85, %fd86;
	ld.shared.f64 	%fd88, [_ZZN3cub18CUB_300001_SM_10006detail6reduce28DeviceReduceSingleTileKernelINS2_10policy_hubIdjN4cuda3std3__44plusIdEEE10Policy1000EPdSC_iS9_ddNS7_10__identityEEEvT0_T1_T2_T3_T4_T6_E12temp_storage+56];
	add.f64 	%fd89, %fd87, %fd88;
	ld.shared.f64 	%fd90, [_ZZN3cub18CUB_300001_SM_10006detail6reduce28DeviceReduceSingleTileKernelINS2_10policy_hubIdjN4cuda3std3__44plusIdEEE10Policy1000EPdSC_iS9_ddNS7_10__identityEEEvT0_T1_T2_T3_T4_T6_E12temp_storage+64];
	add.f64 	%fd91, %fd89, %fd90;
	ld.shared.f64 	%fd92, [_ZZN3cub18CUB_300001_SM_10006detail6reduce28DeviceReduceSingleTileKernelINS2_10policy_hubIdjN4cuda3std3__44plusIdEEE10Policy1000EPdSC_iS9_ddNS7_10__identityEEEvT0_T1_T2_T3_T4_T6_E12temp_storage+72];
	add.f64 	%fd93, %fd91, %fd92;
	ld.shared.f64 	%fd94, [_ZZN3cub18CUB_300001_SM_10006detail6reduce28DeviceReduceSingleTileKernelINS2_10policy_hubIdjN4cuda3std3__44plusIdEEE10Policy1000EPdSC_iS9_ddNS7_10__identityEEEvT0_T1_T2_T3_T4_T6_E12temp_storage+80];
	add.f64 	%fd95, %fd93, %fd94;
	ld.shared.f64 	%fd96, [_ZZN3cub18CUB_300001_SM_10006detail6reduce28DeviceReduceSingleTileKernelINS2_10policy_hubIdjN4cuda3std3__44plusIdEEE10Policy1000EPdSC_iS9_ddNS7_10__identityEEEvT0_T1_T2_T3_T4_T6_E12temp_storage+88];
	add.f64 	%fd97, %fd95, %fd96;
	ld.shared.f64 	%fd98, [_ZZN3cub18CUB_300001_SM_10006detail6reduce28DeviceReduceSingleTileKernelINS2_10policy_hubIdjN4cuda3std3__44plusIdEEE10Policy1000EPdSC_iS9_ddNS7_10__identityEEEvT0_T1_T2_T3_T4_T6_E12temp_storage+96];
	add.f64 	%fd99, %fd97, %fd98;
	ld.shared.f64 	%fd100, [_ZZN3cub18CUB_300001_SM_10006detail6reduce28DeviceReduceSingleTileKernelINS2_10policy_hubIdjN4cuda3std3__44plusIdEEE10Policy1000EPdSC_iS9_ddNS7_10__identityEEEvT0_T1_T2_T3_T4_T6_E12temp_storage+104];
	add.f64 	%fd101, %fd99, %fd100;
	ld.shared.f64 	%fd102, [_ZZN3cub18CUB_300001_SM_10006detail6reduce28DeviceReduceSingleTileKernelINS2_10policy_hubIdjN4cuda3std3__44plusIdEEE10Policy1000EPdSC_iS9_ddNS7_10__identityEEEvT0_T1_T2_T3_T4_T6_E12temp_storage+112];
	add.f64 	%fd103, %fd101, %fd102;
	ld.shared.f64 	%fd104, [_ZZN3cub18CUB_300001_SM_10006detail6reduce28DeviceReduceSingleTileKernelINS2_10policy_hubIdjN4cuda3std3__44plusIdEEE10Policy1000EPdSC_iS9_ddNS7_10__identityEEEvT0_T1_T2_T3_T4_T6_E12temp_storage+120];
	add.f64 	%fd105, %fd103, %fd104;
	ld.shared.f64 	%fd106, [_ZZN3cub18CUB_300001_SM_10006detail6reduce28DeviceReduceSingleTileKernelINS2_10policy_hubIdjN4cuda3std3__44plusIdEEE10Policy1000EPdSC_iS9_ddNS7_10__identityEEEvT0_T1_T2_T3_T4_T6_E12temp_storage+128];
	add.f64 	%fd107, %fd105, %fd106;
	ld.shared.f64 	%fd108, [_ZZN3cub18CUB_300001_SM_10006detail6reduce28DeviceReduceSingleTileKernelINS2_10policy_hubIdjN4cuda3std3__44plusIdEEE10Policy1000EPdSC_iS9_ddNS7_10__identityEEEvT0_T1_T2_T3_T4_T6_E12temp_storage+136];
	add.f64 	%fd109, %fd107, %fd108;
	ld.shared.f64 	%fd110, [_ZZN3cub18CUB_300001_SM_10006detail6reduce28DeviceReduceSingleTileKernelINS2_10policy_hubIdjN4cuda3std3__44plusIdEEE10Policy1000EPdSC_iS9_ddNS7_10__identityEEEvT0_T1_T2_T3_T4_T6_E12temp_storage+144];
	add.f64 	%fd111, %fd109, %fd110;
	ld.shared.f64 	%fd112, [_ZZN3cub18CUB_300001_SM_10006detail6reduce28DeviceReduceSingleTileKernelINS2_10policy_hubIdjN4cuda3std3__44plusIdEEE10Policy1000EPdSC_iS9_ddNS7_10__identityEEEvT0_T1_T2_T3_T4_T6_E12temp_storage+152];
	add.f64 	%fd113, %fd111, %fd112;
	ld.shared.f64 	%fd114, [_ZZN3cub18CUB_300001_SM_10006detail6reduce28DeviceReduceSingleTileKernelINS2_10policy_hubIdjN4cuda3std3__44plusIdEEE10Policy1000EPdSC_iS9_ddNS7_10__identityEEEvT0_T1_T2_T3_T4_T6_E12temp_storage+160];
	add.f64 	%fd115, %fd113, %fd114;
	ld.shared.f64 	%fd116, [_ZZN3cub18CUB_300001_SM_10006detail6reduce28DeviceReduceSingleTileKernelINS2_10policy_hubIdjN4cuda3std3__44plusIdEEE10Policy1000EPdSC_iS9_ddNS7_10__identityEEEvT0_T1_T2_T3_T4_T6_E12temp_storage+168];
	add.f64 	%fd117, %fd115, %fd116;
	ld.shared.f64 	%fd118, [_ZZN3cub18CUB_300001_SM_10006detail6reduce28DeviceReduceSingleTileKernelINS2_10policy_hubIdjN4cuda3std3__44plusIdEEE10Policy1000EPdSC_iS9_ddNS7_10__identityEEEvT0_T1_T2_T3_T4_T6_E12temp_storage+176];
	add.f64 	%fd263, %fd117, %fd118;
$L__BB5_37:
	mov.u32 	%r224, %tid.x;
	setp.ne.s32 	%p60, %r224, 0;
	@%p60 bra 	$L__BB5_39;
	add.f64 	%fd249, %fd30, %fd263;
	st.global.f64 	[%rd1], %fd249;
$L__BB5_39:
	ret;

}
	// .globl	_ZN3cub18CUB_300001_SM_10006detail6reduce28DeviceReduceSingleTileKernelINS2_10policy_hubIdyN4cuda3std3__44plusIdEEE10Policy1000EN6thrust24THRUST_300001_SM_1000_NS6detail15normal_iteratorINSD_10device_ptrIlEEEEPdyS9_dd6squareIdEEEvT0_T1_T2_T3_T4_T6_
.visible .entry _ZN3cub18CUB_300001_SM_10006detail6reduce28DeviceReduceSingleTileKernelINS2_10policy_hubIdyN4cuda3std3__44plusIdEEE10Policy1000EN6thrust24THRUST_300001_SM_1000_NS6detail15normal_iteratorINSD_10device_ptrIlEEEEPdyS9_dd6squareIdEEEvT0_T1_T2_T3_T4_T6_(
	.param .align 8 .b8 _ZN3cub18CUB_300001_SM_10006detail6reduce28DeviceReduceSingleTileKernelINS2_10policy_hubIdyN4cuda3std3__44plusIdEEE10Policy1000EN6thrust24THRUST_300001_SM_1000_NS6detail15normal_iteratorINSD_10device_ptrIlEEEEPdyS9_dd6squareIdEEEvT0_T1_T2_T3_T4_T6__param_0[8],
	.param .u64 .ptr .align 1 _ZN3cub18CUB_300001_SM_10006detail6reduce28DeviceReduceSingleTileKernelINS2_10policy_hubIdyN4cuda3std3__44plusIdEEE10Policy1000EN6thrust24THRUST_300001_SM_1000_NS6detail15normal_iteratorINSD_10device_ptrIlEEEEPdyS9_dd6squareIdEEEvT0_T1_T2_T3_T4_T6__param_1,
	.param .u64 _ZN3cub18CUB_300001_SM_10006detail6reduce28DeviceReduceSingleTileKernelINS2_10policy_hubIdyN4cuda3std3__44plusIdEEE10Policy1000EN6thrust24THRUST_300001_SM_1000_NS6detail15normal_iteratorINSD_10device_ptrIlEEEEPdyS9_dd6squareIdEEEvT0_T1_T2_T3_T4_T6__param_2,
	.param .align 1 .b8 _ZN3cub18CUB_300001_SM_10006detail6reduce28DeviceReduceSingleTileKernelINS2_10policy_hubIdyN4cuda3std3__44plusIdEEE10Policy1000EN6thrust24THRUST_300001_SM_1000_NS6detail15normal_iteratorINSD_10device_ptrIlEEEEPdyS9_dd6squareIdEEEvT0_T1_T2_T3_T4_T6__param_3[1],
	.param .f64 _ZN3cub18CUB_300001_SM_10006detail6reduce28DeviceReduceSingleTileKernelINS2_10policy_hubIdyN4cuda3std3__44plusIdEEE10Policy1000EN6thrust24THRUST_300001_SM_1000_NS6detail15normal_iteratorINSD_10device_ptrIlEEEEPdyS9_dd6squareIdEEEvT0_T1_T2_T3_T4_T6__param_4,
	.param .align 8 .b8 _ZN3cub18CUB_300001_SM_10006detail6reduce28DeviceReduceSingleTileKernelINS2_10policy_hubIdyN4cuda3std3__44plusIdEEE10Policy1000EN6thrust24THRUST_300001_SM_1000_NS6detail15normal_iteratorINSD_10device_ptrIlEEEEPdyS9_dd6squareIdEEEvT0_T1_T2_T3_T4_T6__param_5[8]
)
.maxntid 512
.minnctapersm 1
{
	.reg .pred 	%p<740>;
	.reg .b32 	%r<886>;
	.reg .b64 	%rd<80>;
	.reg .b64 	%fd<1689>;
	// demoted variable
	.shared .align 8 .b8 _ZZN3cub18CUB_300001_SM_10006detail6reduce28DeviceReduceSingleTileKernelINS2_10policy_hubIdyN4cuda3std3__44plusIdEEE10Policy1000EN6thrust24THRUST_300001_SM_1000_NS6detail15normal_iteratorINSD_10device_ptrIlEEEEPdyS9_dd6squareIdEEEvT0_T1_T2_T3_T4_T6_E12temp_storage[152];
	ld.param.f64 	%fd515, [_ZN3cub18CUB_300001_SM_10006detail6reduce28DeviceReduceSingleTileKernelINS2_10policy_hubIdyN4cuda3std3__44plusIdEEE10Policy1000EN6thrust24THRUST_300001_SM_1000_NS6detail15normal_iteratorINSD_10device_ptrIlEEEEPdyS9_dd6squareIdEEEvT0_T1_T2_T3_T4_T6__param_5];
	ld.param.u64 	%rd16, [_ZN3cub18CUB_300001_SM_10006detail6reduce28DeviceReduceSingleTileKernelINS2_10policy_hubIdyN4cuda3std3__44plusIdEEE10Policy1000EN6thrust24THRUST_300001_SM_1000_NS6detail15normal_iteratorINSD_10device_ptrIlEEEEPdyS9_dd6squareIdEEEvT0_T1_T2_T3_T4_T6__param_0];
	ld.param.u64 	%rd18, [_ZN3cub18CUB_300001_SM_10006detail6reduce28DeviceReduceSingleTileKernelINS2_10policy_hubIdyN4cuda3std3__44plusIdEEE10Policy1000EN6thrust24THRUST_300001_SM_1000_NS6detail15normal_iteratorINSD_10device_ptrIlEEEEPdyS9_dd6squareIdEEEvT0_T1_T2_T3_T4_T6__param_1];
	ld.param.u64 	%rd17, [_ZN3cub18CUB_300001_SM_10006detail6reduce28DeviceReduceSingleTileKernelINS2_10policy_hubIdyN4cuda3std3__44plusIdEEE10Policy1000EN6thrust24THRUST_300001_SM_1000_NS6detail15normal_iteratorINSD_10device_ptrIlEEEEPdyS9_dd6squareIdEEEvT0_T1_T2_T3_T4_T6__param_2];
	ld.param.f64 	%fd514, [_ZN3cub18CUB_300001_SM_10006detail6reduce28DeviceReduceSingleTileKernelINS2_10policy_hubIdyN4cuda3std3__44plusIdEEE10Policy1000EN6thrust24THRUST_300001_SM_1000_NS6detail15normal_iteratorINSD_10device_ptrIlEEEEPdyS9_dd6squareIdEEEvT0_T1_T2_T3_T4_T6__param_4];
	cvta.to.global.u64 	%rd1, %rd18;
	setp.ne.s64 	%p4, %rd17, 0;
	@%p4 bra 	$L__BB6_3;
	mov.u32 	%r882, %tid.x;
	setp.ne.s32 	%p739, %r882, 0;
	@%p739 bra 	$L__BB6_372;
	st.global.f64 	[%rd1], %fd514;
	bra.uni 	$L__BB6_372;
$L__BB6_3:
	cvta.to.global.u64 	%rd2, %rd16;
	setp.gt.u64 	%p5, %rd17, 3583;
	@%p5 bra 	$L__BB6_58;
	cvt.u32.u64 	%r1, %rd17;
	mov.u32 	%r2, %tid.x;
	setp.ge.u32 	%p620, %r2, %r1;
	mov.f64 	%fd1623, 0d0000000000000000;
	mov.u32 	%r884, %r2;
	@%p620 bra 	$L__BB6_26;
	mul.wide.u32 	%rd51, %r2, 8;
	add.s64 	%rd52, %rd2, %rd51;
	ld.global.u64 	%rd53, [%rd52];
	cvt.rn.f64.s64 	%fd2, %rd53;
	rcp.rn.f64 	%fd3, %fd515;
	mov.f64 	%fd1399, 0d4000000000000000;
	{
	.reg .b32 %temp; 
	mov.b64 	{%temp, %r3}, %fd1399;
	}
	and.b32  	%r4, %r3, 2146435072;
	setp.eq.s32 	%p621, %r4, 1062207488;
	setp.lt.s32 	%p623, %r3, 0;
	selp.b32 	%r5, 0, 2146435072, %p623;
	and.b32  	%r689, %r3, 2147483647;
	setp.ne.s32 	%p624, %r689, 1071644672;
	and.pred  	%p1, %p621, %p624;
	or.b32  	%r6, %r5, -2147483648;
	add.f64 	%fd1400, %fd2, 0d3FE0000000000000;
	mul.f64 	%fd4, %fd3, %fd1400;
	{
	.reg .b32 %temp; 
	mov.b64 	{%temp, %r7}, %fd4;
	}
	abs.f64 	%fd5, %fd4;
	{ // callseq 212, 0
	.param .b64 param0;
	st.param.f64 	[param0], %fd5;
	.param .b64 retval0;
	call.uni (retval0), 
	__internal_accurate_pow, 
	(
	param0
	);
	ld.param.f64 	%fd1401, [retval0];
	} // callseq 212
	setp.lt.s32 	%p625, %r7, 0;
	neg.f64 	%fd1403, %fd1401;
	selp.f64 	%fd1404, %fd1403, %fd1401, %p621;
	selp.f64 	%fd1405, %fd1404, %fd1401, %p625;
	setp.eq.f64 	%p626, %fd4, 0d0000000000000000;
	selp.b32 	%r690, %r7, 0, %p621;
	or.b32  	%r691, %r690, 2146435072;
	selp.b32 	%r692, %r691, %r690, %p623;
	mov.b32 	%r693, 0;
	mov.b64 	%fd1406, {%r693, %r692};
	selp.f64 	%fd1613, %fd1406, %fd1405, %p626;
	add.f64 	%fd1407, %fd4, 0d4000000000000000;
	{
	.reg .b32 %temp; 
	mov.b64 	{%temp, %r694}, %fd1407;
	}
	and.b32  	%r695, %r694, 2146435072;
	setp.ne.s32 	%p627, %r695, 2146435072;
	@%p627 bra 	$L__BB6_10;
	setp.num.f64 	%p628, %fd4, %fd4;
	@%p628 bra 	$L__BB6_8;
	mov.f64 	%fd1408, 0d4000000000000000;
	add.rn.f64 	%fd1613, %fd4, %fd1408;
	bra.uni 	$L__BB6_10;
$L__BB6_8:
	setp.neu.f64 	%p629, %fd5, 0d7FF0000000000000;
	@%p629 bra 	$L__BB6_10;
	setp.lt.s32 	%p630, %r7, 0;
	selp.b32 	%r696, %r6, %r5, %p1;
	selp.b32 	%r697, %r696, %r5, %p630;
	mov.b32 	%r698, 0;
	mov.b64 	%fd1613, {%r698, %r697};
$L__BB6_10:
	setp.lt.s32 	%p631, %r3, 0;
	setp.eq.s32 	%p632, %r4, 1062207488;
	setp.eq.f64 	%p634, %fd4, 0d3FF0000000000000;
	add.f64 	%fd1409, %fd1613, 0d3FF0000000000000;
	mov.f64 	%fd1410, 0d4010000000000000;
	div.rn.f64 	%fd1411, %fd1410, %fd1409;
	add.f64 	%fd1412, %fd1411, 0d0000000000000000;
	selp.f64 	%fd10, 0d4000000000000000, %fd1412, %p634;
	add.f64 	%fd1413, %fd2, 0d41B0000000000000;
	add.f64 	%fd1414, %fd1413, 0d3FE0000000000000;
	mul.f64 	%fd11, %fd3, %fd1414;
	{
	.reg .b32 %temp; 
	mov.b64 	{%temp, %r8}, %fd11;
	}
	abs.f64 	%fd12, %fd11;
	{ // callseq 213, 0
	.param .b64 param0;
	st.param.f64 	[param0], %fd12;
	.param .b64 retval0;
	call.uni (retval0), 
	__internal_accurate_pow, 
	(
	param0
	);
	ld.param.f64 	%fd1415, [retval0];
	} // callseq 213
	setp.lt.s32 	%p635, %r8, 0;
	neg.f64 	%fd1417, %fd1415;
	selp.f64 	%fd1418, %fd1417, %fd1415, %p632;
	selp.f64 	%fd1419, %fd1418, %fd1415, %p635;
	setp.eq.f64 	%p636, %fd11, 0d0000000000000000;
	selp.b32 	%r699, %r8, 0, %p632;
	or.b32  	%r700, %r699, 2146435072;
	selp.b32 	%r701, %r700, %r699, %p631;
	mov.b32 	%r702, 0;
	mov.b64 	%fd1420, {%r702, %r701};
	selp.f64 	%fd1614, %fd1420, %fd1419, %p636;
	add.f64 	%fd1421, %fd11, 0d4000000000000000;
	{
	.reg .b32 %temp; 
	mov.b64 	{%temp, %r703}, %fd1421;
	}
	and.b32  	%r704, %r703, 2146435072;
	setp.ne.s32 	%p637, %r704, 2146435072;
	@%p637 bra 	$L__BB6_15;
	setp.nan.f64 	%p638, %fd11, %fd11;
	@%p638 bra 	$L__BB6_14;
	setp.neu.f64 	%p639, %fd12, 0d7FF0000000000000;
	@%p639 bra 	$L__BB6_15;
	setp.lt.s32 	%p640, %r8, 0;
	selp.b32 	%r705, %r6, %r5, %p1;
	selp.b32 	%r706, %r705, %r5, %p640;
	mov.b32 	%r707, 0;
	mov.b64 	%fd1614, {%r707, %r706};
	bra.uni 	$L__BB6_15;
$L__BB6_14:
	mov.f64 	%fd1422, 0d4000000000000000;
	add.rn.f64 	%fd1614, %fd11, %fd1422;
$L__BB6_15:
	setp.lt.s32 	%p641, %r3, 0;
	setp.eq.s32 	%p642, %r4, 1062207488;
	setp.eq.f64 	%p644, %fd11, 0d3FF0000000000000;
	add.f64 	%fd1423, %fd1614, 0d3FF0000000000000;
	mov.f64 	%fd1424, 0d4010000000000000;
	div.rn.f64 	%fd1425, %fd1424, %fd1423;
	selp.f64 	%fd1426, 0d4000000000000000, %fd1425, %p644;
	add.f64 	%fd17, %fd10, %fd1426;
	add.f64 	%fd1427, %fd2, 0d41C0000000000000;
	add.f64 	%fd1428, %fd1427, 0d3FE0000000000000;
	mul.f64 	%fd18, %fd3, %fd1428;
	{
	.reg .b32 %temp; 
	mov.b64 	{%temp, %r9}, %fd18;
	}
	abs.f64 	%fd19, %fd18;
	{ // callseq 214, 0
	.param .b64 param0;
	st.param.f64 	[param0], %fd19;
	.param .b64 retval0;
	call.uni (retval0), 
	__internal_accurate_pow, 
	(
	param0
	);
	ld.param.f64 	%fd1429, [retval0];
	} // callseq 214
	setp.lt.s32 	%p645, %r9, 0;
	neg.f64 	%fd1431, %fd1429;
	selp.f64 	%fd1432, %fd1431, %fd1429, %p642;
	selp.f64 	%fd1433, %fd1432, %fd1429, %p645;
	setp.eq.f64 	%p646, %fd18, 0d0000000000000000;
	selp.b32 	%r708, %r9, 0, %p642;
	or.b32  	%r709, %r708, 2146435072;
	selp.b32 	%r710, %r709, %r708, %p641;
	mov.b32 	%r711, 0;
	mov.b64 	%fd1434, {%r711, %r710};
	selp.f64 	%fd1615, %fd1434, %fd1433, %p646;
	add.f64 	%fd1435, %fd18, 0d4000000000000000;
	{
	.reg .b32 %temp; 
	mov.b64 	{%temp, %r712}, %fd1435;
	}
	and.b32  	%r713, %r712, 2146435072;
	setp.ne.s32 	%p647, %r713, 2146435072;
	@%p647 bra 	$L__BB6_20;
	setp.nan.f64 	%p648, %fd18, %fd18;
	@%p648 bra 	$L__BB6_19;
	setp.neu.f64 	%p649, %fd19, 0d7FF0000000000000;
	@%p649 bra 	$L__BB6_20;
	setp.lt.s32 	%p650, %r9, 0;
	selp.b32 	%r714, %r6, %r5, %p1;
	selp.b32 	%r715, %r714, %r5, %p650;
	mov.b32 	%r716, 0;
	mov.b64 	%fd1615, {%r716, %r715};
	bra.uni 	$L__BB6_20;
$L__BB6_19:
	mov.f64 	%fd1436, 0d4000000000000000;
	add.rn.f64 	%fd1615, %fd18, %fd1436;
$L__BB6_20:
	setp.lt.s32 	%p651, %r3, 0;
	setp.eq.s32 	%p652, %r4, 1062207488;
	setp.eq.f64 	%p654, %fd18, 0d3FF0000000000000;
	add.f64 	%fd1437, %fd1615, 0d3FF0000000000000;
	mov.f64 	%fd1438, 0d4010000000000000;
	div.rn.f64 	%fd1439, %fd1438, %fd1437;
	selp.f64 	%fd1440, 0d4000000000000000, %fd1439, %p654;
	add.f64 	%fd24, %fd17, %fd1440;
	add.f64 	%fd1441, %fd2, 0d41C8000000000000;
	add.f64 	%fd1442, %fd1441, 0d3FE0000000000000;
	mul.f64 	%fd25, %fd3, %fd1442;
	{
	.reg .b32 %temp; 
	mov.b64 	{%temp, %r10}, %fd25;
	}
	abs.f64 	%fd26, %fd25;
	{ // callseq 215, 0
	.param .b64 param0;
	st.param.f64 	[param0], %fd26;
	.param .b64 retval0;
	call.uni (retval0), 
	__internal_accurate_pow, 
	(
	param0
	);
	ld.param.f64 	%fd1443, [retval0];
	} // callseq 215
	setp.lt.s32 	%p655, %r10, 0;
	neg.f64 	%fd1445, %fd1443;
	selp.f64 	%fd1446, %fd1445, %fd1443, %p652;
	selp.f64 	%fd1447, %fd1446, %fd1443, %p655;
	setp.eq.f64 	%p656, %fd25, 0d0000000000000000;
	selp.b32 	%r717, %r10, 0, %p652;
	or.b32  	%r718, %r717, 2146435072;
	selp.b32 	%r719, %r718, %r717, %p651;
	mov.b32 	%r720, 0;
	mov.b64 	%fd1448, {%r720, %r719};
	selp.f64 	%fd1616, %fd1448, %fd1447, %p656;
	add.f64 	%fd1449, %fd25, 0d4000000000000000;
	{
	.reg .b32 %temp; 
	mov.b64 	{%temp, %r721}, %fd1449;
	}
	and.b32  	%r722, %r721, 2146435072;
	setp.ne.s32 	%p657, %r722, 2146435072;
	@%p657 bra 	$L__BB6_25;
	setp.nan.f64 	%p658, %fd25, %fd25;
	@%p658 bra 	$L__BB6_24;
	setp.neu.f64 	%p659, %fd26, 0d7FF0000000000000;
	@%p659 bra 	$L__BB6_25;
	setp.lt.s32 	%p660, %r10, 0;
	selp.b32 	%r723, %r6, %r5, %p1;
	selp.b32 	%r724, %r723, %r5, %p660;
	mov.b32 	%r725, 0;
	mov.b64 	%fd1616, {%r725, %r724};
	bra.uni 	$L__BB6_25;
$L__BB6_24:
	mov.f64 	%fd1450, 0d4000000000000000;
	add.rn.f64 	%fd1616, %fd25, %fd1450;
$L__BB6_25:
	setp.eq.f64 	%p661, %fd25, 0d3FF0000000000000;
	add.f64 	%fd1451, %fd1616, 0d3FF0000000000000;
	mov.f64 	%fd1452, 0d4010000000000000;
	div.rn.f64 	%fd1453, %fd1452, %fd1451;
	selp.f64 	%fd1454, 0d4000000000000000, %fd1453, %p661;
	add.f64 	%fd1623, %fd24, %fd1454;
	add.s32 	%r884, %r2, 512;
$L__BB6_26:
	setp.ge.u32 	%p662, %r884, %r1;
	@%p662 bra 	$L__BB6_49;
	rcp.rn.f64 	%fd33, %fd515;
	mov.f64 	%fd1455, 0d4000000000000000;
	{
	.reg .b32 %temp; 
	mov.b64 	{%temp, %r13}, %fd1455;
	}
	and.b32  	%r14, %r13, 2146435072;
	setp.eq.s32 	%p663, %r14, 1062207488;
	setp.lt.s32 	%p664, %r13, 0;
	selp.b32 	%r15, 0, 2146435072, %p664;
	and.b32  	%r726, %r13, 2147483647;
	setp.ne.s32 	%p665, %r726, 1071644672;
	and.pred  	%p2, %p663, %p665;
	or.b32  	%r16, %r15, -2147483648;
	mul.wide.u32 	%rd54, %r884, 8;
	add.s64 	%rd76, %rd2, %rd54;
$L__BB6_28:
	setp.lt.s32 	%p666, %r13, 0;
	setp.eq.s32 	%p667, %r14, 1062207488;
	ld.global.u64 	%rd55, [%rd76];
	cvt.rn.f64.s64 	%fd35, %rd55;
	add.f64 	%fd1456, %fd35, 0d3FE0000000000000;
	mul.f64 	%fd36, %fd33, %fd1456;
	{
	.reg .b32 %temp; 
	mov.b64 	{%temp, %r18}, %fd36;
	}
	abs.f64 	%fd37, %fd36;
	{ // callseq 216, 0
	.param .b64 param0;
	st.param.f64 	[param0], %fd37;
	.param .b64 retval0;
	call.uni (retval0), 
	__internal_accurate_pow, 
	(
	param0
	);
	ld.param.f64 	%fd1457, [retval0];
	} // callseq 216
	setp.lt.s32 	%p669, %r18, 0;
	neg.f64 	%fd1459, %fd1457;
	selp.f64 	%fd1460, %fd1459, %fd1457, %p667;
	selp.f64 	%fd1461, %fd1460, %fd1457, %p669;
	setp.eq.f64 	%p670, %fd36, 0d0000000000000000;
	selp.b32 	%r727, %r18, 0, %p667;
	or.b32  	%r728, %r727, 2146435072;
	selp.b32 	%r729, %r728, %r727, %p666;
	mov.b32 	%r730, 0;
	mov.b64 	%fd1462, {%r730, %r729};
	selp.f64 	%fd1619, %fd1462, %fd1461, %p670;
	add.f64 	%fd1463, %fd36, 0d4000000000000000;
	{
	.reg .b32 %temp; 
	mov.b64 	{%temp, %r731}, %fd1463;
	}
	and.b32  	%r732, %r731, 2146435072;
	setp.ne.s32 	%p671, %r732, 2146435072;
	@%p671 bra 	$L__BB6_33;
	setp.num.f64 	%p672, %fd36, %fd36;
	@%p672 bra 	$L__BB6_31;
	mov.f64 	%fd1464, 0d4000000000000000;
	add.rn.f64 	%fd1619, %fd36, %fd1464;
	bra.uni 	$L__BB6_33;
$L__BB6_31:
	setp.neu.f64 	%p673, %fd37, 0d7FF0000000000000;
	@%p673 bra 	$L__BB6_33;
	setp.lt.s32 	%p674, %r18, 0;
	selp.b32 	%r733, %r16, %r15, %p2;
	selp.b32 	%r734, %r733, %r15, %p674;
	mov.b32 	%r735, 0;
	mov.b64 	%fd1619, {%r735, %r734};
$L__BB6_33:
	setp.lt.s32 	%p675, %r13, 0;
	setp.eq.s32 	%p676, %r14, 1062207488;
	setp.eq.f64 	%p678, %fd36, 0d3FF0000000000000;
	add.f64 	%fd1465, %fd1619, 0d3FF0000000000000;
	mov.f64 	%fd1466, 0d4010000000000000;
	div.rn.f64 	%fd1467, %fd1466, %fd1465;
	add.f64 	%fd1468, %fd1467, 0d0000000000000000;
	selp.f64 	%fd42, 0d4000000000000000, %fd1468, %p678;
	add.f64 	%fd1469, %fd35, 0d41B0000000000000;
	add.f64 	%fd1470, %fd1469, 0d3FE0000000000000;
	mul.f64 	%fd43, %fd33, %fd1470;
	{
	.reg .b32 %temp; 
	mov.b64 	{%temp, %r19}, %fd43;
	}
	abs.f64 	%fd44, %fd43;
	{ // callseq 217, 0
	.param .b64 param0;
	st.param.f64 	[param0], %fd44;
	.param .b64 retval0;
	call.uni (retval0), 
	__internal_accurate_pow, 
	(
	param0
	);
	ld.param.f64 	%fd1471, [retval0];
	} // callseq 217
	setp.lt.s32 	%p679, %r19, 0;
	neg.f64 	%fd1473, %fd1471;
	selp.f64 	%fd1474, %fd1473, %fd1471, %p676;
	selp.f64 	%fd1475, %fd1474, %fd1471, %p679;
	setp.eq.f64 	%p680, %fd43, 0d0000000000000000;
	selp.b32 	%r736, %r19, 0, %p676;
	or.b32  	%r737, %r736, 2146435072;
	selp.b32 	%r738, %r737, %r736, %p675;
	mov.b32 	%r739, 0;
	mov.b64 	%fd1476, {%r739, %r738};
	selp.f64 	%fd1620, %fd1476, %fd1475, %p680;
	add.f64 	%fd1477, %fd43, 0d4000000000000000;
	{
	.reg .b32 %temp; 
	mov.b64 	{%temp, %r740}, %fd1477;
	}
	and.b32  	%r741, %r740, 2146435072;
	setp.ne.s32 	%p681, %r741, 2146435072;
	@%p681 bra 	$L__BB6_38;
	setp.nan.f64 	%p682, %fd43, %fd43;
	@%p682 bra 	$L__BB6_37;
	setp.neu.f64 	%p683, %fd44, 0d7FF0000000000000;
	@%p683 bra 	$L__BB6_38;
	setp.lt.s32 	%p684, %r19, 0;
	selp.b32 	%r742, %r16, %r15, %p2;
	selp.b32 	%r743, %r742, %r15, %p684;
	mov.b32 	%r744, 0;
	mov.b64 	%fd1620, {%r744, %r743};
	bra.uni 	$L__BB6_38;
$L__BB6_37:
	mov.f64 	%fd1478, 0d4000000000000000;
	add.rn.f64 	%fd1620, %fd43, %fd1478;
$L__BB6_38:
	setp.lt.s32 	%p685, %r13, 0;
	setp.eq.s32 	%p686, %r14, 1062207488;
	setp.eq.f64 	%p688, %fd43, 0d3FF0000000000000;
	add.f64 	%fd1479, %fd1620, 0d3FF0000000000000;
	mov.f64 	%fd1480, 0d4010000000000000;
	div.rn.f64 	%fd1481, %fd1480, %fd1479;
	selp.f64 	%fd1482, 0d4000000000000000, %fd1481, %p688;
	add.f64 	%fd49, %fd42, %fd1482;
	add.f64 	%fd1483, %fd35, 0d41C0000000000000;
	add.f64 	%fd1484, %fd1483, 0d3FE0000000000000;
	mul.f64 	%fd50, %fd33, %fd1484;
	{
	.reg .b32 %temp; 
	mov.b64 	{%temp, %r20}, %fd50;
	}
	abs.f64 	%fd51, %fd50;
	{ // callseq 218, 0
	.param .b64 param0;
	st.param.f64 	[param0], %fd51;
	.param .b64 retval0;
	call.uni (retval0), 
	__internal_accurate_pow, 
	(
	param0
	);
	ld.param.f64 	%fd1485, [retval0];
	} // callseq 218
	setp.lt.s32 	%p689, %r20, 0;
	neg.f64 	%fd1487, %fd1485;
	selp.f64 	%fd1488, %fd1487, %fd1485, %p686;
	selp.f64 	%fd1489, %fd1488, %fd1485, %p689;
	setp.eq.f64 	%p690, %fd50, 0d0000000000000000;
	selp.b32 	%r745, %r20, 0, %p686;
	or.b32  	%r746, %r745, 2146435072;
	selp.b32 	%r747, %r746, %r745, %p685;
	mov.b32 	%r748, 0;
	mov.b64 	%fd1490, {%r748, %r747};
	selp.f64 	%fd1621, %fd1490, %fd1489, %p690;
	add.f64 	%fd1491, %fd50, 0d4000000000000000;
	{
	.reg .b32 %temp; 
	mov.b64 	{%temp, %r749}, %fd1491;
	}
	and.b32  	%r750, %r749, 2146435072;
	setp.ne.s32 	%p691, %r750, 2146435072;
	@%p691 bra 	$L__BB6_43;
	setp.nan.f64 	%p692, %fd50, %fd50;
	@%p692 bra 	$L__BB6_42;
	setp.neu.f64 	%p693, %fd51, 0d7FF0000000000000;
	@%p693 bra 	$L__BB6_43;
	setp.lt.s32 	%p694, %r20, 0;
	selp.b32 	%r751, %r16, %r15, %p2;
	selp.b32 	%r752, %r751, %r15, %p694;
	mov.b32 	%r753, 0;
	mov.b64 	%fd1621, {%r753, %r752};
	bra.uni 	$L__BB6_43;
$L__BB6_42:
	mov.f64 	%fd1492, 0d4000000000000000;
	add.rn.f64 	%fd1621, %fd50, %fd1492;
$L__BB6_43:
	setp.lt.s32 	%p695, %r13, 0;
	setp.eq.s32 	%p696, %r14, 1062207488;
	setp.eq.f64 	%p698, %fd50, 0d3FF0000000000000;
	add.f64 	%fd1493, %fd1621, 0d3FF0000000000000;
	mov.f64 	%fd1494, 0d4010000000000000;
	div.rn.f64 	%fd1495, %fd1494, %fd1493;
	selp.f64 	%fd1496, 0d4000000000000000, %fd1495, %p698;
	add.f64 	%fd56, %fd49, %fd1496;
	add.f64 	%fd1497, %fd35, 0d41C8000000000000;
	add.f64 	%fd1498, %fd1497, 0d3FE0000000000000;
	mul.f64 	%fd57, %fd33, %fd1498;
	{
	.reg .b32 %temp; 
	mov.b64 	{%temp, %r21}, %fd57;
	}
	abs.f64 	%fd58, %fd57;
	{ // callseq 219, 0
	.param .b64 param0;
	st.param.f64 	[param0], %fd58;
	.param .b64 retval0;
	call.uni (retval0), 
	__internal_accurate_pow, 
	(
	param0
	);
	ld.param.f64 	%fd1499, [retval0];
	} // callseq 219
	setp.lt.s32 	%p699, %r21, 0;
	neg.f64 	%fd1501, %fd1499;
	selp.f64 	%fd1502, %fd1501, %fd1499, %p696;
	selp.f64 	%fd1503, %fd1502, %fd1499, %p699;
	setp.eq.f64 	%p700, %fd57, 0d0000000000000000;
	selp.b32 	%r754, %r21, 0, %p696;
	or.b32  	%r755, %r754, 2146435072;
	selp.b32 	%r756, %r755, %r754, %p695;
	mov.b32 	%r757, 0;
	mov.b64 	%fd1504, {%r757, %r756};
	selp.f64 	%fd1622, %fd1504, %fd1503, %p700;
	add.f64 	%fd1505, %fd57, 0d4000000000000000;
	{
	.reg .b32 %temp; 
	mov.b64 	{%temp, %r758}, %fd1505;
	}
	and.b32  	%r759, %r758, 2146435072;
	setp.ne.s32 	%p701, %r759, 2146435072;
	@%p701 bra 	$L__BB6_48;
	setp.nan.f64 	%p702, %fd57, %fd57;
	@%p702 bra 	$L__BB6_47;
	setp.neu.f64 	%p703, %fd58, 0d7FF0000000000000;
	@%p703 bra 	$L__BB6_48;
	setp.lt.s32 	%p704, %r21, 0;
	selp.b32 	%r760, %r16, %r15, %p2;
	selp.b32 	%r761, %r760, %r15, %p704;
	mov.b32 	%r762, 0;
	mov.b64 	%fd1622, {%r762, %r761};
	bra.uni 	$L__BB6_48;
$L__BB6_47:
	mov.f64 	%fd1506, 0d4000000000000000;
	add.rn.f64 	%fd1622, %fd57, %fd1506;
$L__BB6_48:
	setp.eq.f64 	%p705, %fd57, 0d3FF0000000000000;
	add.f64 	%fd1507, %fd1622, 0d3FF0000000000000;
	mov.f64 	%fd1508, 0d4010000000000000;
	div.rn.f64 	%fd1509, %fd1508, %fd1507;
	selp.f64 	%fd1510, 0d4000000000000000, %fd1509, %p705;
	add.f64 	%fd1511, %fd56, %fd1510;
	add.f64 	%fd1623, %fd1623, %fd1511;
	add.s32 	%r884, %r884, 512;
	add.s64 	%rd76, %rd76, 4096;
	setp.lt.s32 	%p706, %r884, %r1;
	@%p706 bra 	$L__BB6_28;
$L__BB6_49:
	setp.lt.s64 	%p707, %rd17, 512;
	@%p707 bra 	$L__BB6_54;
	// begin inline asm
	mov.u32 %r826, %laneid;
	// end inline asm
	mov.b64 	%rd66, %fd1623;
	mov.b64 	{%r828, %r833}, %rd66;
	mov.b32 	%r834, 1;
	mov.b32 	%r875, 31;
	mov.b32 	%r876, -1;
	// begin inline asm
	shfl.sync.down.b32 %r827, %r828, %r834, %r875, %r876;
	// end inline asm
	// begin inline asm
	shfl.sync.down.b32 %r832, %r833, %r834, %r875, %r876;
	// end inline asm
	mov.b64 	%rd67, {%r827, %r832};
	mov.b64 	%fd1570, %rd67;
	setp.gt.s32 	%p731, %r826, 30;
	add.f64 	%fd1571, %fd1623, %fd1570;
	selp.f64 	%fd1572, %fd1623, %fd1571, %p731;
	mov.b64 	%rd68, %fd1572;
	mov.b64 	{%r838, %r843}, %rd68;
	mov.b32 	%r844, 2;
	// begin inline asm
	shfl.sync.down.b32 %r837, %r838, %r844, %r875, %r876;
	// end inline asm
	// begin inline asm
	shfl.sync.down.b32 %r842, %r843, %r844, %r875, %r876;
	// end inline asm
	mov.b64 	%rd69, {%r837, %r842};
	mov.b64 	%fd1573, %rd69;
	setp.gt.s32 	%p732, %r826, 29;
	add.f64 	%fd1574, %fd1572, %fd1573;
	selp.f64 	%fd1575, %fd1572, %fd1574, %p732;
	mov.b64 	%rd70, %fd1575;
	mov.b64 	{%r848, %r853}, %rd70;
	mov.b32 	%r854, 4;
	// begin inline asm
	shfl.sync.down.b32 %r847, %r848, %r854, %r875, %r876;
	// end inline asm
	// begin inline asm
	shfl.sync.down.b32 %r852, %r853, %r854, %r875, %r876;
	// end inline asm
	mov.b64 	%rd71, {%r847, %r852};
	mov.b64 	%fd1576, %rd71;
	setp.gt.s32 	%p733, %r826, 27;
	add.f64 	%fd1577, %fd1575, %fd1576;
	selp.f64 	%fd1578, %fd1575, %fd1577, %p733;
	mov.b64 	%rd72, %fd1578;
	mov.b64 	{%r858, %r863}, %rd72;
	mov.b32 	%r864, 8;
	// begin inline asm
	shfl.sync.down.b32 %r857, %r858, %r864, %r875, %r876;
	// end inline asm
	// begin inline asm
	shfl.sync.down.b32 %r862, %r863, %r864, %r875, %r876;
	// end inline asm
	mov.b64 	%rd73, {%r857, %r862};
	mov.b64 	%fd1579, %rd73;
	setp.gt.s32 	%p734, %r826, 23;
	add.f64 	%fd1580, %fd1578, %fd1579;
	selp.f64 	%fd1581, %fd1578, %fd1580, %p734;
	mov.b64 	%rd74, %fd1581;
	mov.b64 	{%r868, %r873}, %rd74;
	mov.b32 	%r874, 16;
	// begin inline asm
	shfl.sync.down.b32 %r867, %r868, %r874, %r875, %r876;
	// end inline asm
	// begin inline asm
	shfl.sync.down.b32 %r872, %r873, %r874, %r875, %r876;
	// end inline asm
	mov.b64 	%rd75, {%r867, %r872};
	mov.b64 	%fd1582, %rd75;
	setp.gt.s32 	%p735, %r826, 15;
	add.f64 	%fd65, %fd1581, %fd1582;
	selp.f64 	%fd1688, %fd1581, %fd65, %p735;
	setp.ne.s32 	%p736, %r826, 0;
	@%p736 bra 	$L__BB6_52;
	shr.u32 	%r877, %r2, 2;
	and.b32  	%r878, %r877, 248;
	mov.u32 	%r879, _ZZN3cub18CUB_300001_SM_10006detail6reduce28DeviceReduceSingleTileKernelINS2_10policy_hubIdyN4cuda3std3__44plusIdEEE10Policy1000EN6thrust24THRUST_300001_SM_1000_NS6detail15normal_iteratorINSD_10device_ptrIlEEEEPdyS9_dd6squareIdEEEvT0_T1_T2_T3_T4_T6_E12temp_storage;
	add.s32 	%r880, %r879, %r878;
	st.shared.f64 	[%r880+16], %fd65;
$L__BB6_52:
	bar.sync 	0;
	setp.ne.s32 	%p737, %r2, 0;
	@%p737 bra 	$L__BB6_370;
	ld.shared.f64 	%fd1583, [_ZZN3cub18CUB_300001_SM_10006detail6reduce28DeviceReduceSingleTileKernelINS2_10policy_hubIdyN4cuda3std3__44plusIdEEE10Policy1000EN6thrust24THRUST_300001_SM_1000_NS6detail15normal_iteratorINSD_10device_ptrIlEEEEPdyS9_dd6squareIdEEEvT0_T1_T2_T3_T4_T6_E12temp_storage+24];
	add.f64 	%fd1584, %fd1688, %fd1583;
	ld.shared.f64 	%fd1585, [_ZZN3cub18CUB_300001_SM_10006detail6reduce28DeviceReduceSingleTileKernelINS2_10policy_hubIdyN4cuda3std3__44plusIdEEE10Policy1000EN6thrust24THRUST_300001_SM_1000_NS6detail15normal_iteratorINSD_10device_ptrIlEEEEPdyS9_dd6squareIdEEEvT0_T1_T2_T3_T4_T6_E12temp_storage+32];
	add.f64 	%fd1586, %fd1584, %fd1585;
	ld.shared.f64 	%fd1587, [_ZZN3cub18CUB_300001_SM_10006detail6reduce28DeviceReduceSingleTileKernelINS2_10policy_hubIdyN4cuda3std3__44plusIdEEE10Policy1000EN6thrust24THRUST_300001_SM_1000_NS6detail15normal_iteratorINSD_10device_ptrIlEEEEPdyS9_dd6squareIdEEEvT0_T1_T2_T3_T4_T6_E12temp_storage+40];
	add.f64 	%fd1588, %fd1586, %fd1587;
	ld.shared.f64 	%fd1589, [_ZZN3cub18CUB_300001_SM_10006detail6reduce28DeviceReduceSingleTileKernelINS2_10policy_hubIdyN4cuda3std3__44plusIdEEE10Policy1000EN6thrust24THRUST_300001_SM_1000_NS6detail15normal_iteratorINSD_10device_ptrIlEEEEPdyS9_dd6squareIdEEEvT0_T1_T2_T3_T4_T6_E12temp_storage+48];
	add.f64 	%fd1590, %fd1588, %fd1589;
	ld.shared.f64 	%fd1591, [_ZZN3cub18CUB_300001_SM_10006detail6reduce28DeviceReduceSingleTileKernelINS2_10policy_hubIdyN4cuda3std3__44plusIdEEE10Policy1000EN6thrust24THRUST_300001_SM_1000_NS6detail15normal_iteratorINSD_10device_ptrIlEEEEPdyS9_dd6squareIdEEEvT0_T1_T2_T3_T4_T6_E12temp_storage+56];
	add.f64 	%fd1592, %fd1590, %fd1591;
	ld.shared.f64 	%fd1593, [_ZZN3cub18CUB_300001_SM_10006detail6reduce28DeviceReduceSingleTileKernelINS2_10policy_hubIdyN4cuda3std3__44plusIdEEE10Policy1000EN6thrust24THRUST_300001_SM_1000_NS6detail15normal_iteratorINSD_10device_ptrIlEEEEPdyS9_dd6squareIdEEEvT0_T1_T2_T3_T4_T6_E12temp_storage+64];
	add.f64 	%fd1594, %fd1592, %fd1593;
	ld.shared.f64 	%fd1595, [_ZZN3cub18CUB_300001_SM_10006detail6reduce28DeviceReduceSingleTileKernelINS2_10policy_hubIdyN4cuda3std3__44plusIdEEE10Policy1000EN6thrust24THRUST_300001_SM_1000_NS6detail15normal_iteratorINSD_10device_ptrIlEEEEPdyS9_dd6squareIdEEEvT0_T1_T2_T3_T4_T6_E12temp_storage+72];
	add.f64 	%fd1596, %fd1594, %fd1595;
	ld.shared.f64 	%fd1597, [_ZZN3cub18CUB_300001_SM_10006detail6reduce28DeviceReduceSingleTileKernelINS2_10policy_hubIdyN4cuda3std3__44plusIdEEE10Policy1000EN6thrust24THRUST_300001_SM_1000_NS6detail15normal_iteratorINSD_10device_ptrIlEEEEPdyS9_dd6squareIdEEEvT0_T1_T2_T3_T4_T6_E12temp_storage+80];
	add.f64 	%fd1598, %fd1596, %fd1597;
	ld.shared.f64 	%fd1599, [_ZZN3cub18CUB_300001_SM_10006detail6reduce28DeviceReduceSingleTileKernelINS2_10policy_hubIdyN4cuda3std3__44plusIdEEE10Policy1000EN6thrust24THRUST_300001_SM_1000_NS6detail15normal_iteratorINSD_10device_ptrIlEEEEPdyS9_dd6squareIdEEEvT0_T1_T2_T3_T4_T6_E12temp_storage+88];
	add.f64 	%fd1600, %fd1598, %fd1599;
	ld.shared.f64 	%fd1601, [_ZZN3cub18CUB_300001_SM_10006detail6reduce28DeviceReduceSingleTileKernelINS2_10policy_hubIdyN4cuda3std3__44plusIdEEE10Policy1000EN6thrust24THRUST_300001_SM_1000_NS6detail15normal_iteratorINSD_10device_ptrIlEEEEPdyS9_dd6squareIdEEEvT0_T1_T2_T3_T4_T6_E12temp_storage+96];
	add.f64 	%fd1602, %fd1600, %fd1601;
	ld.shared.f64 	%fd1603, [_ZZN3cub18CUB_300001_SM_10006detail6reduce28DeviceReduceSingleTileKernelINS2_10policy_hubIdyN4cuda3std3__44plusIdEEE10Policy1000EN6thrust24THRUST_300001_SM_1000_NS6detail15normal_iteratorINSD_10device_ptrIlEEEEPdyS9_dd6squareIdEEEvT0_T1_T2_T3_T4_T6_E12temp_storage+104];
	add.f64 	%fd1604, %fd1602, %fd1603;
	ld.shared.f64 	%fd1605, [_ZZN3cub18CUB_300001_SM_10006detail6reduce28DeviceReduceSingleTileKernelINS2_10policy_hubIdyN4cuda3std3__44plusIdEEE10Policy1000EN6thrust24THRUST_300001_SM_1000_NS6detail15normal_iteratorINSD_10device_ptrIlEEEEPdyS9_dd6squareIdEEEvT0_T1_T2_T3_T4_T6_E12temp_storage+112];
	add.f64 	%fd1606, %fd1604, %fd1605;
	ld.shared.f64 	%fd1607, [_ZZN3cub18CUB_300001_SM_10006detail6reduce28DeviceReduceSingleTileKernelINS2_10policy_hubIdyN4cuda3std3__44plusIdEEE10Policy1000EN6thrust24THRUST_300001_SM_1000_NS6detail15normal_iteratorINSD_10device_ptrIlEEEEPdyS9_dd6squareIdEEEvT0_T1_T2_T3_T4_T6_E12temp_storage+120];
	add.f64 	%fd1608, %fd1606, %fd1607;
	ld.shared.f64 	%fd1609, [_ZZN3cub18CUB_300001_SM_10006detail6reduce28DeviceReduceSingleTileKernelINS2_10policy_hubIdyN4cuda3std3__44plusIdEEE10Policy1000EN6thrust24THRUST_300001_SM_1000_NS6detail15normal_iteratorINSD_10device_ptrIlEEEEPdyS9_dd6squareIdEEEvT0_T1_T2_T3_T4_T6_E12temp_storage+128];
	add.f64 	%fd1610, %fd1608, %fd1609;
	ld.shared.f64 	%fd1611, [_ZZN3cub18CUB_300001_SM_10006detail6reduce28DeviceReduceSingleTileKernelINS2_10policy_hubIdyN4cuda3std3__44plusIdEEE10Policy1000EN6thrust24THRUST_300001_SM_1000_NS6detail15normal_iteratorINSD_10device_ptrIlEEEEPdyS9_dd6squareIdEEEvT0_T1_T2_T3_T4_T6_E12temp_storage+136];
	add.f64 	%fd1688, %fd1610, %fd1611;
	bra.uni 	$L__BB6_370;
$L__BB6_54:
	// begin inline asm
	mov.u32 %r763, %laneid;
	// end inline asm
	and.b32  	%r814, %r2, 992;
	add.s32 	%r815, %r814, 32;
	setp.gt.s32 	%p708, %r815, %r1;
	not.b32 	%r816, %r814;
	add.s32 	%r817, %r1, %r816;
	selp.b32 	%r812, %r817, 31, %p708;
	mov.b64 	%rd56, %fd1623;
	mov.b64 	{%r765, %r770}, %rd56;
	mov.b32 	%r771, 1;
	mov.b32 	%r813, -1;
	// begin inline asm
	shfl.sync.down.b32 %r764, %r765, %r771, %r812, %r813;
	// end inline asm
	// begin inline asm
	shfl.sync.down.b32 %r769, %r770, %r771, %r812, %r813;
	// end inline asm
	mov.b64 	%rd57, {%r764, %r769};
	mov.b64 	%fd1512, %rd57;
	setp.lt.s32 	%p709, %r763, %r812;
	add.f64 	%fd1513, %fd1623, %fd1512;
	selp.f64 	%fd1514, %fd1513, %fd1623, %p709;
	mov.b64 	%rd58, %fd1514;
	mov.b64 	{%r775, %r780}, %rd58;
	mov.b32 	%r781, 2;
	// begin inline asm
	shfl.sync.down.b32 %r774, %r775, %r781, %r812, %r813;
	// end inline asm
	// begin inline asm
	shfl.sync.down.b32 %r779, %r780, %r781, %r812, %r813;
	// end inline asm
	mov.b64 	%rd59, {%r774, %r779};
	mov.b64 	%fd1515, %rd59;
	add.s32 	%r818, %r763, 2;
	setp.gt.s32 	%p710, %r818, %r812;
	add.f64 	%fd1516, %fd1514, %fd1515;
	selp.f64 	%fd1517, %fd1514, %fd1516, %p710;
	mov.b64 	%rd60, %fd1517;
	mov.b64 	{%r785, %r790}, %rd60;
	mov.b32 	%r791, 4;
	// begin inline asm
	shfl.sync.down.b32 %r784, %r785, %r791, %r812, %r813;
	// end inline asm
	// begin inline asm
	shfl.sync.down.b32 %r789, %r790, %r791, %r812, %r813;
	// end inline asm
	mov.b64 	%rd61, {%r784, %r789};
	mov.b64 	%fd1518, %rd61;
	add.s32 	%r819, %r763, 4;
	setp.gt.s32 	%p711, %r819, %r812;
	add.f64 	%fd1519, %fd1517, %fd1518;
	selp.f64 	%fd1520, %fd1517, %fd1519, %p711;
	mov.b64 	%rd62, %fd1520;
	mov.b64 	{%r795, %r800}, %rd62;
	mov.b32 	%r801, 8;
	// begin inline asm
	shfl.sync.down.b32 %r794, %r795, %r801, %r812, %r813;
	// end inline asm
	// begin inline asm
	shfl.sync.down.b32 %r799, %r800, %r801, %r812, %r813;
	// end inline asm
	mov.b64 	%rd63, {%r794, %r799};
	mov.b64 	%fd1521, %rd63;
	add.s32 	%r820, %r763, 8;
	setp.gt.s32 	%p712, %r820, %r812;
	add.f64 	%fd1522, %fd1520, %fd1521;
	selp.f64 	%fd1523, %fd1520, %fd1522, %p712;
	mov.b64 	%rd64, %fd1523;
	mov.b64 	{%r805, %r810}, %rd64;
	mov.b32 	%r811, 16;
	// begin inline asm
	shfl.sync.down.b32 %r804, %r805, %r811, %r812, %r813;
	// end inline asm
	// begin inline asm
	shfl.sync.down.b32 %r809, %r810, %r811, %r812, %r813;
	// end inline asm
	mov.b64 	%rd65, {%r804, %r809};
	mov.b64 	%fd1524, %rd65;
	add.s32 	%r821, %r763, 16;
	setp.gt.s32 	%p713, %r821, %r812;
	add.f64 	%fd1525, %fd1523, %fd1524;
	selp.f64 	%fd1688, %fd1523, %fd1525, %p713;
	setp.ne.s32 	%p714, %r763, 0;
	@%p714 bra 	$L__BB6_56;
	shr.u32 	%r822, %r2, 2;
	and.b32  	%r823, %r822, 248;
	mov.u32 	%r824, _ZZN3cub18CUB_300001_SM_10006detail6reduce28DeviceReduceSingleTileKernelINS2_10policy_hubIdyN4cuda3std3__44plusIdEEE10Policy1000EN6thrust24THRUST_300001_SM_1000_NS6detail15normal_iteratorINSD_10device_ptrIlEEEEPdyS9_dd6squareIdEEEvT0_T1_T2_T3_T4_T6_E12temp_storage;
	add.s32 	%r825, %r824, %r823;
	st.shared.f64 	[%r825+16], %fd1688;
$L__BB6_56:
	bar.sync 	0;
	setp.ne.s32 	%p715, %r2, 0;
	@%p715 bra 	$L__BB6_370;
	setp.gt.s64 	%p716, %rd17, 32;
	ld.shared.f64 	%fd1526, [_ZZN3cub18CUB_300001_SM_10006detail6reduce28DeviceReduceSingleTileKernelINS2_10policy_hubIdyN4cuda3std3__44plusIdEEE10Policy1000EN6thrust24THRUST_300001_SM_1000_NS6detail15normal_iteratorINSD_10device_ptrIlEEEEPdyS9_dd6squareIdEEEvT0_T1_T2_T3_T4_T6_E12temp_storage+24];
	add.f64 	%fd1527, %fd1688, %fd1526;
	selp.f64 	%fd1528, %fd1527, %fd1688, %p716;
	setp.gt.s64 	%p717, %rd17, 64;
	ld.shared.f64 	%fd1529, [_ZZN3cub18CUB_300001_SM_10006detail6reduce28DeviceReduceSingleTileKernelINS2_10policy_hubIdyN4cuda3std3__44plusIdEEE10Policy1000EN6thrust24THRUST_300001_SM_1000_NS6detail15normal_iteratorINSD_10device_ptrIlEEEEPdyS9_dd6squareIdEEEvT0_T1_T2_T3_T4_T6_E12temp_storage+32];
	add.f64 	%fd1530, %fd1529, %fd1528;
	selp.f64 	%fd1531, %fd1530, %fd1528, %p717;
	setp.gt.s64 	%p718, %rd17, 96;
	ld.shared.f64 	%fd1532, [_ZZN3cub18CUB_300001_SM_10006detail6reduce28DeviceReduceSingleTileKernelINS2_10policy_hubIdyN4cuda3std3__44plusIdEEE10Policy1000EN6thrust24THRUST_300001_SM_1000_NS6detail15normal_iteratorINSD_10device_ptrIlEEEEPdyS9_dd6squareIdEEEvT0_T1_T2_T3_T4_T6_E12temp_storage+40];
	add.f64 	%fd1533, %fd1532, %fd1531;
	selp.f64 	%fd1534, %fd1533, %fd1531, %p718;
	setp.gt.s64 	%p719, %rd17, 128;
	ld.shared.f64 	%fd1535, [_ZZN3cub18CUB_300001_SM_10006detail6reduce28DeviceReduceSingleTileKernelINS2_10policy_hubIdyN4cuda3std3__44plusIdEEE10Policy1000EN6thrust24THRUST_300001_SM_1000_NS6detail15normal_iteratorINSD_10device_ptrIlEEEEPdyS9_dd6squareIdEEEvT0_T1_T2_T3_T4_T6_E12temp_storage+48];
	add.f64 	%fd1536, %fd1535, %fd1534;
	selp.f64 	%fd1537, %fd1536, %fd1534, %p719;
	setp.gt.s64 	%p720, %rd17, 160;
	ld.shared.f64 	%fd1538, [_ZZN3cub18CUB_300001_SM_10006detail6reduce28DeviceReduceSingleTileKernelINS2_10policy_hubIdyN4cuda3std3__44plusIdEEE10Policy1000EN6thrust24THRUST_300001_SM_1000_NS6detail15normal_iteratorINSD_10device_ptrIlEEEEPdyS9_dd6squareIdEEEvT0_T1_T2_T3_T4_T6_E12temp_storage+56];
	add.f64 	%fd1539, %fd1538, %fd1537;
	selp.f64 	%fd1540, %fd1539, %fd1537, %p720;
	setp.gt.s64 	%p721, %rd17, 192;
	ld.shared.f64 	%fd1541, [_ZZN3cub18CUB_300001_SM_10006detail6reduce28DeviceReduceSingleTileKernelINS2_10policy_hubIdyN4cuda3std3__44plusIdEEE10Policy1000EN6thrust24THRUST_300001_SM_1000_NS6detail15normal_iteratorINSD_10device_ptrIlEEEEPdyS9_dd6squareIdEEEvT0_T1_T2_T3_T4_T6_E12temp_storage+64];
	add.f64 	%fd1542, %fd1541, %fd1540;
	selp.f64 	%fd1543, %fd1542, %fd1540, %p721;
	setp.gt.s64 	%p722, %rd17, 224;
	ld.shared.f64 	%fd1544, [_ZZN3cub18CUB_300001_SM_10006detail6reduce28DeviceReduceSingleTileKernelINS2_10policy_hubIdyN4cuda3std3__44plusIdEEE10Policy1000EN6thrust24THRUST_300001_SM_1000_NS6detail15normal_iteratorINSD_10device_ptrIlEEEEPdyS9_dd6squareIdEEEvT0_T1_T2_T3_T4_T6_E12temp_storage+72];
	add.f64 	%fd1545, %fd1544, %fd1543;
	selp.f64 	%fd1546, %fd1545, %fd1543, %p722;
	setp.gt.s64 	%p723, %rd17, 256;
	ld.shared.f64 	%fd1547, [_ZZN3cub18CUB_300001_SM_10006detail6reduce28DeviceReduceSingleTileKernelINS2_10policy_hubIdyN4cuda3std3__44plusIdEEE10Policy1000EN6thrust24THRUST_300001_SM_1000_NS6detail15normal_iteratorINSD_10device_ptrIlEEEEPdyS9_dd6squareIdEEEvT0_T1_T2_T3_T4_T6_E12temp_storage+80];
	add.f64 	%fd1548, %fd1547, %fd1546;
	selp.f64 	%fd1549, %fd1548, %fd1546, %p723;
	setp.gt.s64 	%p724, %rd17, 288;
	ld.shared.f64 	%fd1550, [_ZZN3cub18CUB_300001_SM_10006detail6reduce28DeviceReduceSingleTileKernelINS2_10policy_hubIdyN4cuda3std3__44plusIdEEE10Policy1000EN6thrust24THRUST_300001_SM_1000_NS6detail15normal_iteratorINSD_10device_ptrIlEEEEPdyS9_dd6squareIdEEEvT0_T1_T2_T3_T4_T6_E12temp_storage+88];
	add.f64 	%fd1551, %fd1550, %fd1549;
	selp.f64 	%fd1552, %fd1551, %fd1549, %p724;
	setp.gt.s64 	%p725, %rd17, 320;
	ld.shared.f64 	%fd1553, [_ZZN3cub18CUB_300001_SM_10006detail6reduce28DeviceReduceSingleTileKernelINS2_10policy_hubIdyN4cuda3std3__44plusIdEEE10Policy1000EN6thrust24THRUST_300001_SM_1000_NS6detail15normal_iteratorINSD_10device_ptrIlEEEEPdyS9_dd6squareIdEEEvT0_T1_T2_T3_T4_T6_E12temp_storage+96];
	add.f64 	%fd1554, %fd1553, %fd1552;
	selp.f64 	%fd1555, %fd1554, %fd1552, %p725;
	setp.gt.s64 	%p726, %rd17, 352;
	ld.shared.f64 	%fd1556, [_ZZN3cub18CUB_300001_SM_10006detail6reduce28DeviceReduceSingleTileKernelINS2_10policy_hubIdyN4cuda3std3__44plusIdEEE10Policy1000EN6thrust24THRUST_300001_SM_1000_NS6detail15normal_iteratorINSD_10device_ptrIlEEEEPdyS9_dd6squareIdEEEvT0_T1_T2_T3_T4_T6_E12temp_storage+104];
	add.f64 	%fd1557, %fd1556, %fd1555;
	selp.f64 	%fd1558, %fd1557, %fd1555, %p726;
	setp.gt.s64 	%p727, %rd17, 384;
	ld.shared.f64 	%fd1559, [_ZZN3cub18CUB_300001_SM_10006detail6reduce28DeviceReduceSingleTileKernelINS2_10policy_hubIdyN4cuda3std3__44plusIdEEE10Policy1000EN6thrust24THRUST_300001_SM_1000_NS6detail15normal_iteratorINSD_10device_ptrIlEEEEPdyS9_dd6squareIdEEEvT0_T1_T2_T3_T4_T6_E12temp_storage+112];
	add.f64 	%fd1560, %fd1559, %fd1558;
	selp.f64 	%fd1561, %fd1560, %fd1558, %p727;
	setp.gt.s64 	%p728, %rd17, 416;
	ld.shared.f64 	%fd1562, [_ZZN3cub18CUB_300001_SM_10006detail6reduce28DeviceReduceSingleTileKernelINS2_10policy_hubIdyN4cuda3std3__44plusIdEEE10Policy1000EN6thrust24THRUST_300001_SM_1000_NS6detail15normal_iteratorINSD_10device_ptrIlEEEEPdyS9_dd6squareIdEEEvT0_T1_T2_T3_T4_T6_E12temp_storage+120];
	add.f64 	%fd1563, %fd1562, %fd1561;
	selp.f64 	%fd1564, %fd1563, %fd1561, %p728;
	setp.gt.s64 	%p729, %rd17, 448;
	ld.shared.f64 	%fd1565, [_ZZN3cub18CUB_300001_SM_10006detail6reduce28DeviceReduceSingleTileKernelINS2_10policy_hubIdyN4cuda3std3__44plusIdEEE10Policy1000EN6thrust24THRUST_300001_SM_1000_NS6detail15normal_iteratorINSD_10device_ptrIlEEEEPdyS9_dd6squareIdEEEvT0_T1_T2_T3_T4_T6_E12temp_storage+128];
	add.f64 	%fd1566, %fd1565, %fd1564;
	selp.f64 	%fd1567, %fd1566, %fd1564, %p729;
	setp.gt.s64 	%p730, %rd17, 480;
	ld.shared.f64 	%fd1568, [_ZZN3cub18CUB_300001_SM_10006detail6reduce28DeviceReduceSingleTileKernelINS2_10policy_hubIdyN4cuda3std3__44plusIdEEE10Policy1000EN6thrust24THRUST_300001_SM_1000_NS6detail15normal_iteratorINSD_10device_ptrIlEEEEPdyS9_dd6squareIdEEEvT0_T1_T2_T3_T4_T6_E12temp_storage+136];
	add.f64 	%fd1569, %fd1568, %fd1567;
	selp.f64 	%fd1688, %fd1569, %fd1567, %p730;
	bra.uni 	$L__BB6_370;
$L__BB6_58:
	mov.u32 	%r23, %tid.x;
	rcp.rn.f64 	%fd70, %fd515;
	mov.f64 	%fd516, 0d4000000000000000;
	{
	.reg .b32 %temp; 
	mov.b64 	{%temp, %r24}, %fd516;
	}
	and.b32  	%r25, %r24, 2146435072;
	setp.eq.s32 	%p6, %r25, 1062207488;
	setp.lt.s32 	%p8, %r24, 0;
	selp.b32 	%r26, 0, 2146435072, %p8;
	and.b32  	%r91, %r24, 2147483647;
	setp.ne.s32 	%p9, %r91, 1071644672;
	and.pred  	%p3, %p6, %p9;
	or.b32  	%r27, %r26, -2147483648;
	cvt.u64.u32 	%rd6, %r23;
	mul.wide.u32 	%rd19, %r23, 8;
	add.s64 	%rd7, %rd2, %rd19;
	ld.global.u64 	%rd20, [%rd7];
	cvt.rn.f64.s64 	%fd71, %rd20;
	add.f64 	%fd517, %fd71, 0d3FE0000000000000;
	mul.f64 	%fd72, %fd70, %fd517;
	{
	.reg .b32 %temp; 
	mov.b64 	{%temp, %r28}, %fd72;
	}
	abs.f64 	%fd73, %fd72;
	{ // callseq 152, 0
	.param .b64 param0;
	st.param.f64 	[param0], %fd73;
	.param .b64 retval0;
	call.uni (retval0), 
	__internal_accurate_pow, 
	(
	param0
	);
	ld.param.f64 	%fd518, [retval0];
	} // callseq 152
	setp.lt.s32 	%p10, %r28, 0;
	neg.f64 	%fd520, %fd518;
	selp.f64 	%fd521, %fd520, %fd518, %p6;
	selp.f64 	%fd522, %fd521, %fd518, %p10;
	setp.eq.f64 	%p11, %fd72, 0d0000000000000000;
	selp.b32 	%r92, %r28, 0, %p6;
	or.b32  	%r93, %r92, 2146435072;
	selp.b32 	%r94, %r93, %r92, %p8;
	mov.b32 	%r95, 0;
	mov.b64 	%fd523, {%r95, %r94};
	selp.f64 	%fd1624, %fd523, %fd522, %p11;
	add.f64 	%fd524, %fd72, 0d4000000000000000;
	{
	.reg .b32 %temp; 
	mov.b64 	{%temp, %r96}, %fd524;
	}
	and.b32  	%r97, %r96, 2146435072;
	setp.ne.s32 	%p12, %r97, 2146435072;
	@%p12 bra 	$L__BB6_63;
	setp.num.f64 	%p13, %fd72, %fd72;
	@%p13 bra 	$L__BB6_61;
	mov.f64 	%fd525, 0d4000000000000000;
	add.rn.f64 	%fd1624, %fd72, %fd525;
	bra.uni 	$L__BB6_63;
$L__BB6_61:
	setp.neu.f64 	%p14, %fd73, 0d7FF0000000000000;
	@%p14 bra 	$L__BB6_63;
	setp.lt.s32 	%p15, %r28, 0;
	selp.b32 	%r98, %r27, %r26, %p3;
	selp.b32 	%r99, %r98, %r26, %p15;
	mov.b32 	%r100, 0;
	mov.b64 	%fd1624, {%r100, %r99};
$L__BB6_63:
	setp.lt.s32 	%p16, %r24, 0;
	setp.eq.s32 	%p17, %r25, 1062207488;
	setp.eq.f64 	%p19, %fd72, 0d3FF0000000000000;
	add.f64 	%fd526, %fd1624, 0d3FF0000000000000;
	mov.f64 	%fd527, 0d4010000000000000;
	div.rn.f64 	%fd528, %fd527, %fd526;
	add.f64 	%fd529, %fd528, 0d0000000000000000;
	selp.f64 	%fd78, 0d4000000000000000, %fd529, %p19;
	add.f64 	%fd530, %fd71, 0d41B0000000000000;
	add.f64 	%fd531, %fd530, 0d3FE0000000000000;
	mul.f64 	%fd79, %fd70, %fd531;
	{
	.reg .b32 %temp; 
	mov.b64 	{%temp, %r29}, %fd79;
	}
	abs.f64 	%fd80, %fd79;
	{ // callseq 153, 0
	.param .b64 param0;
	st.param.f64 	[param0], %fd80;
	.param .b64 retval0;
	call.uni (retval0), 
	__internal_accurate_pow, 
	(
	param0
	);
	ld.param.f64 	%fd532, [retval0];
	} // callseq 153
	setp.lt.s32 	%p20, %r29, 0;
	neg.f64 	%fd534, %fd532;
	selp.f64 	%fd535, %fd534, %fd532, %p17;
	selp.f64 	%fd536, %fd535, %fd532, %p20;
	setp.eq.f64 	%p21, %fd79, 0d0000000000000000;
	selp.b32 	%r101, %r29, 0, %p17;
	or.b32  	%r102, %r101, 2146435072;
	selp.b32 	%r103, %r102, %r101, %p16;
	mov.b32 	%r104, 0;
	mov.b64 	%fd537, {%r104, %r103};
	selp.f64 	%fd1625, %fd537, %fd536, %p21;
	add.f64 	%fd538, %fd79, 0d4000000000000000;
	{
	.reg .b32 %temp; 
	mov.b64 	{%temp, %r105}, %fd538;
	}
	and.b32  	%r106, %r105, 2146435072;
	setp.ne.s32 	%p22, %r106, 2146435072;
	@%p22 bra 	$L__BB6_68;
	setp.nan.f64 	%p23, %fd79, %fd79;
	@%p23 bra 	$L__BB6_67;
	setp.neu.f64 	%p24, %fd80, 0d7FF0000000000000;
	@%p24 bra 	$L__BB6_68;
	setp.lt.s32 	%p25, %r29, 0;
	selp.b32 	%r107, %r27, %r26, %p3;
	selp.b32 	%r108, %r107, %r26, %p25;
	mov.b32 	%r109, 0;
	mov.b64 	%fd1625, {%r109, %r108};
	bra.uni 	$L__BB6_68;
$L__BB6_67:
	mov.f64 	%fd539, 0d4000000000000000;
	add.rn.f64 	%fd1625, %fd79, %fd539;
$L__BB6_68:
	setp.lt.s32 	%p26, %r24, 0;
	setp.eq.s32 	%p27, %r25, 1062207488;
	setp.eq.f64 	%p29, %fd79, 0d3FF0000000000000;
	add.f64 	%fd540, %fd1625, 0d3FF0000000000000;
	mov.f64 	%fd541, 0d4010000000000000;
	div.rn.f64 	%fd542, %fd541, %fd540;
	selp.f64 	%fd543, 0d4000000000000000, %fd542, %p29;
	add.f64 	%fd85, %fd78, %fd543;
	add.f64 	%fd544, %fd71, 0d41C0000000000000;
	add.f64 	%fd545, %fd544, 0d3FE0000000000000;
	mul.f64 	%fd86, %fd70, %fd545;
	{
	.reg .b32 %temp; 
	mov.b64 	{%temp, %r30}, %fd86;
	}
	abs.f64 	%fd87, %fd86;
	{ // callseq 154, 0
	.param .b64 param0;
	st.param.f64 	[param0], %fd87;
	.param .b64 retval0;
	call.uni (retval0), 
	__internal_accurate_pow, 
	(
	param0
	);
	ld.param.f64 	%fd546, [retval0];
	} // callseq 154
	setp.lt.s32 	%p30, %r30, 0;
	neg.f64 	%fd548, %fd546;
	selp.f64 	%fd549, %fd548, %fd546, %p27;
	selp.f64 	%fd550, %fd549, %fd546, %p30;
	setp.eq.f64 	%p31, %fd86, 0d0000000000000000;
	selp.b32 	%r110, %r30, 0, %p27;
	or.b32  	%r111, %r110, 2146435072;
	selp.b32 	%r112, %r111, %r110, %p26;
	mov.b32 	%r113, 0;
	mov.b64 	%fd551, {%r113, %r112};
	selp.f64 	%fd1626, %fd551, %fd550, %p31;
	add.f64 	%fd552, %fd86, 0d4000000000000000;
	{
	.reg .b32 %temp; 
	mov.b64 	{%temp, %r114}, %fd552;
	}
	and.b32  	%r115, %r114, 2146435072;
	setp.ne.s32 	%p32, %r115, 2146435072;
	@%p32 bra 	$L__BB6_73;
	setp.nan.f64 	%p33, %fd86, %fd86;
	@%p33 bra 	$L__BB6_72;
	setp.neu.f64 	%p34, %fd87, 0d7FF0000000000000;
	@%p34 bra 	$L__BB6_73;
	setp.lt.s32 	%p35, %r30, 0;
	selp.b32 	%r116, %r27, %r26, %p3;
	selp.b32 	%r117, %r116, %r26, %p35;
	mov.b32 	%r118, 0;
	mov.b64 	%fd1626, {%r118, %r117};
	bra.uni 	$L__BB6_73;
$L__BB6_72:
	mov.f64 	%fd553, 0d4000000000000000;
	add.rn.f64 	%fd1626, %fd86, %fd553;
$L__BB6_73:
	setp.lt.s32 	%p36, %r24, 0;
	setp.eq.s32 	%p37, %r25, 1062207488;
	setp.eq.f64 	%p39, %fd86, 0d3FF0000000000000;
	add.f64 	%fd554, %fd1626, 0d3FF0000000000000;
	mov.f64 	%fd555, 0d4010000000000000;
	div.rn.f64 	%fd556, %fd555, %fd554;
	selp.f64 	%fd557, 0d4000000000000000, %fd556, %p39;
	add.f64 	%fd92, %fd85, %fd557;
	add.f64 	%fd558, %fd71, 0d41C8000000000000;
	add.f64 	%fd559, %fd558, 0d3FE0000000000000;
	mul.f64 	%fd93, %fd70, %fd559;
	{
	.reg .b32 %temp; 
	mov.b64 	{%temp, %r31}, %fd93;
	}
	abs.f64 	%fd94, %fd93;
	{ // callseq 155, 0
	.param .b64 param0;
	st.param.f64 	[param0], %fd94;
	.param .b64 retval0;
	call.uni (retval0), 
	__internal_accurate_pow, 
	(
	param0
	);
	ld.param.f64 	%fd560, [retval0];
	} // callseq 155
	setp.lt.s32 	%p40, %r31, 0;
	neg.f64 	%fd562, %fd560;
	selp.f64 	%fd563, %fd562, %fd560, %p37;
	selp.f64 	%fd564, %fd563, %fd560, %p40;
	setp.eq.f64 	%p41, %fd93, 0d0000000000000000;
	selp.b32 	%r119, %r31, 0, %p37;
	or.b32  	%r120, %r119, 2146435072;
	selp.b32 	%r121, %r120, %r119, %p36;
	mov.b32 	%r122, 0;
	mov.b64 	%fd565, {%r122, %r121};
	selp.f64 	%fd1627, %fd565, %fd564, %p41;
	add.f64 	%fd566, %fd93, 0d4000000000000000;
	{
	.reg .b32 %temp; 
	mov.b64 	{%temp, %r123}, %fd566;
	}
	and.b32  	%r124, %r123, 2146435072;
	setp.ne.s32 	%p42, %r124, 2146435072;
	@%p42 bra 	$L__BB6_78;
	setp.nan.f64 	%p43, %fd93, %fd93;
	@%p43 bra 	$L__BB6_77;
	setp.neu.f64 	%p44, %fd94, 0d7FF0000000000000;
	@%p44 bra 	$L__BB6_78;
	setp.lt.s32 	%p45, %r31, 0;
	selp.b32 	%r125, %r27, %r26, %p3;
	selp.b32 	%r126, %r125, %r26, %p45;
	mov.b32 	%r127, 0;
	mov.b64 	%fd1627, {%r127, %r126};
	bra.uni 	$L__BB6_78;
$L__BB6_77:
	mov.f64 	%fd567, 0d4000000000000000;
	add.rn.f64 	%fd1627, %fd93, %fd567;
$L__BB6_78:
	setp.lt.s32 	%p46, %r24, 0;
	setp.eq.s32 	%p47, %r25, 1062207488;
	setp.eq.f64 	%p49, %fd93, 0d3FF0000000000000;
	add.f64 	%fd568, %fd1627, 0d3FF0000000000000;
	mov.f64 	%fd569, 0d4010000000000000;
	div.rn.f64 	%fd570, %fd569, %fd568;
	selp.f64 	%fd571, 0d4000000000000000, %fd570, %p49;
	add.f64 	%fd99, %fd92, %fd571;
	ld.global.u64 	%rd21, [%rd7+4096];
	cvt.rn.f64.s64 	%fd100, %rd21;
	add.f64 	%fd572, %fd100, 0d3FE0000000000000;
	mul.f64 	%fd101, %fd70, %fd572;
	{
	.reg .b32 %temp; 
	mov.b64 	{%temp, %r32}, %fd101;
	}
	abs.f64 	%fd102, %fd101;
	{ // callseq 156, 0
	.param .b64 param0;
	st.param.f64 	[param0], %fd102;
	.param .b64 retval0;
	call.uni (retval0), 
	__internal_accurate_pow, 
	(
	param0
	);
	ld.param.f64 	%fd573, [retval0];
	} // callseq 156
	setp.lt.s32 	%p50, %r32, 0;
	neg.f64 	%fd575, %fd573;
	selp.f64 	%fd576, %fd575, %fd573, %p47;
	selp.f64 	%fd577, %fd576, %fd573, %p50;
	setp.eq.f64 	%p51, %fd101, 0d0000000000000000;
	selp.b32 	%r128, %r32, 0, %p47;
	or.b32  	%r129, %r128, 2146435072;
	selp.b32 	%r130, %r129, %r128, %p46;
	mov.b32 	%r131, 0;
	mov.b64 	%fd578, {%r131, %r130};
	selp.f64 	%fd1628, %fd578, %fd577, %p51;
	add.f64 	%fd579, %fd101, 0d4000000000000000;
	{
	.reg .b32 %temp; 
	mov.b64 	{%temp, %r132}, %fd579;
	}
	and.b32  	%r133, %r132, 2146435072;
	setp.ne.s32 	%p52, %r133, 2146435072;
	@%p52 bra 	$L__BB6_83;
	setp.nan.f64 	%p53, %fd101, %fd101;
	@%p53 bra 	$L__BB6_82;
	setp.neu.f64 	%p54, %fd102, 0d7FF0000000000000;
	@%p54 bra 	$L__BB6_83;
	setp.lt.s32 	%p55, %r32, 0;
	selp.b32 	%r134, %r27, %r26, %p3;
	selp.b32 	%r135, %r134, %r26, %p55;
	mov.b32 	%r136, 0;
	mov.b64 	%fd1628, {%r136, %r135};
	bra.uni 	$L__BB6_83;
$L__BB6_82:
	mov.f64 	%fd580, 0d4000000000000000;
	add.rn.f64 	%fd1628, %fd101, %fd580;
$L__BB6_83:
	setp.lt.s32 	%p56, %r24, 0;
	setp.eq.s32 	%p57, %r25, 1062207488;
	setp.eq.f64 	%p59, %fd101, 0d3FF0000000000000;
	add.f64 	%fd581, %fd1628, 0d3FF0000000000000;
	mov.f64 	%fd582, 0d4010000000000000;
	div.rn.f64 	%fd583, %fd582, %fd581;
	add.f64 	%fd584, %fd583, 0d0000000000000000;
	selp.f64 	%fd107, 0d4000000000000000, %fd584, %p59;
	add.f64 	%fd585, %fd100, 0d41B0000000000000;
	add.f64 	%fd586, %fd585, 0d3FE0000000000000;
	mul.f64 	%fd108, %fd70, %fd586;
	{
	.reg .b32 %temp; 
	mov.b64 	{%temp, %r33}, %fd108;
	}
	abs.f64 	%fd109, %fd108;
	{ // callseq 157, 0
	.param .b64 param0;
	st.param.f64 	[param0], %fd109;
	.param .b64 retval0;
	call.uni (retval0), 
	__internal_accurate_pow, 
	(
	param0
	);
	ld.param.f64 	%fd587, [retval0];
	} // callseq 157
	setp.lt.s32 	%p60, %r33, 0;
	neg.f64 	%fd589, %fd587;
	selp.f64 	%fd590, %fd589, %fd587, %p57;
	selp.f64 	%fd591, %fd590, %fd587, %p60;
	setp.eq.f64 	%p61, %fd108, 0d0000000000000000;
	selp.b32 	%r137, %r33, 0, %p57;
	or.b32  	%r138, %r137, 2146435072;
	selp.b32 	%r139, %r138, %r137, %p56;
	mov.b32 	%r140, 0;
	mov.b64 	%fd592, {%r140, %r139};
	selp.f64 	%fd1629, %fd592, %fd591, %p61;
	add.f64 	%fd593, %fd108, 0d4000000000000000;
	{
	.reg .b32 %temp; 
	mov.b64 	{%temp, %r141}, %fd593;
	}
	and.b32  	%r142, %r141, 2146435072;
	setp.ne.s32 	%p62, %r142, 2146435072;
	@%p62 bra 	$L__BB6_88;
	setp.nan.f64 	%p63, %fd108, %fd108;
	@%p63 bra 	$L__BB6_87;
	setp.neu.f64 	%p64, %fd109, 0d7FF0000000000000;
	@%p64 bra 	$L__BB6_88;
	setp.lt.s32 	%p65, %r33, 0;
	selp.b32 	%r143, %r27, %r26, %p3;
	selp.b32 	%r144, %r143, %r26, %p65;
	mov.b32 	%r145, 0;
	mov.b64 	%fd1629, {%r145, %r144};
	bra.uni 	$L__BB6_88;
$L__BB6_87:
	mov.f64 	%fd594, 0d4000000000000000;
	add.rn.f64 	%fd1629, %fd108, %fd594;
$L__BB6_88:
	setp.lt.s32 	%p66, %r24, 0;
	setp.eq.s32 	%p67, %r25, 1062207488;
	setp.eq.f64 	%p69, %fd108, 0d3FF0000000000000;
	add.f64 	%fd595, %fd1629, 0d3FF0000000000000;
	mov.f64 	%fd596, 0d4010000000000000;
	div.rn.f64 	%fd597, %fd596, %fd595;
	selp.f64 	%fd598, 0d4000000000000000, %fd597, %p69;
	add.f64 	%fd114, %fd107, %fd598;
	add.f64 	%fd599, %fd100, 0d41C0000000000000;
	add.f64 	%fd600, %fd599, 0d3FE0000000000000;
	mul.f64 	%fd115, %fd70, %fd600;
	{
	.reg .b32 %temp; 
	mov.b64 	{%temp, %r34}, %fd115;
	}
	abs.f64 	%fd116, %fd115;
	{ // callseq 158, 0
	.param .b64 param0;
	st.param.f64 	[param0], %fd116;
	.param .b64 retval0;
	call.uni (retval0), 
	__internal_accurate_pow, 
	(
	param0
	);
	ld.param.f64 	%fd601, [retval0];
	} // callseq 158
	setp.lt.s32 	%p70, %r34, 0;
	neg.f64 	%fd603, %fd601;
	selp.f64 	%fd604, %fd603, %fd601, %p67;
	selp.f64 	%fd605, %fd604, %fd601, %p70;
	setp.eq.f64 	%p71, %fd115, 0d0000000000000000;
	selp.b32 	%r146, %r34, 0, %p67;
	or.b32  	%r147, %r146, 2146435072;
	selp.b32 	%r148, %r147, %r146, %p66;
	mov.b32 	%r149, 0;
	mov.b64 	%fd606, {%r149, %r148};
	selp.f64 	%fd1630, %fd606, %fd605, %p71;
	add.f64 	%fd607, %fd115, 0d4000000000000000;
	{
	.reg .b32 %temp; 
	mov.b64 	{%temp, %r150}, %fd607;
	}
	and.b32  	%r151, %r150, 2146435072;
	setp.ne.s32 	%p72, %r151, 2146435072;
	@%p72 bra 	$L__BB6_93;
	setp.nan.f64 	%p73, %fd115, %fd115;
	@%p73 bra 	$L__BB6_92;
	setp.neu.f64 	%p74, %fd116, 0d7FF0000000000000;
	@%p74 bra 	$L__BB6_93;
	setp.lt.s32 	%p75, %r34, 0;
	selp.b32 	%r152, %r27, %r26, %p3;
	selp.b32 	%r153, %r152, %r26, %p75;
	mov.b32 	%r154, 0;
	mov.b64 	%fd1630, {%r154, %r153};
	bra.uni 	$L__BB6_93;
$L__BB6_92:
	mov.f64 	%fd608, 0d4000000000000000;
	add.rn.f64 	%fd1630, %fd115, %fd608;
$L__BB6_93:
	setp.lt.s32 	%p76, %r24, 0;
	setp.eq.s32 	%p77, %r25, 1062207488;
	setp.eq.f64 	%p79, %fd115, 0d3FF0000000000000;
	add.f64 	%fd609, %fd1630, 0d3FF0000000000000;
	mov.f64 	%fd610, 0d4010000000000000;
	div.rn.f64 	%fd611, %fd610, %fd609;
	selp.f64 	%fd612, 0d4000000000000000, %fd611, %p79;
	add.f64 	%fd121, %fd114, %fd612;
	add.f64 	%fd613, %fd100, 0d41C8000000000000;
	add.f64 	%fd614, %fd613, 0d3FE0000000000000;
	mul.f64 	%fd122, %fd70, %fd614;
	{
	.reg .b32 %temp; 
	mov.b64 	{%temp, %r35}, %fd122;
	}
	abs.f64 	%fd123, %fd122;
	{ // callseq 159, 0
	.param .b64 param0;
	st.param.f64 	[param0], %fd123;
	.param .b64 retval0;
	call.uni (retval0), 
	__internal_accurate_pow, 
	(
	param0
	);
	ld.param.f64 	%fd615, [retval0];
	} // callseq 159
	setp.lt.s32 	%p80, %r35, 0;
	neg.f64 	%fd617, %fd615;
	selp.f64 	%fd618, %fd617, %fd615, %p77;
	selp.f64 	%fd619, %fd618, %fd615, %p80;
	setp.eq.f64 	%p81, %fd122, 0d0000000000000000;
	selp.b32 	%r155, %r35, 0, %p77;
	or.b32  	%r156, %r155, 2146435072;
	selp.b32 	%r157, %r156, %r155, %p76;
	mov.b32 	%r158, 0;
	mov.b64 	%fd620, {%r158, %r157};
	selp.f64 	%fd1631, %fd620, %fd619, %p81;
	add.f64 	%fd621, %fd122, 0d4000000000000000;
	{
	.reg .b32 %temp; 
	mov.b64 	{%temp, %r159}, %fd621;
	}
	and.b32  	%r160, %r159, 2146435072;
	setp.ne.s32 	%p82, %r160, 2146435072;
	@%p82 bra 	$L__BB6_98;
	setp.nan.f64 	%p83, %fd122, %fd122;
	@%p83 bra 	$L__BB6_97;
	setp.neu.f64 	%p84, %fd123, 0d7FF0000000000000;
	@%p84 bra 	$L__BB6_98;
	setp.lt.s32 	%p85, %r35, 0;
	selp.b32 	%r161, %r27, %r26, %p3;
	selp.b32 	%r162, %r161, %r26, %p85;
	mov.b32 	%r163, 0;
	mov.b64 	%fd1631, {%r163, %r162};
	bra.uni 	$L__BB6_98;
$L__BB6_97:
	mov.f64 	%fd622, 0d4000000000000000;
	add.rn.f64 	%fd1631, %fd122, %fd622;
$L__BB6_98:
	setp.lt.s32 	%p86, %r24, 0;
	setp.eq.s32 	%p87, %r25, 1062207488;
	setp.eq.f64 	%p89, %fd122, 0d3FF0000000000000;
	add.f64 	%fd623, %fd1631, 0d3FF0000000000000;
	mov.f64 	%fd624, 0d4010000000000000;
	div.rn.f64 	%fd625, %fd624, %fd623;
	selp.f64 	%fd626, 0d4000000000000000, %fd625, %p89;
	add.f64 	%fd128, %fd121, %fd626;
	ld.global.u64 	%rd22, [%rd7+8192];
	cvt.rn.f64.s64 	%fd129, %rd22;
	add.f64 	%fd627, %fd129, 0d3FE0000000000000;
	mul.f64 	%fd130, %fd70, %fd627;
	{
	.reg .b32 %temp; 
	mov.b64 	{%temp, %r36}, %fd130;
	}
	abs.f64 	%fd131, %fd130;
	{ // callseq 160, 0
	.param .b64 param0;
	st.param.f64 	[param0], %fd131;
	.param .b64 retval0;
	call.uni (retval0), 
	__internal_accurate_pow, 
	(
	param0
	);
	ld.param.f64 	%fd628, [retval0];
	} // callseq 160
	setp.lt.s32 	%p90, %r36, 0;
	neg.f64 	%fd630, %fd628;
	selp.f64 	%fd631, %fd630, %fd628, %p87;
	selp.f64 	%fd632, %fd631, %fd628, %p90;
	setp.eq.f64 	%p91, %fd130, 0d0000000000000000;
	selp.b32 	%r164, %r36, 0, %p87;
	or.b32  	%r165, %r164, 2146435072;
	selp.b32 	%r166, %r165, %r164, %p86;
	mov.b32 	%r167, 0;
	mov.b64 	%fd633, {%r167, %r166};
	selp.f64 	%fd1632, %fd633, %fd632, %p91;
	add.f64 	%fd634, %fd130, 0d4000000000000000;
	{
	.reg .b32 %temp; 
	mov.b64 	{%temp, %r168}, %fd634;
	}
	and.b32  	%r169, %r168, 2146435072;
	setp.ne.s32 	%p92, %r169, 2146435072;
	@%p92 bra 	$L__BB6_103;
	setp.nan.f64 	%p93, %fd130, %fd130;
	@%p93 bra 	$L__BB6_102;
	setp.neu.f64 	%p94, %fd131, 0d7FF0000000000000;
	@%p94 bra 	$L__BB6_103;
	setp.lt.s32 	%p95, %r36, 0;
	selp.b32 	%r170, %r27, %r26, %p3;
	selp.b32 	%r171, %r170, %r26, %p95;
	mov.b32 	%r172, 0;
	mov.b64 	%fd1632, {%r172, %r171};
	bra.uni 	$L__BB6_103;
$L__BB6_102:
	mov.f64 	%fd635, 0d4000000000000000;
	add.rn.f64 	%fd1632, %fd130, %fd635;
$L__BB6_103:
	setp.lt.s32 	%p96, %r24, 0;
	setp.eq.s32 	%p97, %r25, 1062207488;
	setp.eq.f64 	%p99, %fd130, 0d3FF0000000000000;
	add.f64 	%fd636, %fd1632, 0d3FF0000000000000;
	mov.f64 	%fd637, 0d4010000000000000;
	div.rn.f64 	%fd638, %fd637, %fd636;
	add.f64 	%fd639, %fd638, 0d0000000000000000;
	selp.f64 	%fd136, 0d4000000000000000, %fd639, %p99;
	add.f64 	%fd640, %fd129, 0d41B0000000000000;
	add.f64 	%fd641, %fd640, 0d3FE0000000000000;
	mul.f64 	%fd137, %fd70, %fd641;
	{
	.reg .b32 %temp; 
	mov.b64 	{%temp, %r37}, %fd137;
	}
	abs.f64 	%fd138, %fd137;
	{ // callseq 161, 0
	.param .b64 param0;
	st.param.f64 	[param0], %fd138;
	.param .b64 retval0;
	call.uni (retval0), 
	__internal_accurate_pow, 
	(
	param0
	);
	ld.param.f64 	%fd642, [retval0];
	} // callseq 161
	setp.lt.s32 	%p100, %r37, 0;
	neg.f64 	%fd644, %fd642;
	selp.f64 	%fd645, %fd644, %fd642, %p97;
	selp.f64 	%fd646, %fd645, %fd642, %p100;
	setp.eq.f64 	%p101, %fd137, 0d0000000000000000;
	selp.b32 	%r173, %r37, 0, %p97;
	or.b32  	%r174, %r173, 2146435072;
	selp.b32 	%r175, %r174, %r173, %p96;
	mov.b32 	%r176, 0;
	mov.b64 	%fd647, {%r176, %r175};
	selp.f64 	%fd1633, %fd647, %fd646, %p101;
	add.f64 	%fd648, %fd137, 0d4000000000000000;
	{
	.reg .b32 %temp; 
	mov.b64 	{%temp, %r177}, %fd648;
	}
	and.b32  	%r178, %r177, 2146435072;
	setp.ne.s32 	%p102, %r178, 2146435072;
	@%p102 bra 	$L__BB6_108;
	setp.nan.f64 	%p103, %fd137, %fd137;
	@%p103 bra 	$L__BB6_107;
	setp.neu.f64 	%p104, %fd138, 0d7FF0000000000000;
	@%p104 bra 	$L__BB6_108;
	setp.lt.s32 	%p105, %r37, 0;
	selp.b32 	%r179, %r27, %r26, %p3;
	selp.b32 	%r180, %r179, %r26, %p105;
	mov.b32 	%r181, 0;
	mov.b64 	%fd1633, {%r181, %r180};
	bra.uni 	$L__BB6_108;
$L__BB6_107:
	mov.f64 	%fd649, 0d4000000000000000;
	add.rn.f64 	%fd1633, %fd137, %fd649;
$L__BB6_108:
	setp.lt.s32 	%p106, %r24, 0;
	setp.eq.s32 	%p107, %r25, 1062207488;
	setp.eq.f64 	%p109, %fd137, 0d3FF0000000000000;
	add.f64 	%fd650, %fd1633, 0d3FF0000000000000;
	mov.f64 	%fd651, 0d4010000000000000;
	div.rn.f64 	%fd652, %fd651, %fd650;
	selp.f64 	%fd653, 0d4000000000000000, %fd652, %p109;
	add.f64 	%fd143, %fd136, %fd653;
	add.f64 	%fd654, %fd129, 0d41C0000000000000;
	add.f64 	%fd655, %fd654, 0d3FE0000000000000;
	mul.f64 	%fd144, %fd70, %fd655;
	{
	.reg .b32 %temp; 
	mov.b64 	{%temp, %r38}, %fd144;
	}
	abs.f64 	%fd145, %fd144;
	{ // callseq 162, 0
	.param .b64 param0;
	st.param.f64 	[param0], %fd145;
	.param .b64 retval0;
	call.uni (retval0), 
	__internal_accurate_pow, 
	(
	param0
	);
	ld.param.f64 	%fd656, [retval0];
	} // callseq 162
	setp.lt.s32 	%p110, %r38, 0;
	neg.f64 	%fd658, %fd656;
	selp.f64 	%fd659, %fd658, %fd656, %p107;
	selp.f64 	%fd660, %fd659, %fd656, %p110;
	setp.eq.f64 	%p111, %fd144, 0d0000000000000000;
	selp.b32 	%r182, %r38, 0, %p107;
	or.b32  	%r183, %r182, 2146435072;
	selp.b32 	%r184, %r183, %r182, %p106;
	mov.b32 	%r185, 0;
	mov.b64 	%fd661, {%r185, %r184};
	selp.f64 	%fd1634, %fd661, %fd660, %p111;
	add.f64 	%fd662, %fd144, 0d4000000000000000;
	{
	.reg .b32 %temp; 
	mov.b64 	{%temp, %r186}, %fd662;
	}
	and.b32  	%r187, %r186, 2146435072;
	setp.ne.s32 	%p112, %r187, 2146435072;
	@%p112 bra 	$L__BB6_113;
	setp.nan.f64 	%p113, %fd144, %fd144;
	@%p113 bra 	$L__BB6_112;
	setp.neu.f64 	%p114, %fd145, 0d7FF0000000000000;
	@%p114 bra 	$L__BB6_113;
	setp.lt.s32 	%p115, %r38, 0;
	selp.b32 	%r188, %r27, %r26, %p3;
	selp.b32 	%r189, %r188, %r26, %p115;
	mov.b32 	%r190, 0;
	mov.b64 	%fd1634, {%r190, %r189};
	bra.uni 	$L__BB6_113;
$L__BB6_112:
	mov.f64 	%fd663, 0d4000000000000000;
	add.rn.f64 	%fd1634, %fd144, %fd663;
$L__BB6_113:
	setp.lt.s32 	%p116, %r24, 0;
	setp.eq.s32 	%p117, %r25, 1062207488;
	setp.eq.f64 	%p119, %fd144, 0d3FF0000000000000;
	add.f64 	%fd664, %fd1634, 0d3FF0000000000000;
	mov.f64 	%fd665, 0d4010000000000000;
	div.rn.f64 	%fd666, %fd665, %fd664;
	selp.f64 	%fd667, 0d4000000000000000, %fd666, %p119;
	add.f64 	%fd150, %fd143, %fd667;
	add.f64 	%fd668, %fd129, 0d41C8000000000000;
	add.f64 	%fd669, %fd668, 0d3FE0000000000000;
	mul.f64 	%fd151, %fd70, %fd669;
	{
	.reg .b32 %temp; 
	mov.b64 	{%temp, %r39}, %fd151;
	}
	abs.f64 	%fd152, %fd151;
	{ // callseq 163, 0
	.param .b64 param0;
	st.param.f64 	[param0], %fd152;
	.param .b64 retval0;
	call.uni (retval0), 
	__internal_accurate_pow, 
	(
	param0
	);
	ld.param.f64 	%fd670, [retval0];
	} // callseq 163
	setp.lt.s32 	%p120, %r39, 0;
	neg.f64 	%fd672, %fd670;
	selp.f64 	%fd673, %fd672, %fd670, %p117;
	selp.f64 	%fd674, %fd673, %fd670, %p120;
	setp.eq.f64 	%p121, %fd151, 0d0000000000000000;
	selp.b32 	%r191, %r39, 0, %p117;
	or.b32  	%r192, %r191, 2146435072;
	selp.b32 	%r193, %r192, %r191, %p116;
	mov.b32 	%r194, 0;
	mov.b64 	%fd675, {%r194, %r193};
	selp.f64 	%fd1635, %fd675, %fd674, %p121;
	add.f64 	%fd676, %fd151, 0d4000000000000000;
	{
	.reg .b32 %temp; 
	mov.b64 	{%temp, %r195}, %fd676;
	}
	and.b32  	%r196, %r195, 2146435072;
	setp.ne.s32 	%p122, %r196, 2146435072;
	@%p122 bra 	$L__BB6_118;
	setp.nan.f64 	%p123, %fd151, %fd151;
	@%p123 bra 	$L__BB6_117;
	setp.neu.f64 	%p124, %fd152, 0d7FF0000000000000;
	@%p124 bra 	$L__BB6_118;
	setp.lt.s32 	%p125, %r39, 0;
	selp.b32 	%r197, %r27, %r26, %p3;
	selp.b32 	%r198, %r197, %r26, %p125;
	mov.b32 	%r199, 0;
	mov.b64 	%fd1635, {%r199, %r198};
	bra.uni 	$L__BB6_118;
$L__BB6_117:
	mov.f64 	%fd677, 0d4000000000000000;
	add.rn.f64 	%fd1635, %fd151, %fd677;
$L__BB6_118:
	setp.lt.s32 	%p126, %r24, 0;
	setp.eq.s32 	%p127, %r25, 1062207488;
	setp.eq.f64 	%p129, %fd151, 0d3FF0000000000000;
	add.f64 	%fd678, %fd1635, 0d3FF0000000000000;
	mov.f64 	%fd679, 0d4010000000000000;
	div.rn.f64 	%fd680, %fd679, %fd678;
	selp.f64 	%fd681, 0d4000000000000000, %fd680, %p129;
	add.f64 	%fd157, %fd150, %fd681;
	ld.global.u64 	%rd23, [%rd7+12288];
	cvt.rn.f64.s64 	%fd158, %rd23;
	add.f64 	%fd682, %fd158, 0d3FE0000000000000;
	mul.f64 	%fd159, %fd70, %fd682;
	{
	.reg .b32 %temp; 
	mov.b64 	{%temp, %r40}, %fd159;
	}
	abs.f64 	%fd160, %fd159;
	{ // callseq 164, 0
	.param .b64 param0;
	st.param.f64 	[param0], %fd160;
	.param .b64 retval0;
	call.uni (retval0), 
	__internal_accurate_pow, 
	(
	param0
	);
	ld.param.f64 	%fd683, [retval0];
	} // callseq 164
	setp.lt.s32 	%p130, %r40, 0;
	neg.f64 	%fd685, %fd683;
	selp.f64 	%fd686, %fd685, %fd683, %p127;
	selp.f64 	%fd687, %fd686, %fd683, %p130;
	setp.eq.f64 	%p131, %fd159, 0d0000000000000000;
	selp.b32 	%r200, %r40, 0, %p127;
	or.b32  	%r201, %r200, 2146435072;
	selp.b32 	%r202, %r201, %r200, %p126;
	mov.b32 	%r203, 0;
	mov.b64 	%fd688, {%r203, %r202};
	selp.f64 	%fd1636, %fd688, %fd687, %p131;
	add.f64 	%fd689, %fd159, 0d4000000000000000;
	{
	.reg .b32 %temp; 
	mov.b64 	{%temp, %r204}, %fd689;
	}
	and.b32  	%r205, %r204, 2146435072;
	setp.ne.s32 	%p132, %r205, 2146435072;
	@%p132 bra 	$L__BB6_123;
	setp.nan.f64 	%p133, %fd159, %fd159;
	@%p133 bra 	$L__BB6_122;
	setp.neu.f64 	%p134, %fd160, 0d7FF0000000000000;
	@%p134 bra 	$L__BB6_123;
	setp.lt.s32 	%p135, %r40, 0;
	selp.b32 	%r206, %r27, %r26, %p3;
	selp.b32 	%r207, %r206, %r26, %p135;
	mov.b32 	%r208, 0;
	mov.b64 	%fd1636, {%r208, %r207};
	bra.uni 	$L__BB6_123;
$L__BB6_122:
	mov.f64 	%fd690, 0d4000000000000000;
	add.rn.f64 	%fd1636, %fd159, %fd690;
$L__BB6_123:
	setp.lt.s32 	%p136, %r24, 0;
	setp.eq.s32 	%p137, %r25, 1062207488;
	setp.eq.f64 	%p139, %fd159, 0d3FF0000000000000;
	add.f64 	%fd691, %fd1636, 0d3FF0000000000000;
	mov.f64 	%fd692, 0d4010000000000000;
	div.rn.f64 	%fd693, %fd692, %fd691;
	add.f64 	%fd694, %fd693, 0d0000000000000000;
	selp.f64 	%fd165, 0d4000000000000000, %fd694, %p139;
	add.f64 	%fd695, %fd158, 0d41B0000000000000;
	add.f64 	%fd696, %fd695, 0d3FE0000000000000;
	mul.f64 	%fd166, %fd70, %fd696;
	{
	.reg .b32 %temp; 
	mov.b64 	{%temp, %r41}, %fd166;
	}
	abs.f64 	%fd167, %fd166;
	{ // callseq 165, 0
	.param .b64 param0;
	st.param.f64 	[param0], %fd167;
	.param .b64 retval0;
	call.uni (retval0), 
	__internal_accurate_pow, 
	(
	param0
	);
	ld.param.f64 	%fd697, [retval0];
	} // callseq 165
	setp.lt.s32 	%p140, %r41, 0;
	neg.f64 	%fd699, %fd697;
	selp.f64 	%fd700, %fd699, %fd697, %p137;
	selp.f64 	%fd701, %fd700, %fd697, %p140;
	setp.eq.f64 	%p141, %fd166, 0d0000000000000000;
	selp.b32 	%r209, %r41, 0, %p137;
	or.b32  	%r210, %r209, 2146435072;
	selp.b32 	%r211, %r210, %r209, %p136;
	mov.b32 	%r212, 0;
	mov.b64 	%fd702, {%r212, %r211};
	selp.f64 	%fd1637, %fd702, %fd701, %p141;
	add.f64 	%fd703, %fd166, 0d4000000000000000;
	{
	.reg .b32 %temp; 
	mov.b64 	{%temp, %r213}, %fd703;
	}
	and.b32  	%r214, %r213, 2146435072;
	setp.ne.s32 	%p142, %r214, 2146435072;
	@%p142 bra 	$L__BB6_128;
	setp.nan.f64 	%p143, %fd166, %fd166;
	@%p143 bra 	$L__BB6_127;
	setp.neu.f64 	%p144, %fd167, 0d7FF0000000000000;
	@%p144 bra 	$L__BB6_128;
	setp.lt.s32 	%p145, %r41, 0;
	selp.b32 	%r215, %r27, %r26, %p3;
	selp.b32 	%r216, %r215, %r26, %p145;
	mov.b32 	%r217, 0;
	mov.b64 	%fd1637, {%r217, %r216};
	bra.uni 	$L__BB6_128;
$L__BB6_127:
	mov.f64 	%fd704, 0d4000000000000000;
	add.rn.f64 	%fd1637, %fd166, %fd704;
$L__BB6_128:
	setp.lt.s32 	%p146, %r24, 0;
	setp.eq.s32 	%p147, %r25, 1062207488;
	setp.eq.f64 	%p149, %fd166, 0d3FF0000000000000;
	add.f64 	%fd705, %fd1637, 0d3FF0000000000000;
	mov.f64 	%fd706, 0d4010000000000000;
	div.rn.f64 	%fd707, %fd706, %fd705;
	selp.f64 	%fd708, 0d4000000000000000, %fd707, %p149;
	add.f64 	%fd172, %fd165, %fd708;
	add.f64 	%fd709, %fd158, 0d41C0000000000000;
	add.f64 	%fd710, %fd709, 0d3FE0000000000000;
	mul.f64 	%fd173, %fd70, %fd710;
	{
	.reg .b32 %temp; 
	mov.b64 	{%temp, %r42}, %fd173;
	}
	abs.f64 	%fd174, %fd173;
	{ // callseq 166, 0
	.param .b64 param0;
	st.param.f64 	[param0], %fd174;
	.param .b64 retval0;
	call.uni (retval0), 
	__internal_accurate_pow, 
	(
	param0
	);
	ld.param.f64 	%fd711, [retval0];
	} // callseq 166
	setp.lt.s32 	%p150, %r42, 0;
	neg.f64 	%fd713, %fd711;
	selp.f64 	%fd714, %fd713, %fd711, %p147;
	selp.f64 	%fd715, %fd714, %fd711, %p150;
	setp.eq.f64 	%p151, %fd173, 0d0000000000000000;
	selp.b32 	%r218, %r42, 0, %p147;
	or.b32  	%r219, %r218, 2146435072;
	selp.b32 	%r220, %r219, %r218, %p146;
	mov.b32 	%r221, 0;
	mov.b64 	%fd716, {%r221, %r220};
	selp.f64 	%fd1638, %fd716, %fd715, %p151;
	add.f64 	%fd717, %fd173, 0d4000000000000000;
	{
	.reg .b32 %temp; 
	mov.b64 	{%temp, %r222}, %fd717;
	}
	and.b32  	%r223, %r222, 2146435072;
	setp.ne.s32 	%p152, %r223, 2146435072;
	@%p152 bra 	$L__BB6_133;
	setp.nan.f64 	%p153, %fd173, %fd173;
	@%p153 bra 	$L__BB6_132;
	setp.neu.f64 	%p154, %fd174, 0d7FF0000000000000;
	@%p154 bra 	$L__BB6_133;
	setp.lt.s32 	%p155, %r42, 0;
	selp.b32 	%r224, %r27, %r26, %p3;
	selp.b32 	%r225, %r224, %r26, %p155;
	mov.b32 	%r226, 0;
	mov.b64 	%fd1638, {%r226, %r225};
	bra.uni 	$L__BB6_133;
$L__BB6_132:
	mov.f64 	%fd718, 0d4000000000000000;
	add.rn.f64 	%fd1638, %fd173, %fd718;
$L__BB6_133:
	setp.lt.s32 	%p156, %r24, 0;
	setp.eq.s32 	%p157, %r25, 1062207488;
	setp.eq.f64 	%p159, %fd173, 0d3FF0000000000000;
	add.f64 	%fd719, %fd1638, 0d3FF0000000000000;
	mov.f64 	%fd720, 0d4010000000000000;
	div.rn.f64 	%fd721, %fd720, %fd719;
	selp.f64 	%fd722, 0d4000000000000000, %fd721, %p159;
	add.f64 	%fd179, %fd172, %fd722;
	add.f64 	%fd723, %fd158, 0d41C8000000000000;
	add.f64 	%fd724, %fd723, 0d3FE0000000000000;
	mul.f64 	%fd180, %fd70, %fd724;
	{
	.reg .b32 %temp; 
	mov.b64 	{%temp, %r43}, %fd180;
	}
	abs.f64 	%fd181, %fd180;
	{ // callseq 167, 0
	.param .b64 param0;
	st.param.f64 	[param0], %fd181;
	.param .b64 retval0;
	call.uni (retval0), 
	__internal_accurate_pow, 
	(
	param0
	);
	ld.param.f64 	%fd725, [retval0];
	} // callseq 167
	setp.lt.s32 	%p160, %r43, 0;
	neg.f64 	%fd727, %fd725;
	selp.f64 	%fd728, %fd727, %fd725, %p157;
	selp.f64 	%fd729, %fd728, %fd725, %p160;
	setp.eq.f64 	%p161, %fd180, 0d0000000000000000;
	selp.b32 	%r227, %r43, 0, %p157;
	or.b32  	%r228, %r227, 2146435072;
	selp.b32 	%r229, %r228, %r227, %p156;
	mov.b32 	%r230, 0;
	mov.b64 	%fd730, {%r230, %r229};
	selp.f64 	%fd1639, %fd730, %fd729, %p161;
	add.f64 	%fd731, %fd180, 0d4000000000000000;
	{
	.reg .b32 %temp; 
	mov.b64 	{%temp, %r231}, %fd731;
	}
	and.b32  	%r232, %r231, 2146435072;
	setp.ne.s32 	%p162, %r232, 2146435072;
	@%p162 bra 	$L__BB6_138;
	setp.nan.f64 	%p163, %fd180, %fd180;
	@%p163 bra 	$L__BB6_137;
	setp.neu.f64 	%p164, %fd181, 0d7FF0000000000000;
	@%p164 bra 	$L__BB6_138;
	setp.lt.s32 	%p165, %r43, 0;
	selp.b32 	%r233, %r27, %r26, %p3;
	selp.b32 	%r234, %r233, %r26, %p165;
	mov.b32 	%r235, 0;
	mov.b64 	%fd1639, {%r235, %r234};
	bra.uni 	$L__BB6_138;
$L__BB6_137:
	mov.f64 	%fd732, 0d4000000000000000;
	add.rn.f64 	%fd1639, %fd180, %fd732;
$L__BB6_138:
	setp.lt.s32 	%p166, %r24, 0;
	setp.eq.s32 	%p167, %r25, 1062207488;
	setp.eq.f64 	%p169, %fd180, 0d3FF0000000000000;
	add.f64 	%fd733, %fd1639, 0d3FF0000000000000;
	mov.f64 	%fd734, 0d4010000000000000;
	div.rn.f64 	%fd735, %fd734, %fd733;
	selp.f64 	%fd736, 0d4000000000000000, %fd735, %p169;
	add.f64 	%fd186, %fd179, %fd736;
	ld.global.u64 	%rd24, [%rd7+16384];
	cvt.rn.f64.s64 	%fd187, %rd24;
	add.f64 	%fd737, %fd187, 0d3FE0000000000000;
	mul.f64 	%fd188, %fd70, %fd737;
	{
	.reg .b32 %temp; 
	mov.b64 	{%temp, %r44}, %fd188;
	}
	abs.f64 	%fd189, %fd188;
	{ // callseq 168, 0
	.param .b64 param0;
	st.param.f64 	[param0], %fd189;
	.param .b64 retval0;
	call.uni (retval0), 
	__internal_accurate_pow, 
	(
	param0
	);
	ld.param.f64 	%fd738, [retval0];
	} // callseq 168
	setp.lt.s32 	%p170, %r44, 0;
	neg.f64 	%fd740, %fd738;
	selp.f64 	%fd741, %fd740, %fd738, %p167;
	selp.f64 	%fd742, %fd741, %fd738, %p170;
	setp.eq.f64 	%p171, %fd188, 0d0000000000000000;
	selp.b32 	%r236, %r44, 0, %p167;
	or.b32  	%r237, %r236, 2146435072;
	selp.b32 	%r238, %r237, %r236, %p166;
	mov.b32 	%r239, 0;
	mov.b64 	%fd743, {%r239, %r238};
	selp.f64 	%fd1640, %fd743, %fd742, %p171;
	add.f64 	%fd744, %fd188, 0d4000000000000000;
	{
	.reg .b32 %temp; 
	mov.b64 	{%temp, %r240}, %fd744;
	}
	and.b32  	%r241, %r240, 2146435072;
	setp.ne.s32 	%p172, %r241, 2146435072;
	@%p172 bra 	$L__BB6_143;
	setp.nan.f64 	%p173, %fd188, %fd188;
	@%p173 bra 	$L__BB6_142;
	setp.neu.f64 	%p174, %fd189, 0d7FF0000000000000;
	@%p174 bra 	$L__BB6_143;
	setp.lt.s32 	%p175, %r44, 0;
	selp.b32 	%r242, %r27, %r26, %p3;
	selp.b32 	%r243, %r242, %r26, %p175;
	mov.b32 	%r244, 0;
	mov.b64 	%fd1640, {%r244, %r243};
	bra.uni 	$L__BB6_143;
$L__BB6_142:
	mov.f64 	%fd745, 0d4000000000000000;
	add.rn.f64 	%fd1640, %fd188, %fd745;
$L__BB6_143:
	setp.lt.s32 	%p176, %r24, 0;
	setp.eq.s32 	%p177, %r25, 1062207488;
	setp.eq.f64 	%p179, %fd188, 0d3FF0000000000000;
	add.f64 	%fd746, %fd1640, 0d3FF0000000000000;
	mov.f64 	%fd747, 0d4010000000000000;
	div.rn.f64 	%fd748, %fd747, %fd746;
	add.f64 	%fd749, %fd748, 0d0000000000000000;
	selp.f64 	%fd194, 0d4000000000000000, %fd749, %p179;
	add.f64 	%fd750, %fd187, 0d41B0000000000000;
	add.f64 	%fd751, %fd750, 0d3FE0000000000000;
	mul.f64 	%fd195, %fd70, %fd751;
	{
	.reg .b32 %temp; 
	mov.b64 	{%temp, %r45}, %fd195;
	}
	abs.f64 	%fd196, %fd195;
	{ // callseq 169, 0
	.param .b64 param0;
	st.param.f64 	[param0], %fd196;
	.param .b64 retval0;
	call.uni (retval0), 
	__internal_accurate_pow, 
	(
	param0
	);
	ld.param.f64 	%fd752, [retval0];
	} // callseq 169
	setp.lt.s32 	%p180, %r45, 0;
	neg.f64 	%fd754, %fd752;
	selp.f64 	%fd755, %fd754, %fd752, %p177;
	selp.f64 	%fd756, %fd755, %fd752, %p180;
	setp.eq.f64 	%p181, %fd195, 0d0000000000000000;
	selp.b32 	%r245, %r45, 0, %p177;
	or.b32  	%r246, %r245, 2146435072;
	selp.b32 	%r247, %r246, %r245, %p176;
	mov.b32 	%r248, 0;
	mov.b64 	%fd757, {%r248, %r247};
	selp.f64 	%fd1641, %fd757, %fd756, %p181;
	add.f64 	%fd758, %fd195, 0d4000000000000000;
	{
	.reg .b32 %temp; 
	mov.b64 	{%temp, %r249}, %fd758;
	}
	and.b32  	%r250, %r249, 2146435072;
	setp.ne.s32 	%p182, %r250, 2146435072;
	@%p182 bra 	$L__BB6_148;
	setp.nan.f64 	%p183, %fd195, %fd195;
	@%p183 bra 	$L__BB6_147;
	setp.neu.f64 	%p184, %fd196, 0d7FF0000000000000;
	@%p184 bra 	$L__BB6_148;
	setp.lt.s32 	%p185, %r45, 0;
	selp.b32 	%r251, %r27, %r26, %p3;
	selp.b32 	%r252, %r251, %r26, %p185;
	mov.b32 	%r253, 0;
	mov.b64 	%fd1641, {%r253, %r252};
	bra.uni 	$L__BB6_148;
$L__BB6_147:
	mov.f64 	%fd759, 0d4000000000000000;
	add.rn.f64 	%fd1641, %fd195, %fd759;
$L__BB6_148:
	setp.lt.s32 	%p186, %r24, 0;
	setp.eq.s32 	%p187, %r25, 1062207488;
	setp.eq.f64 	%p189, %fd195, 0d3FF0000000000000;
	add.f64 	%fd760, %fd1641, 0d3FF0000000000000;
	mov.f64 	%fd761, 0d4010000000000000;
	div.rn.f64 	%fd762, %fd761, %fd760;
	selp.f64 	%fd763, 0d4000000000000000, %fd762, %p189;
	add.f64 	%fd201, %fd194, %fd763;
	add.f64 	%fd764, %fd187, 0d41C0000000000000;
	add.f64 	%fd765, %fd764, 0d3FE0000000000000;
	mul.f64 	%fd202, %fd70, %fd765;
	{
	.reg .b32 %temp; 
	mov.b64 	{%temp, %r46}, %fd202;
	}
	abs.f64 	%fd203, %fd202;
	{ // callseq 170, 0
	.param .b64 param0;
	st.param.f64 	[param0], %fd203;
	.param .b64 retval0;
	call.uni (retval0), 
	__internal_accurate_pow, 
	(
	param0
	);
	ld.param.f64 	%fd766, [retval0];
	} // callseq 170
	setp.lt.s32 	%p190, %r46, 0;
	neg.f64 	%fd768, %fd766;
	selp.f64 	%fd769, %fd768, %fd766, %p187;
	selp.f64 	%fd770, %fd769, %fd766, %p190;
	setp.eq.f64 	%p191, %fd202, 0d0000000000000000;
	selp.b32 	%r254, %r46, 0, %p187;
	or.b32  	%r255, %r254, 2146435072;
	selp.b32 	%r256, %r255, %r254, %p186;
	mov.b32 	%r257, 0;
	mov.b64 	%fd771, {%r257, %r256};
	selp.f64 	%fd1642, %fd771, %fd770, %p191;
	add.f64 	%fd772, %fd202, 0d4000000000000000;
	{
	.reg .b32 %temp; 
	mov.b64 	{%temp, %r258}, %fd772;
	}
	and.b32  	%r259, %r258, 2146435072;
	setp.ne.s32 	%p192, %r259, 2146435072;
	@%p192 bra 	$L__BB6_153;
	setp.nan.f64 	%p193, %fd202, %fd202;
	@%p193 bra 	$L__BB6_152;
	setp.neu.f64 	%p194, %fd203, 0d7FF0000000000000;
	@%p194 bra 	$L__BB6_153;
	setp.lt.s32 	%p195, %r46, 0;
	selp.b32 	%r260, %r27, %r26, %p3;
	selp.b32 	%r261, %r260, %r26, %p195;
	mov.b32 	%r262, 0;
	mov.b64 	%fd1642, {%r262, %r261};
	bra.uni 	$L__BB6_153;
$L__BB6_152:
	mov.f64 	%fd773, 0d4000000000000000;
	add.rn.f64 	%fd1642, %fd202, %fd773;
$L__BB6_153:
	setp.lt.s32 	%p196, %r24, 0;
	setp.eq.s32 	%p197, %r25, 1062207488;
	setp.eq.f64 	%p199, %fd202, 0d3FF0000000000000;
	add.f64 	%fd774, %fd1642, 0d3FF0000000000000;
	mov.f64 	%fd775, 0d4010000000000000;
	div.rn.f64 	%fd776, %fd775, %fd774;
	selp.f64 	%fd777, 0d4000000000000000, %fd776, %p199;
	add.f64 	%fd208, %fd201, %fd777;
	add.f64 	%fd778, %fd187, 0d41C8000000000000;
	add.f64 	%fd779, %fd778, 0d3FE0000000000000;
	mul.f64 	%fd209, %fd70, %fd779;
	{
	.reg .b32 %temp; 
	mov.b64 	{%temp, %r47}, %fd209;
	}
	abs.f64 	%fd210, %fd209;
	{ // callseq 171, 0
	.param .b64 param0;
	st.param.f64 	[param0], %fd210;
	.param .b64 retval0;
	call.uni (retval0), 
	__internal_accurate_pow, 
	(
	param0
	);
	ld.param.f64 	%fd780, [retval0];
	} // callseq 171
	setp.lt.s32 	%p200, %r47, 0;
	neg.f64 	%fd782, %fd780;
	selp.f64 	%fd783, %fd782, %fd780, %p197;
	selp.f64 	%fd784, %fd783, %fd780, %p200;
	setp.eq.f64 	%p201, %fd209, 0d0000000000000000;
	selp.b32 	%r263, %r47, 0, %p197;
	or.b32  	%r264, %r263, 2146435072;
	selp.b32 	%r265, %r264, %r263, %p196;
	mov.b32 	%r266, 0;
	mov.b64 	%fd785, {%r266, %r265};
	selp.f64 	%fd1643, %fd785, %fd784, %p201;
	add.f64 	%fd786, %fd209, 0d4000000000000000;
	{
	.reg .b32 %temp; 
	mov.b64 	{%temp, %r267}, %fd786;
	}
	and.b32  	%r268, %r267, 2146435072;
	setp.ne.s32 	%p202, %r268, 2146435072;
	@%p202 bra 	$L__BB6_158;
	setp.nan.f64 	%p203, %fd209, %fd209;
	@%p203 bra 	$L__BB6_157;
	setp.neu.f64 	%p204, %fd210, 0d7FF0000000000000;
	@%p204 bra 	$L__BB6_158;
	setp.lt.s32 	%p205, %r47, 0;
	selp.b32 	%r269, %r27, %r26, %p3;
	selp.b32 	%r270, %r269, %r26, %p205;
	mov.b32 	%r271, 0;
	mov.b64 	%fd1643, {%r271, %r270};
	bra.uni 	$L__BB6_158;
$L__BB6_157:
	mov.f64 	%fd787, 0d4000000000000000;
	add.rn.f64 	%fd1643, %fd209, %fd787;
$L__BB6_158:
	setp.lt.s32 	%p206, %r24, 0;
	setp.eq.s32 	%p207, %r25, 1062207488;
	setp.eq.f64 	%p209, %fd209, 0d3FF0000000000000;
	add.f64 	%fd788, %fd1643, 0d3FF0000000000000;
	mov.f64 	%fd789, 0d4010000000000000;
	div.rn.f64 	%fd790, %fd789, %fd788;
	selp.f64 	%fd791, 0d4000000000000000, %fd790, %p209;
	add.f64 	%fd215, %fd208, %fd791;
	ld.global.u64 	%rd25, [%rd7+20480];
	cvt.rn.f64.s64 	%fd216, %rd25;
	add.f64 	%fd792, %fd216, 0d3FE0000000000000;
	mul.f64 	%fd217, %fd70, %fd792;
	{
	.reg .b32 %temp; 
	mov.b64 	{%temp, %r48}, %fd217;
	}
	abs.f64 	%fd218, %fd217;
	{ // callseq 172, 0
	.param .b64 param0;
	st.param.f64 	[param0], %fd218;
	.param .b64 retval0;
	call.uni (retval0), 
	__internal_accurate_pow, 
	(
	param0
	);
	ld.param.f64 	%fd793, [retval0];
	} // callseq 172
	setp.lt.s32 	%p210, %r48, 0;
	neg.f64 	%fd795, %fd793;
	selp.f64 	%fd796, %fd795, %fd793, %p207;
	selp.f64 	%fd797, %fd796, %fd793, %p210;
	setp.eq.f64 	%p211, %fd217, 0d0000000000000000;
	selp.b32 	%r272, %r48, 0, %p207;
	or.b32  	%r273, %r272, 2146435072;
	selp.b32 	%r274, %r273, %r272, %p206;
	mov.b32 	%r275, 0;
	mov.b64 	%fd798, {%r275, %r274};
	selp.f64 	%fd1644, %fd798, %fd797, %p211;
	add.f64 	%fd799, %fd217, 0d4000000000000000;
	{
	.reg .b32 %temp; 
	mov.b64 	{%temp, %r276}, %fd799;
	}
	and.b32  	%r277, %r276, 2146435072;
	setp.ne.s32 	%p212, %r277, 2146435072;
	@%p212 bra 	$L__BB6_163;
	setp.nan.f64 	%p213, %fd217, %fd217;
	@%p213 bra 	$L__BB6_162;
	setp.neu.f64 	%p214, %fd218, 0d7FF0000000000000;
	@%p214 bra 	$L__BB6_163;
	setp.lt.s32 	%p215, %r48, 0;
	selp.b32 	%r278, %r27, %r26, %p3;
	selp.b32 	%r279, %r278, %r26, %p215;
	mov.b32 	%r280, 0;
	mov.b64 	%fd1644, {%r280, %r279};
	bra.uni 	$L__BB6_163;
$L__BB6_162:
	mov.f64 	%fd800, 0d4000000000000000;
	add.rn.f64 	%fd1644, %fd217, %fd800;
$L__BB6_163:
	setp.lt.s32 	%p216, %r24, 0;
	setp.eq.s32 	%p217, %r25, 1062207488;
	setp.eq.f64 	%p219, %fd217, 0d3FF0000000000000;
	add.f64 	%fd801, %fd1644, 0d3FF0000000000000;
	mov.f64 	%fd802, 0d4010000000000000;
	div.rn.f64 	%fd803, %fd802, %fd801;
	add.f64 	%fd804, %fd803, 0d0000000000000000;
	selp.f64 	%fd223, 0d4000000000000000, %fd804, %p219;
	add.f64 	%fd805, %fd216, 0d41B0000000000000;
	add.f64 	%fd806, %fd805, 0d3FE0000000000000;
	mul.f64 	%fd224, %fd70, %fd806;
	{
	.reg .b32 %temp; 
	mov.b64 	{%temp, %r49}, %fd224;
	}
	abs.f64 	%fd225, %fd224;
	{ // callseq 173, 0
	.param .b64 param0;
	st.param.f64 	[param0], %fd225;
	.param .b64 retval0;
	call.uni (retval0), 
	__internal_accurate_pow, 
	(
	param0
	);
	ld.param.f64 	%fd807, [retval0];
	} // callseq 173
	setp.lt.s32 	%p220, %r49, 0;
	neg.f64 	%fd809, %fd807;
	selp.f64 	%fd810, %fd809, %fd807, %p217;
	selp.f64 	%fd811, %fd810, %fd807, %p220;
	setp.eq.f64 	%p221, %fd224, 0d0000000000000000;
	selp.b32 	%r281, %r49, 0, %p217;
	or.b32  	%r282, %r281, 2146435072;
	selp.b32 	%r283, %r282, %r281, %p216;
	mov.b32 	%r284, 0;
	mov.b64 	%fd812, {%r284, %r283};
	selp.f64 	%fd1645, %fd812, %fd811, %p221;
	add.f64 	%fd813, %fd224, 0d4000000000000000;
	{
	.reg .b32 %temp; 
	mov.b64 	{%temp, %r285}, %fd813;
	}
	and.b32  	%r286, %r285, 2146435072;
	setp.ne.s32 	%p222, %r286, 2146435072;
	@%p222 bra 	$L__BB6_168;
	setp.nan.f64 	%p223, %fd224, %fd224;
	@%p223 bra 	$L__BB6_167;
	setp.neu.f64 	%p224, %fd225, 0d7FF0000000000000;
	@%p224 bra 	$L__BB6_168;
	setp.lt.s32 	%p225, %r49, 0;
	selp.b32 	%r287, %r27, %r26, %p3;
	selp.b32 	%r288, %r287, %r26, %p225;
	mov.b32 	%r289, 0;
	mov.b64 	%fd1645, {%r289, %r288};
	bra.uni 	$L__BB6_168;
$L__BB6_167:
	mov.f64 	%fd814, 0d4000000000000000;
	add.rn.f64 	%fd1645, %fd224, %fd814;
$L__BB6_168:
	setp.lt.s32 	%p226, %r24, 0;
	setp.eq.s32 	%p227, %r25, 1062207488;
	setp.eq.f64 	%p229, %fd224, 0d3FF0000000000000;
	add.f64 	%fd815, %fd1645, 0d3FF0000000000000;
	mov.f64 	%fd816, 0d4010000000000000;
	div.rn.f64 	%fd817, %fd816, %fd815;
	selp.f64 	%fd818, 0d4000000000000000, %fd817, %p229;
	add.f64 	%fd230, %fd223, %fd818;
	add.f64 	%fd819, %fd216, 0d41C0000000000000;
	add.f64 	%fd820, %fd819, 0d3FE0000000000000;
	mul.f64 	%fd231, %fd70, %fd820;
	{
	.reg .b32 %temp; 
	mov.b64 	{%temp, %r50}, %fd231;
	}
	abs.f64 	%fd232, %fd231;
	{ // callseq 174, 0
	.param .b64 param0;
	st.param.f64 	[param0], %fd232;
	.param .b64 retval0;
	call.uni (retval0), 
	__internal_accurate_pow, 
	(
	param0
	);
	ld.param.f64 	%fd821, [retval0];
	} // callseq 174
	setp.lt.s32 	%p230, %r50, 0;
	neg.f64 	%fd823, %fd821;
	selp.f64 	%fd824, %fd823, %fd821, %p227;
	selp.f64 	%fd825, %fd824, %fd821, %p230;
	setp.eq.f64 	%p231, %fd231, 0d0000000000000000;
	selp.b32 	%r290, %r50, 0, %p227;
	or.b32  	%r291, %r290, 2146435072;
	selp.b32 	%r292, %r291, %r290, %p226;
	mov.b32 	%r293, 0;
	mov.b64 	%fd826, {%r293, %r292};
	selp.f64 	%fd1646, %fd826, %fd825, %p231;
	add.f64 	%fd827, %fd231, 0d4000000000000000;
	{
	.reg .b32 %temp; 
	mov.b64 	{%temp, %r294}, %fd827;
	}
	and.b32  	%r295, %r294, 2146435072;
	setp.ne.s32 	%p232, %r295, 2146435072;
	@%p232 bra 	$L__BB6_173;
	setp.nan.f64 	%p233, %fd231, %fd231;
	@%p233 bra 	$L__BB6_172;
	setp.neu.f64 	%p234, %fd232, 0d7FF0000000000000;
	@%p234 bra 	$L__BB6_173;
	setp.lt.s32 	%p235, %r50, 0;
	selp.b32 	%r296, %r27, %r26, %p3;
	selp.b32 	%r297, %r296, %r26, %p235;
	mov.b32 	%r298, 0;
	mov.b64 	%fd1646, {%r298, %r297};
	bra.uni 	$L__BB6_173;
$L__BB6_172:
	mov.f64 	%fd828, 0d4000000000000000;
	add.rn.f64 	%fd1646, %fd231, %fd828;
$L__BB6_173:
	setp.lt.s32 	%p236, %r24, 0;
	setp.eq.s32 	%p237, %r25, 1062207488;
	setp.eq.f64 	%p239, %fd231, 0d3FF0000000000000;
	add.f64 	%fd829, %fd1646, 0d3FF0000000000000;
	mov.f64 	%fd830, 0d4010000000000000;
	div.rn.f64 	%fd831, %fd830, %fd829;
	selp.f64 	%fd832, 0d4000000000000000, %fd831, %p239;
	add.f64 	%fd237, %fd230, %fd832;
	add.f64 	%fd833, %fd216, 0d41C8000000000000;
	add.f64 	%fd834, %fd833, 0d3FE0000000000000;
	mul.f64 	%fd238, %fd70, %fd834;
	{
	.reg .b32 %temp; 
	mov.b64 	{%temp, %r51}, %fd238;
	}
	abs.f64 	%fd239, %fd238;
	{ // callseq 175, 0
	.param .b64 param0;
	st.param.f64 	[param0], %fd239;
	.param .b64 retval0;
	call.uni (retval0), 
	__internal_accurate_pow, 
	(
	param0
	);
	ld.param.f64 	%fd835, [retval0];
	} // callseq 175
	setp.lt.s32 	%p240, %r51, 0;
	neg.f64 	%fd837, %fd835;
	selp.f64 	%fd838, %fd837, %fd835, %p237;
	selp.f64 	%fd839, %fd838, %fd835, %p240;
	setp.eq.f64 	%p241, %fd238, 0d0000000000000000;
	selp.b32 	%r299, %r51, 0, %p237;
	or.b32  	%r300, %r299, 2146435072;
	selp.b32 	%r301, %r300, %r299, %p236;
	mov.b32 	%r302, 0;
	mov.b64 	%fd840, {%r302, %r301};
	selp.f64 	%fd1647, %fd840, %fd839, %p241;
	add.f64 	%fd841, %fd238, 0d4000000000000000;
	{
	.reg .b32 %temp; 
	mov.b64 	{%temp, %r303}, %fd841;
	}
	and.b32  	%r304, %r303, 2146435072;
	setp.ne.s32 	%p242, %r304, 2146435072;
	@%p242 bra 	$L__BB6_178;
	setp.nan.f64 	%p243, %fd238, %fd238;
	@%p243 bra 	$L__BB6_177;
	setp.neu.f64 	%p244, %fd239, 0d7FF0000000000000;
	@%p244 bra 	$L__BB6_178;
	setp.lt.s32 	%p245, %r51, 0;
	selp.b32 	%r305, %r27, %r26, %p3;
	selp.b32 	%r306, %r305, %r26, %p245;
	mov.b32 	%r307, 0;
	mov.b64 	%fd1647, {%r307, %r306};
	bra.uni 	$L__BB6_178;
$L__BB6_177:
	mov.f64 	%fd842, 0d4000000000000000;
	add.rn.f64 	%fd1647, %fd238, %fd842;
$L__BB6_178:
	setp.lt.s32 	%p246, %r24, 0;
	setp.eq.s32 	%p247, %r25, 1062207488;
	setp.eq.f64 	%p249, %fd238, 0d3FF0000000000000;
	add.f64 	%fd843, %fd1647, 0d3FF0000000000000;
	mov.f64 	%fd844, 0d4010000000000000;
	div.rn.f64 	%fd845, %fd844, %fd843;
	selp.f64 	%fd846, 0d4000000000000000, %fd845, %p249;
	add.f64 	%fd244, %fd237, %fd846;
	ld.global.u64 	%rd26, [%rd7+24576];
	cvt.rn.f64.s64 	%fd245, %rd26;
	add.f64 	%fd847, %fd245, 0d3FE0000000000000;
	mul.f64 	%fd246, %fd70, %fd847;
	{
	.reg .b32 %temp; 
	mov.b64 	{%temp, %r52}, %fd246;
	}
	abs.f64 	%fd247, %fd246;
	{ // callseq 176, 0
	.param .b64 param0;
	st.param.f64 	[param0], %fd247;
	.param .b64 retval0;
	call.uni (retval0), 
	__internal_accurate_pow, 
	(
	param0
	);
	ld.param.f64 	%fd848, [retval0];
	} // callseq 176
	setp.lt.s32 	%p250, %r52, 0;
	neg.f64 	%fd850, %fd848;
	selp.f64 	%fd851, %fd850, %fd848, %p247;
	selp.f64 	%fd852, %fd851, %fd848, %p250;
	setp.eq.f64 	%p251, %fd246, 0d0000000000000000;
	selp.b32 	%r308, %r52, 0, %p247;
	or.b32  	%r309, %r308, 2146435072;
	selp.b32 	%r310, %r309, %r308, %p246;
	mov.b32 	%r311, 0;
	mov.b64 	%fd853, {%r311, %r310};
	selp.f64 	%fd1648, %fd853, %fd852, %p251;
	add.f64 	%fd854, %fd246, 0d4000000000000000;
	{
	.reg .b32 %temp; 
	mov.b64 	{%temp, %r312}, %fd854;
	}
	and.b32  	%r313, %r312, 2146435072;
	setp.ne.s32 	%p252, %r313, 2146435072;
	@%p252 bra 	$L__BB6_183;
	setp.nan.f64 	%p253, %fd246, %fd246;
	@%p253 bra 	$L__BB6_182;
	setp.neu.f64 	%p254, %fd247, 0d7FF0000000000000;
	@%p254 bra 	$L__BB6_183;
	setp.lt.s32 	%p255, %r52, 0;
	selp.b32 	%r314, %r27, %r26, %p3;
	selp.b32 	%r315, %r314, %r26, %p255;
	mov.b32 	%r316, 0;
	mov.b64 	%fd1648, {%r316, %r315};
	bra.uni 	$L__BB6_183;
$L__BB6_182:
	mov.f64 	%fd855, 0d4000000000000000;
	add.rn.f64 	%fd1648, %fd246, %fd855;
$L__BB6_183:
	setp.lt.s32 	%p256, %r24, 0;
	setp.eq.s32 	%p257, %r25, 1062207488;
	setp.eq.f64 	%p259, %fd246, 0d3FF0000000000000;
	add.f64 	%fd856, %fd1648, 0d3FF0000000000000;
	mov.f64 	%fd857, 0d4010000000000000;
	div.rn.f64 	%fd858, %fd857, %fd856;
	add.f64 	%fd859, %fd858, 0d0000000000000000;
	selp.f64 	%fd252, 0d4000000000000000, %fd859, %p259;
	add.f64 	%fd860, %fd245, 0d41B0000000000000;
	add.f64 	%fd861, %fd860, 0d3FE0000000000000;
	mul.f64 	%fd253, %fd70, %fd861;
	{
	.reg .b32 %temp; 
	mov.b64 	{%temp, %r53}, %fd253;
	}
	abs.f64 	%fd254, %fd253;
	{ // callseq 177, 0
	.param .b64 param0;
	st.param.f64 	[param0], %fd254;
	.param .b64 retval0;
	call.uni (retval0), 
	__internal_accurate_pow, 
	(
	param0
	);
	ld.param.f64 	%fd862, [retval0];
	} // callseq 177
	setp.lt.s32 	%p260, %r53, 0;
	neg.f64 	%fd864, %fd862;
	selp.f64 	%fd865, %fd864, %fd862, %p257;
	selp.f64 	%fd866, %fd865, %fd862, %p260;
	setp.eq.f64 	%p261, %fd253, 0d0000000000000000;
	selp.b32 	%r317, %r53, 0, %p257;
	or.b32  	%r318, %r317, 2146435072;
	selp.b32 	%r319, %r318, %r317, %p256;
	mov.b32 	%r320, 0;
	mov.b64 	%fd867, {%r320, %r319};
	selp.f64 	%fd1649, %fd867, %fd866, %p261;
	add.f64 	%fd868, %fd253, 0d4000000000000000;
	{
	.reg .b32 %temp; 
	mov.b64 	{%temp, %r321}, %fd868;
	}
	and.b32  	%r322, %r321, 2146435072;
	setp.ne.s32 	%p262, %r322, 2146435072;
	@%p262 bra 	$L__BB6_188;
	setp.nan.f64 	%p263, %fd253, %fd253;
	@%p263 bra 	$L__BB6_187;
	setp.neu.f64 	%p264, %fd254, 0d7FF0000000000000;
	@%p264 bra 	$L__BB6_188;
	setp.lt.s32 	%p265, %r53, 0;
	selp.b32 	%r323, %r27, %r26, %p3;
	selp.b32 	%r324, %r323, %r26, %p265;
	mov.b32 	%r325, 0;
	mov.b64 	%fd1649, {%r325, %r324};
	bra.uni 	$L__BB6_188;
$L__BB6_187:
	mov.f64 	%fd869, 0d4000000000000000;
	add.rn.f64 	%fd1649, %fd253, %fd869;
$L__BB6_188:
	setp.lt.s32 	%p266, %r24, 0;
	setp.eq.s32 	%p267, %r25, 1062207488;
	setp.eq.f64 	%p269, %fd253, 0d3FF0000000000000;
	add.f64 	%fd870, %fd1649, 0d3FF0000000000000;
	mov.f64 	%fd871, 0d4010000000000000;
	div.rn.f64 	%fd872, %fd871, %fd870;
	selp.f64 	%fd873, 0d4000000000000000, %fd872, %p269;
	add.f64 	%fd259, %fd252, %fd873;
	add.f64 	%fd874, %fd245, 0d41C0000000000000;
	add.f64 	%fd875, %fd874, 0d3FE0000000000000;
	mul.f64 	%fd260, %fd70, %fd875;
	{
	.reg .b32 %temp; 
	mov.b64 	{%temp, %r54}, %fd260;
	}
	abs.f64 	%fd261, %fd260;
	{ // callseq 178, 0
	.param .b64 param0;
	st.param.f64 	[param0], %fd261;
	.param .b64 retval0;
	call.uni (retval0), 
	__internal_accurate_pow, 
	(
	param0
	);
	ld.param.f64 	%fd876, [retval0];
	} // callseq 178
	setp.lt.s32 	%p270, %r54, 0;
	neg.f64 	%fd878, %fd876;
	selp.f64 	%fd879, %fd878, %fd876, %p267;
	selp.f64 	%fd880, %fd879, %fd876, %p270;
	setp.eq.f64 	%p271, %fd260, 0d0000000000000000;
	selp.b32 	%r326, %r54, 0, %p267;
	or.b32  	%r327, %r326, 2146435072;
	selp.b32 	%r328, %r327, %r326, %p266;
	mov.b32 	%r329, 0;
	mov.b64 	%fd881, {%r329, %r328};
	selp.f64 	%fd1650, %fd881, %fd880, %p271;
	add.f64 	%fd882, %fd260, 0d4000000000000000;
	{
	.reg .b32 %temp; 
	mov.b64 	{%temp, %r330}, %fd882;
	}
	and.b32  	%r331, %r330, 2146435072;
	setp.ne.s32 	%p272, %r331, 2146435072;
	@%p272 bra 	$L__BB6_193;
	setp.nan.f64 	%p273, %fd260, %fd260;
	@%p273 bra 	$L__BB6_192;
	setp.neu.f64 	%p274, %fd261, 0d7FF0000000000000;
	@%p274 bra 	$L__BB6_193;
	setp.lt.s32 	%p275, %r54, 0;
	selp.b32 	%r332, %r27, %r26, %p3;
	selp.b32 	%r333, %r332, %r26, %p275;
	mov.b32 	%r334, 0;
	mov.b64 	%fd1650, {%r334, %r333};
	bra.uni 	$L__BB6_193;
$L__BB6_192:
	mov.f64 	%fd883, 0d4000000000000000;
	add.rn.f64 	%fd1650, %fd260, %fd883;
$L__BB6_193:
	setp.lt.s32 	%p276, %r24, 0;
	setp.eq.s32 	%p277, %r25, 1062207488;
	setp.eq.f64 	%p279, %fd260, 0d3FF0000000000000;
	add.f64 	%fd884, %fd1650, 0d3FF0000000000000;
	mov.f64 	%fd885, 0d4010000000000000;
	div.rn.f64 	%fd886, %fd885, %fd884;
	selp.f64 	%fd887, 0d4000000000000000, %fd886, %p279;
	add.f64 	%fd266, %fd259, %fd887;
	add.f64 	%fd888, %fd245, 0d41C8000000000000;
	add.f64 	%fd889, %fd888, 0d3FE0000000000000;
	mul.f64 	%fd267, %fd70, %fd889;
	{
	.reg .b32 %temp; 
	mov.b64 	{%temp, %r55}, %fd267;
	}
	abs.f64 	%fd268, %fd267;
	{ // callseq 179, 0
	.param .b64 param0;
	st.param.f64 	[param0], %fd268;
	.param .b64 retval0;
	call.uni (retval0), 
	__internal_accurate_pow, 
	(
	param0
	);
	ld.param.f64 	%fd890, [retval0];
	} // callseq 179
	setp.lt.s32 	%p280, %r55, 0;
	neg.f64 	%fd892, %fd890;
	selp.f64 	%fd893, %fd892, %fd890, %p277;
	selp.f64 	%fd894, %fd893, %fd890, %p280;
	setp.eq.f64 	%p281, %fd267, 0d0000000000000000;
	selp.b32 	%r335, %r55, 0, %p277;
	or.b32  	%r336, %r335, 2146435072;
	selp.b32 	%r337, %r336, %r335, %p276;
	mov.b32 	%r338, 0;
	mov.b64 	%fd895, {%r338, %r337};
	selp.f64 	%fd1651, %fd895, %fd894, %p281;
	add.f64 	%fd896, %fd267, 0d4000000000000000;
	{
	.reg .b32 %temp; 
	mov.b64 	{%temp, %r339}, %fd896;
	}
	and.b32  	%r340, %r339, 2146435072;
	setp.ne.s32 	%p282, %r340, 2146435072;
	@%p282 bra 	$L__BB6_198;
	setp.nan.f64 	%p283, %fd267, %fd267;
	@%p283 bra 	$L__BB6_197;
	setp.neu.f64 	%p284, %fd268, 0d7FF0000000000000;
	@%p284 bra 	$L__BB6_198;
	setp.lt.s32 	%p285, %r55, 0;
	selp.b32 	%r341, %r27, %r26, %p3;
	selp.b32 	%r342, %r341, %r26, %p285;
	mov.b32 	%r343, 0;
	mov.b64 	%fd1651, {%r343, %r342};
	bra.uni 	$L__BB6_198;
$L__BB6_197:
	mov.f64 	%fd897, 0d4000000000000000;
	add.rn.f64 	%fd1651, %fd267, %fd897;
$L__BB6_198:
	setp.eq.f64 	%p286, %fd267, 0d3FF0000000000000;
	add.f64 	%fd898, %fd1651, 0d3FF0000000000000;
	mov.f64 	%fd899, 0d4010000000000000;
	div.rn.f64 	%fd900, %fd899, %fd898;
	selp.f64 	%fd901, 0d4000000000000000, %fd900, %p286;
	add.f64 	%fd902, %fd266, %fd901;
	add.f64 	%fd903, %fd99, %fd128;
	add.f64 	%fd904, %fd903, %fd157;
	add.f64 	%fd905, %fd904, %fd186;
	add.f64 	%fd906, %fd905, %fd215;
	add.f64 	%fd907, %fd906, %fd244;
	add.f64 	%fd1687, %fd907, %fd902;
	add.s64 	%rd8, %rd17, -3584;
	setp.lt.u64 	%p287, %rd8, 3584;
	mov.b64 	%rd78, 3584;
	@%p287 bra 	$L__BB6_342;
	mov.b64 	%rd78, 3584;
	selp.b32 	%r350, %r27, %r26, %p3;
$L__BB6_200:
	setp.lt.s32 	%p288, %r24, 0;
	setp.eq.s32 	%p289, %r25, 1062207488;
	shl.b64 	%rd29, %rd78, 3;
	add.s64 	%rd10, %rd7, %rd29;
	ld.global.u64 	%rd30, [%rd10];
	cvt.rn.f64.s64 	%fd275, %rd30;
	add.f64 	%fd908, %fd275, 0d3FE0000000000000;
	mul.f64 	%fd276, %fd70, %fd908;
	{
	.reg .b32 %temp; 
	mov.b64 	{%temp, %r56}, %fd276;
	}
	abs.f64 	%fd277, %fd276;
	{ // callseq 180, 0
	.param .b64 param0;
	st.param.f64 	[param0], %fd277;
	.param .b64 retval0;
	call.uni (retval0), 
	__internal_accurate_pow, 
	(
	param0
	);
	ld.param.f64 	%fd909, [retval0];
	} // callseq 180
	setp.lt.s32 	%p291, %r56, 0;
	neg.f64 	%fd911, %fd909;
	selp.f64 	%fd912, %fd911, %fd909, %p289;
	selp.f64 	%fd913, %fd912, %fd909, %p291;
	setp.eq.f64 	%p292, %fd276, 0d0000000000000000;
	selp.b32 	%r344, %r56, 0, %p289;
	or.b32  	%r345, %r344, 2146435072;
	selp.b32 	%r346, %r345, %r344, %p288;
	mov.b32 	%r347, 0;
	mov.b64 	%fd914, {%r347, %r346};
	selp.f64 	%fd1653, %fd914, %fd913, %p292;
	add.f64 	%fd915, %fd276, 0d4000000000000000;
	{
	.reg .b32 %temp; 
	mov.b64 	{%temp, %r348}, %fd915;
	}
	and.b32  	%r349, %r348, 2146435072;
	setp.ne.s32 	%p293, %r349, 2146435072;
	@%p293 bra 	$L__BB6_205;
	setp.num.f64 	%p294, %fd276, %fd276;
	@%p294 bra 	$L__BB6_203;
	mov.f64 	%fd916, 0d4000000000000000;
	add.rn.f64 	%fd1653, %fd276, %fd916;
	bra.uni 	$L__BB6_205;
$L__BB6_203:
	setp.neu.f64 	%p295, %fd277, 0d7FF0000000000000;
	@%p295 bra 	$L__BB6_205;
	setp.lt.s32 	%p296, %r56, 0;
	selp.b32 	%r351, %r350, %r26, %p296;
	mov.b32 	%r352, 0;
	mov.b64 	%fd1653, {%r352, %r351};
$L__BB6_205:
	setp.lt.s32 	%p297, %r24, 0;
	setp.eq.s32 	%p298, %r25, 1062207488;
	setp.eq.f64 	%p300, %fd276, 0d3FF0000000000000;
	add.f64 	%fd917, %fd1653, 0d3FF0000000000000;
	mov.f64 	%fd918, 0d4010000000000000;
	div.rn.f64 	%fd919, %fd918, %fd917;
	add.f64 	%fd920, %fd919, 0d0000000000000000;
	selp.f64 	%fd282, 0d4000000000000000, %fd920, %p300;
	add.f64 	%fd921, %fd275, 0d41B0000000000000;
	add.f64 	%fd922, %fd921, 0d3FE0000000000000;
	mul.f64 	%fd283, %fd70, %fd922;
	{
	.reg .b32 %temp; 
	mov.b64 	{%temp, %r57}, %fd283;
	}
	abs.f64 	%fd284, %fd283;
	{ // callseq 181, 0
	.param .b64 param0;
	st.param.f64 	[param0], %fd284;
	.param .b64 retval0;
	call.uni (retval0), 
	__internal_accurate_pow, 
	(
	param0
	);
	ld.param.f64 	%fd923, [retval0];
	} // callseq 181
	setp.lt.s32 	%p301, %r57, 0;
	neg.f64 	%fd925, %fd923;
	selp.f64 	%fd926, %fd925, %fd923, %p298;
	selp.f64 	%fd927, %fd926, %fd923, %p301;
	setp.eq.f64 	%p302, %fd283, 0d0000000000000000;
	selp.b32 	%r353, %r57, 0, %p298;
	or.b32  	%r354, %r353, 2146435072;
	selp.b32 	%r355, %r354, %r353, %p297;
	mov.b32 	%r356, 0;
	mov.b64 	%fd928, {%r356, %r355};
	selp.f64 	%fd1654, %fd928, %fd927, %p302;
	add.f64 	%fd929, %fd283, 0d4000000000000000;
	{
	.reg .b32 %temp; 
	mov.b64 	{%temp, %r357}, %fd929;
	}
	and.b32  	%r358, %r357, 2146435072;
	setp.ne.s32 	%p303, %r358, 2146435072;
	@%p303 bra 	$L__BB6_210;
	setp.nan.f64 	%p304, %fd283, %fd283;
	@%p304 bra 	$L__BB6_209;
	setp.neu.f64 	%p305, %fd284, 0d7FF0000000000000;
	@%p305 bra 	$L__BB6_210;
	setp.lt.s32 	%p306, %r57, 0;
	selp.b32 	%r360, %r350, %r26, %p306;
	mov.b32 	%r361, 0;
	mov.b64 	%fd1654, {%r361, %r360};
	bra.uni 	$L__BB6_210;
$L__BB6_209:
	mov.f64 	%fd930, 0d4000000000000000;
	add.rn.f64 	%fd1654, %fd283, %fd930;
$L__BB6_210:
	setp.lt.s32 	%p307, %r24, 0;
	setp.eq.s32 	%p308, %r25, 1062207488;
	setp.eq.f64 	%p310, %fd283, 0d3FF0000000000000;
	add.f64 	%fd931, %fd1654, 0d3FF0000000000000;
	mov.f64 	%fd932, 0d4010000000000000;
	div.rn.f64 	%fd933, %fd932, %fd931;
	selp.f64 	%fd934, 0d4000000000000000, %fd933, %p310;
	add.f64 	%fd289, %fd282, %fd934;
	add.f64 	%fd935, %fd275, 0d41C0000000000000;
	add.f64 	%fd936, %fd935, 0d3FE0000000000000;
	mul.f64 	%fd290, %fd70, %fd936;
	{
	.reg .b32 %temp; 
	mov.b64 	{%temp, %r58}, %fd290;
	}
	abs.f64 	%fd291, %fd290;
	{ // callseq 182, 0
	.param .b64 param0;
	st.param.f64 	[param0], %fd291;
	.param .b64 retval0;
	call.uni (retval0), 
	__internal_accurate_pow, 
	(
	param0
	);
	ld.param.f64 	%fd937, [retval0];
	} // callseq 182
	setp.lt.s32 	%p311, %r58, 0;
	neg.f64 	%fd939, %fd937;
	selp.f64 	%fd940, %fd939, %fd937, %p308;
	selp.f64 	%fd941, %fd940, %fd937, %p311;
	setp.eq.f64 	%p312, %fd290, 0d0000000000000000;
	selp.b32 	%r362, %r58, 0, %p308;
	or.b32  	%r363, %r362, 2146435072;
	selp.b32 	%r364, %r363, %r362, %p307;
	mov.b32 	%r365, 0;
	mov.b64 	%fd942, {%r365, %r364};
	selp.f64 	%fd1655, %fd942, %fd941, %p312;
	add.f64 	%fd943, %fd290, 0d4000000000000000;
	{
	.reg .b32 %temp; 
	mov.b64 	{%temp, %r366}, %fd943;
	}
	and.b32  	%r367, %r366, 2146435072;
	setp.ne.s32 	%p313, %r367, 2146435072;
	@%p313 bra 	$L__BB6_215;
	setp.nan.f64 	%p314, %fd290, %fd290;
	@%p314 bra 	$L__BB6_214;
	setp.neu.f64 	%p315, %fd291, 0d7FF0000000000000;
	@%p315 bra 	$L__BB6_215;
	setp.lt.s32 	%p316, %r58, 0;
	selp.b32 	%r369, %r350, %r26, %p316;
	mov.b32 	%r370, 0;
	mov.b64 	%fd1655, {%r370, %r369};
	bra.uni 	$L__BB6_215;
$L__BB6_214:
	mov.f64 	%fd944, 0d4000000000000000;
	add.rn.f64 	%fd1655, %fd290, %fd944;
$L__BB6_215:
	setp.lt.s32 	%p317, %r24, 0;
	setp.eq.s32 	%p318, %r25, 1062207488;
	setp.eq.f64 	%p320, %fd290, 0d3FF0000000000000;
	add.f64 	%fd945, %fd1655, 0d3FF0000000000000;
	mov.f64 	%fd946, 0d4010000000000000;
	div.rn.f64 	%fd947, %fd946, %fd945;
	selp.f64 	%fd948, 0d4000000000000000, %fd947, %p320;
	add.f64 	%fd296, %fd289, %fd948;
	add.f64 	%fd949, %fd275, 0d41C8000000000000;
	add.f64 	%fd950, %fd949, 0d3FE0000000000000;
	mul.f64 	%fd297, %fd70, %fd950;
	{
	.reg .b32 %temp; 
	mov.b64 	{%temp, %r59}, %fd297;
	}
	abs.f64 	%fd298, %fd297;
	{ // callseq 183, 0
	.param .b64 param0;
	st.param.f64 	[param0], %fd298;
	.param .b64 retval0;
	call.uni (retval0), 
	__internal_accurate_pow, 
	(
	param0
	);
	ld.param.f64 	%fd951, [retval0];
	} // callseq 183
	setp.lt.s32 	%p321, %r59, 0;
	neg.f64 	%fd953, %fd951;
	selp.f64 	%fd954, %fd953, %fd951, %p318;
	selp.f64 	%fd955, %fd954, %fd951, %p321;
	setp.eq.f64 	%p322, %fd297, 0d0000000000000000;
	selp.b32 	%r371, %r59, 0, %p318;
	or.b32  	%r372, %r371, 2146435072;
	selp.b32 	%r373, %r372, %r371, %p317;
	mov.b32 	%r374, 0;
	mov.b64 	%fd956, {%r374, %r373};
	selp.f64 	%fd1656, %fd956, %fd955, %p322;
	add.f64 	%fd957, %fd297, 0d4000000000000000;
	{
	.reg .b32 %temp; 
	mov.b64 	{%temp, %r375}, %fd957;
	}
	and.b32  	%r376, %r375, 2146435072;
	setp.ne.s32 	%p323, %r376, 2146435072;
	@%p323 bra 	$L__BB6_220;
	setp.nan.f64 	%p324, %fd297, %fd297;
	@%p324 bra 	$L__BB6_219;
	setp.neu.f64 	%p325, %fd298, 0d7FF0000000000000;
	@%p325 bra 	$L__BB6_220;
	setp.lt.s32 	%p326, %r59, 0;
	selp.b32 	%r378, %r350, %r26, %p326;
	mov.b32 	%r379, 0;
	mov.b64 	%fd1656, {%r379, %r378};
	bra.uni 	$L__BB6_220;
$L__BB6_219:
	mov.f64 	%fd958, 0d4000000000000000;
	add.rn.f64 	%fd1656, %fd297, %fd958;
$L__BB6_220:
	setp.lt.s32 	%p327, %r24, 0;
	setp.eq.s32 	%p328, %r25, 1062207488;
	setp.eq.f64 	%p330, %fd297, 0d3FF0000000000000;
	add.f64 	%fd959, %fd1656, 0d3FF0000000000000;
	mov.f64 	%fd960, 0d4010000000000000;
	div.rn.f64 	%fd961, %fd960, %fd959;
	selp.f64 	%fd962, 0d4000000000000000, %fd961, %p330;
	add.f64 	%fd303, %fd296, %fd962;
	ld.global.u64 	%rd31, [%rd10+4096];
	cvt.rn.f64.s64 	%fd304, %rd31;
	add.f64 	%fd963, %fd304, 0d3FE0000000000000;
	mul.f64 	%fd305, %fd70, %fd963;
	{
	.reg .b32 %temp; 
	mov.b64 	{%temp, %r60}, %fd305;
	}
	abs.f64 	%fd306, %fd305;
	{ // callseq 184, 0
	.param .b64 param0;
	st.param.f64 	[param0], %fd306;
	.param .b64 retval0;
	call.uni (retval0), 
	__internal_accurate_pow, 
	(
	param0
	);
	ld.param.f64 	%fd964, [retval0];
	} // callseq 184
	setp.lt.s32 	%p331, %r60, 0;
	neg.f64 	%fd966, %fd964;
	selp.f64 	%fd967, %fd966, %fd964, %p328;
	selp.f64 	%fd968, %fd967, %fd964, %p331;
	setp.eq.f64 	%p332, %fd305, 0d0000000000000000;
	selp.b32 	%r380, %r60, 0, %p328;
	or.b32  	%r381, %r380, 2146435072;
	selp.b32 	%r382, %r381, %r380, %p327;
	mov.b32 	%r383, 0;
	mov.b64 	%fd969, {%r383, %r382};
	selp.f64 	%fd1657, %fd969, %fd968, %p332;
	add.f64 	%fd970, %fd305, 0d4000000000000000;
	{
	.reg .b32 %temp; 
	mov.b64 	{%temp, %r384}, %fd970;
	}
	and.b32  	%r385, %r384, 2146435072;
	setp.ne.s32 	%p333, %r385, 2146435072;
	@%p333 bra 	$L__BB6_225;
	setp.nan.f64 	%p334, %fd305, %fd305;
	@%p334 bra 	$L__BB6_224;
	setp.neu.f64 	%p335, %fd306, 0d7FF0000000000000;
	@%p335 bra 	$L__BB6_225;
	setp.lt.s32 	%p336, %r60, 0;
	selp.b32 	%r387, %r350, %r26, %p336;
	mov.b32 	%r388, 0;
	mov.b64 	%fd1657, {%r388, %r387};
	bra.uni 	$L__BB6_225;
$L__BB6_224:
	mov.f64 	%fd971, 0d4000000000000000;
	add.rn.f64 	%fd1657, %fd305, %fd971;
$L__BB6_225:
	setp.lt.s32 	%p337, %r24, 0;
	setp.eq.s32 	%p338, %r25, 1062207488;
	setp.eq.f64 	%p340, %fd305, 0d3FF0000000000000;
	add.f64 	%fd972, %fd1657, 0d3FF0000000000000;
	mov.f64 	%fd973, 0d4010000000000000;
	div.rn.f64 	%fd974, %fd973, %fd972;
	add.f64 	%fd975, %fd974, 0d0000000000000000;
	selp.f64 	%fd311, 0d4000000000000000, %fd975, %p340;
	add.f64 	%fd976, %fd304, 0d41B0000000000000;
	add.f64 	%fd977, %fd976, 0d3FE0000000000000;
	mul.f64 	%fd312, %fd70, %fd977;
	{
	.reg .b32 %temp; 
	mov.b64 	{%temp, %r61}, %fd312;
	}
	abs.f64 	%fd313, %fd312;
	{ // callseq 185, 0
	.param .b64 param0;
	st.param.f64 	[param0], %fd313;
	.param .b64 retval0;
	call.uni (retval0), 
	__internal_accurate_pow, 
	(
	param0
	);
	ld.param.f64 	%fd978, [retval0];
	} // callseq 185
	setp.lt.s32 	%p341, %r61, 0;
	neg.f64 	%fd980, %fd978;
	selp.f64 	%fd981, %fd980, %fd978, %p338;
	selp.f64 	%fd982, %fd981, %fd978, %p341;
	setp.eq.f64 	%p342, %fd312, 0d0000000000000000;
	selp.b32 	%r389, %r61, 0, %p338;
	or.b32  	%r390, %r389, 2146435072;
	selp.b32 	%r391, %r390, %r389, %p337;
	mov.b32 	%r392, 0;
	mov.b64 	%fd983, {%r392, %r391};
	selp.f64 	%fd1658, %fd983, %fd982, %p342;
	add.f64 	%fd984, %fd312, 0d4000000000000000;
	{
	.reg .b32 %temp; 
	mov.b64 	{%temp, %r393}, %fd984;
	}
	and.b32  	%r394, %r393, 2146435072;
	setp.ne.s32 	%p343, %r394, 2146435072;
	@%p343 bra 	$L__BB6_230;
	setp.nan.f64 	%p344, %fd312, %fd312;
	@%p344 bra 	$L__BB6_229;
	setp.neu.f64 	%p345, %fd313, 0d7FF0000000000000;
	@%p345 bra 	$L__BB6_230;
	setp.lt.s32 	%p346, %r61, 0;
	selp.b32 	%r396, %r350, %r26, %p346;
	mov.b32 	%r397, 0;
	mov.b64 	%fd1658, {%r397, %r396};
	bra.uni 	$L__BB6_230;
$L__BB6_229:
	mov.f64 	%fd985, 0d4000000000000000;
	add.rn.f64 	%fd1658, %fd312, %fd985;
$L__BB6_230:
	setp.lt.s32 	%p347, %r24, 0;
	setp.eq.s32 	%p348, %r25, 1062207488;
	setp.eq.f64 	%p350, %fd312, 0d3FF0000000000000;
	add.f64 	%fd986, %fd1658, 0d3FF0000000000000;
	mov.f64 	%fd987, 0d4010000000000000;
	div.rn.f64 	%fd988, %fd987, %fd986;
	selp.f64 	%fd989, 0d4000000000000000, %fd988, %p350;
	add.f64 	%fd318, %fd311, %fd989;
	add.f64 	%fd990, %fd304, 0d41C0000000000000;
	add.f64 	%fd991, %fd990, 0d3FE0000000000000;
	mul.f64 	%fd319, %fd70, %fd991;
	{
	.reg .b32 %temp; 
	mov.b64 	{%temp, %r62}, %fd319;
	}
	abs.f64 	%fd320, %fd319;
	{ // callseq 186, 0
	.param .b64 param0;
	st.param.f64 	[param0], %fd320;
	.param .b64 retval0;
	call.uni (retval0), 
	__internal_accurate_pow, 
	(
	param0
	);
	ld.param.f64 	%fd992, [retval0];
	} // callseq 186
	setp.lt.s32 	%p351, %r62, 0;
	neg.f64 	%fd994, %fd992;
	selp.f64 	%fd995, %fd994, %fd992, %p348;
	selp.f64 	%fd996, %fd995, %fd992, %p351;
	setp.eq.f64 	%p352, %fd319, 0d0000000000000000;
	selp.b32 	%r398, %r62, 0, %p348;
	or.b32  	%r399, %r398, 2146435072;
	selp.b32 	%r400, %r399, %r398, %p347;
	mov.b32 	%r401, 0;
	mov.b64 	%fd997, {%r401, %r400};
	selp.f64 	%fd1659, %fd997, %fd996, %p352;
	add.f64 	%fd998, %fd319, 0d4000000000000000;
	{
	.reg .b32 %temp; 
	mov.b64 	{%temp, %r402}, %fd998;
	}
	and.b32  	%r403, %r402, 2146435072;
	setp.ne.s32 	%p353, %r403, 2146435072;
	@%p353 bra 	$L__BB6_235;
	setp.nan.f64 	%p354, %fd319, %fd319;
	@%p354 bra 	$L__BB6_234;
	setp.neu.f64 	%p355, %fd320, 0d7FF0000000000000;
	@%p355 bra 	$L__BB6_235;
	setp.lt.s32 	%p356, %r62, 0;
	selp.b32 	%r405, %r350, %r26, %p356;
	mov.b32 	%r406, 0;
	mov.b64 	%fd1659, {%r406, %r405};
	bra.uni 	$L__BB6_235;
$L__BB6_234:
	mov.f64 	%fd999, 0d4000000000000000;
	add.rn.f64 	%fd1659, %fd319, %fd999;
$L__BB6_235:
	setp.lt.s32 	%p357, %r24, 0;
	setp.eq.s32 	%p358, %r25, 1062207488;
	setp.eq.f64 	%p360, %fd319, 0d3FF0000000000000;
	add.f64 	%fd1000, %fd1659, 0d3FF0000000000000;
	mov.f64 	%fd1001, 0d4010000000000000;
	div.rn.f64 	%fd1002, %fd1001, %fd1000;
	selp.f64 	%fd1003, 0d4000000000000000, %fd1002, %p360;
	add.f64 	%fd325, %fd318, %fd1003;
	add.f64 	%fd1004, %fd304, 0d41C8000000000000;
	add.f64 	%fd1005, %fd1004, 0d3FE0000000000000;
	mul.f64 	%fd326, %fd70, %fd1005;
	{
	.reg .b32 %temp; 
	mov.b64 	{%temp, %r63}, %fd326;
	}
	abs.f64 	%fd327, %fd326;
	{ // callseq 187, 0
	.param .b64 param0;
	st.param.f64 	[param0], %fd327;
	.param .b64 retval0;
	call.uni (retval0), 
	__internal_accurate_pow, 
	(
	param0
	);
	ld.param.f64 	%fd1006, [retval0];
	} // callseq 187
	setp.lt.s32 	%p361, %r63, 0;
	neg.f64 	%fd1008, %fd1006;
	selp.f64 	%fd1009, %fd1008, %fd1006, %p358;
	selp.f64 	%fd1010, %fd1009, %fd1006, %p361;
	setp.eq.f64 	%p362, %fd326, 0d0000000000000000;
	selp.b32 	%r407, %r63, 0, %p358;
	or.b32  	%r408, %r407, 2146435072;
	selp.b32 	%r409, %r408, %r407, %p357;
	mov.b32 	%r410, 0;
	mov.b64 	%fd1011, {%r410, %r409};
	selp.f64 	%fd1660, %fd1011, %fd1010, %p362;
	add.f64 	%fd1012, %fd326, 0d4000000000000000;
	{
	.reg .b32 %temp; 
	mov.b64 	{%temp, %r411}, %fd1012;
	}
	and.b32  	%r412, %r411, 2146435072;
	setp.ne.s32 	%p363, %r412, 2146435072;
	@%p363 bra 	$L__BB6_240;
	setp.nan.f64 	%p364, %fd326, %fd326;
	@%p364 bra 	$L__BB6_239;
	setp.neu.f64 	%p365, %fd327, 0d7FF0000000000000;
	@%p365 bra 	$L__BB6_240;
	setp.lt.s32 	%p366, %r63, 0;
	selp.b32 	%r414, %r350, %r26, %p366;
	mov.b32 	%r415, 0;
	mov.b64 	%fd1660, {%r415, %r414};
	bra.uni 	$L__BB6_240;
$L__BB6_239:
	mov.f64 	%fd1013, 0d4000000000000000;
	add.rn.f64 	%fd1660, %fd326, %fd1013;
$L__BB6_240:
	setp.lt.s32 	%p367, %r24, 0;
	setp.eq.s32 	%p368, %r25, 1062207488;
	setp.eq.f64 	%p370, %fd326, 0d3FF0000000000000;
	add.f64 	%fd1014, %fd1660, 0d3FF0000000000000;
	mov.f64 	%fd1015, 0d4010000000000000;
	div.rn.f64 	%fd1016, %fd1015, %fd1014;
	selp.f64 	%fd1017, 0d4000000000000000, %fd1016, %p370;
	add.f64 	%fd332, %fd325, %fd1017;
	ld.global.u64 	%rd32, [%rd10+8192];
	cvt.rn.f64.s64 	%fd333, %rd32;
	add.f64 	%fd1018, %fd333, 0d3FE0000000000000;
	mul.f64 	%fd334, %fd70, %fd1018;
	{
	.reg .b32 %temp; 
	mov.b64 	{%temp, %r64}, %fd334;
	}
	abs.f64 	%fd335, %fd334;
	{ // callseq 188, 0
	.param .b64 param0;
	st.param.f64 	[param0], %fd335;
	.param .b64 retval0;
	call.uni (retval0), 
	__internal_accurate_pow, 
	(
	param0
	);
	ld.param.f64 	%fd1019, [retval0];
	} // callseq 188
	setp.lt.s32 	%p371, %r64, 0;
	neg.f64 	%fd1021, %fd1019;
	selp.f64 	%fd1022, %fd1021, %fd1019, %p368;
	selp.f64 	%fd1023, %fd1022, %fd1019, %p371;
	setp.eq.f64 	%p372, %fd334, 0d0000000000000000;
	selp.b32 	%r416, %r64, 0, %p368;
	or.b32  	%r417, %r416, 2146435072;
	selp.b32 	%r418, %r417, %r416, %p367;
	mov.b32 	%r419, 0;
	mov.b64 	%fd1024, {%r419, %r418};
	selp.f64 	%fd1661, %fd1024, %fd1023, %p372;
	add.f64 	%fd1025, %fd334, 0d4000000000000000;
	{
	.reg .b32 %temp; 
	mov.b64 	{%temp, %r420}, %fd1025;
	}
	and.b32  	%r421, %r420, 2146435072;
	setp.ne.s32 	%p373, %r421, 2146435072;
	@%p373 bra 	$L__BB6_245;
	setp.nan.f64 	%p374, %fd334, %fd334;
	@%p374 bra 	$L__BB6_244;
	setp.neu.f64 	%p375, %fd335, 0d7FF0000000000000;
	@%p375 bra 	$L__BB6_245;
	setp.lt.s32 	%p376, %r64, 0;
	selp.b32 	%r423, %r350, %r26, %p376;
	mov.b32 	%r424, 0;
	mov.b64 	%fd1661, {%r424, %r423};
	bra.uni 	$L__BB6_245;
$L__BB6_244:
	mov.f64 	%fd1026, 0d4000000000000000;
	add.rn.f64 	%fd1661, %fd334, %fd1026;
$L__BB6_245:
	setp.lt.s32 	%p377, %r24, 0;
	setp.eq.s32 	%p378, %r25, 1062207488;
	setp.eq.f64 	%p380, %fd334, 0d3FF0000000000000;
	add.f64 	%fd1027, %fd1661, 0d3FF0000000000000;
	mov.f64 	%fd1028, 0d4010000000000000;
	div.rn.f64 	%fd1029, %fd1028, %fd1027;
	add.f64 	%fd1030, %fd1029, 0d0000000000000000;
	selp.f64 	%fd340, 0d4000000000000000, %fd1030, %p380;
	add.f64 	%fd1031, %fd333, 0d41B0000000000000;
	add.f64 	%fd1032, %fd1031, 0d3FE0000000000000;
	mul.f64 	%fd341, %fd70, %fd1032;
	{
	.reg .b32 %temp; 
	mov.b64 	{%temp, %r65}, %fd341;
	}
	abs.f64 	%fd342, %fd341;
	{ // callseq 189, 0
	.param .b64 param0;
	st.param.f64 	[param0], %fd342;
	.param .b64 retval0;
	call.uni (retval0), 
	__internal_accurate_pow, 
	(
	param0
	);
	ld.param.f64 	%fd1033, [retval0];
	} // callseq 189
	setp.lt.s32 	%p381, %r65, 0;
	neg.f64 	%fd1035, %fd1033;
	selp.f64 	%fd1036, %fd1035, %fd1033, %p378;
	selp.f64 	%fd1037, %fd1036, %fd1033, %p381;
	setp.eq.f64 	%p382, %fd341, 0d0000000000000000;
	selp.b32 	%r425, %r65, 0, %p378;
	or.b32  	%r426, %r425, 2146435072;
	selp.b32 	%r427, %r426, %r425, %p377;
	mov.b32 	%r428, 0;
	mov.b64 	%fd1038, {%r428, %r427};
	selp.f64 	%fd1662, %fd1038, %fd1037, %p382;
	add.f64 	%fd1039, %fd341, 0d4000000000000000;
	{
	.reg .b32 %temp; 
	mov.b64 	{%temp, %r429}, %fd1039;
	}
	and.b32  	%r430, %r429, 2146435072;
	setp.ne.s32 	%p383, %r430, 2146435072;
	@%p383 bra 	$L__BB6_250;
	setp.nan.f64 	%p384, %fd341, %fd341;
	@%p384 bra 	$L__BB6_249;
	setp.neu.f64 	%p385, %fd342, 0d7FF0000000000000;
	@%p385 bra 	$L__BB6_250;
	setp.lt.s32 	%p386, %r65, 0;
	selp.b32 	%r432, %r350, %r26, %p386;
	mov.b32 	%r433, 0;
	mov.b64 	%fd1662, {%r433, %r432};
	bra.uni 	$L__BB6_250;
$L__BB6_249:
	mov.f64 	%fd1040, 0d4000000000000000;
	add.rn.f64 	%fd1662, %fd341, %fd1040;
$L__BB6_250:
	setp.lt.s32 	%p387, %r24, 0;
	setp.eq.s32 	%p388, %r25, 1062207488;
	setp.eq.f64 	%p390, %fd341, 0d3FF0000000000000;
	add.f64 	%fd1041, %fd1662, 0d3FF0000000000000;
	mov.f64 	%fd1042, 0d4010000000000000;
	div.rn.f64 	%fd1043, %fd1042, %fd1041;
	selp.f64 	%fd1044, 0d4000000000000000, %fd1043, %p390;
	add.f64 	%fd347, %fd340, %fd1044;
	add.f64 	%fd1045, %fd333, 0d41C0000000000000;
	add.f64 	%fd1046, %fd1045, 0d3FE0000000000000;
	mul.f64 	%fd348, %fd70, %fd1046;
	{
	.reg .b32 %temp; 
	mov.b64 	{%temp, %r66}, %fd348;
	}
	abs.f64 	%fd349, %fd348;
	{ // callseq 190, 0
	.param .b64 param0;
	st.param.f64 	[param0], %fd349;
	.param .b64 retval0;
	call.uni (retval0), 
	__internal_accurate_pow, 
	(
	param0
	);
	ld.param.f64 	%fd1047, [retval0];
	} // callseq 190
	setp.lt.s32 	%p391, %r66, 0;
	neg.f64 	%fd1049, %fd1047;
	selp.f64 	%fd1050, %fd1049, %fd1047, %p388;
	selp.f64 	%fd1051, %fd1050, %fd1047, %p391;
	setp.eq.f64 	%p392, %fd348, 0d0000000000000000;
	selp.b32 	%r434, %r66, 0, %p388;
	or.b32  	%r435, %r434, 2146435072;
	selp.b32 	%r436, %r435, %r434, %p387;
	mov.b32 	%r437, 0;
	mov.b64 	%fd1052, {%r437, %r436};
	selp.f64 	%fd1663, %fd1052, %fd1051, %p392;
	add.f64 	%fd1053, %fd348, 0d4000000000000000;
	{
	.reg .b32 %temp; 
	mov.b64 	{%temp, %r438}, %fd1053;
	}
	and.b32  	%r439, %r438, 2146435072;
	setp.ne.s32 	%p393, %r439, 2146435072;
	@%p393 bra 	$L__BB6_255;
	setp.nan.f64 	%p394, %fd348, %fd348;
	@%p394 bra 	$L__BB6_254;
	setp.neu.f64 	%p395, %fd349, 0d7FF0000000000000;
	@%p395 bra 	$L__BB6_255;
	setp.lt.s32 	%p396, %r66, 0;
	selp.b32 	%r441, %r350, %r26, %p396;
	mov.b32 	%r442, 0;
	mov.b64 	%fd1663, {%r442, %r441};
	bra.uni 	$L__BB6_255;
$L__BB6_254:
	mov.f64 	%fd1054, 0d4000000000000000;
	add.rn.f64 	%fd1663, %fd348, %fd1054;
$L__BB6_255:
	setp.lt.s32 	%p397, %r24, 0;
	setp.eq.s32 	%p398, %r25, 1062207488;
	setp.eq.f64 	%p400, %fd348, 0d3FF0000000000000;
	add.f64 	%fd1055, %fd1663, 0d3FF0000000000000;
	mov.f64 	%fd1056, 0d4010000000000000;
	div.rn.f64 	%fd1057, %fd1056, %fd1055;
	selp.f64 	%fd1058, 0d4000000000000000, %fd1057, %p400;
	add.f64 	%fd354, %fd347, %fd1058;
	add.f64 	%fd1059, %fd333, 0d41C8000000000000;
	add.f64 	%fd1060, %fd1059, 0d3FE0000000000000;
	mul.f64 	%fd355, %fd70, %fd1060;
	{
	.reg .b32 %temp; 
	mov.b64 	{%temp, %r67}, %fd355;
	}
	abs.f64 	%fd356, %fd355;
	{ // callseq 191, 0
	.param .b64 param0;
	st.param.f64 	[param0], %fd356;
	.param .b64 retval0;
	call.uni (retval0), 
	__internal_accurate_pow, 
	(
	param0
	);
	ld.param.f64 	%fd1061, [retval0];
	} // callseq 191
	setp.lt.s32 	%p401, %r67, 0;
	neg.f64 	%fd1063, %fd1061;
	selp.f64 	%fd1064, %fd1063, %fd1061, %p398;
	selp.f64 	%fd1065, %fd1064, %fd1061, %p401;
	setp.eq.f64 	%p402, %fd355, 0d0000000000000000;
	selp.b32 	%r443, %r67, 0, %p398;
	or.b32  	%r444, %r443, 2146435072;
	selp.b32 	%r445, %r444, %r443, %p397;
	mov.b32 	%r446, 0;
	mov.b64 	%fd1066, {%r446, %r445};
	selp.f64 	%fd1664, %fd1066, %fd1065, %p402;
	add.f64 	%fd1067, %fd355, 0d4000000000000000;
	{
	.reg .b32 %temp; 
	mov.b64 	{%temp, %r447}, %fd1067;
	}
	and.b32  	%r448, %r447, 2146435072;
	setp.ne.s32 	%p403, %r448, 2146435072;
	@%p403 bra 	$L__BB6_260;
	setp.nan.f64 	%p404, %fd355, %fd355;
	@%p404 bra 	$L__BB6_259;
	setp.neu.f64 	%p405, %fd356, 0d7FF0000000000000;
	@%p405 bra 	$L__BB6_260;
	setp.lt.s32 	%p406, %r67, 0;
	selp.b32 	%r450, %r350, %r26, %p406;
	mov.b32 	%r451, 0;
	mov.b64 	%fd1664, {%r451, %r450};
	bra.uni 	$L__BB6_260;
$L__BB6_259:
	mov.f64 	%fd1068, 0d4000000000000000;
	add.rn.f64 	%fd1664, %fd355, %fd1068;
$L__BB6_260:
	setp.lt.s32 	%p407, %r24, 0;
	setp.eq.s32 	%p408, %r25, 1062207488;
	setp.eq.f64 	%p410, %fd355, 0d3FF0000000000000;
	add.f64 	%fd1069, %fd1664, 0d3FF0000000000000;
	mov.f64 	%fd1070, 0d4010000000000000;
	div.rn.f64 	%fd1071, %fd1070, %fd1069;
	selp.f64 	%fd1072, 0d4000000000000000, %fd1071, %p410;
	add.f64 	%fd361, %fd354, %fd1072;
	ld.global.u64 	%rd33, [%rd10+12288];
	cvt.rn.f64.s64 	%fd362, %rd33;
	add.f64 	%fd1073, %fd362, 0d3FE0000000000000;
	mul.f64 	%fd363, %fd70, %fd1073;
	{
	.reg .b32 %temp; 
	mov.b64 	{%temp, %r68}, %fd363;
	}
	abs.f64 	%fd364, %fd363;
	{ // callseq 192, 0
	.param .b64 param0;
	st.param.f64 	[param0], %fd364;
	.param .b64 retval0;
	call.uni (retval0), 
	__internal_accurate_pow, 
	(
	param0
	);
	ld.param.f64 	%fd1074, [retval0];
	} // callseq 192
	setp.lt.s32 	%p411, %r68, 0;
	neg.f64 	%fd1076, %fd1074;
	selp.f64 	%fd1077, %fd1076, %fd1074, %p408;
	selp.f64 	%fd1078, %fd1077, %fd1074, %p411;
	setp.eq.f64 	%p412, %fd363, 0d0000000000000000;
	selp.b32 	%r452, %r68, 0, %p408;
	or.b32  	%r453, %r452, 2146435072;
	selp.b32 	%r454, %r453, %r452, %p407;
	mov.b32 	%r455, 0;
	mov.b64 	%fd1079, {%r455, %r454};
	selp.f64 	%fd1665, %fd1079, %fd1078, %p412;
	add.f64 	%fd1080, %fd363, 0d4000000000000000;
	{
	.reg .b32 %temp; 
	mov.b64 	{%temp, %r456}, %fd1080;
	}
	and.b32  	%r457, %r456, 2146435072;
	setp.ne.s32 	%p413, %r457, 2146435072;
	@%p413 bra 	$L__BB6_265;
	setp.nan.f64 	%p414, %fd363, %fd363;
	@%p414 bra 	$L__BB6_264;
	setp.neu.f64 	%p415, %fd364, 0d7FF0000000000000;
	@%p415 bra 	$L__BB6_265;
	setp.lt.s32 	%p416, %r68, 0;
	selp.b32 	%r459, %r350, %r26, %p416;
	mov.b32 	%r460, 0;
	mov.b64 	%fd1665, {%r460, %r459};
	bra.uni 	$L__BB6_265;
$L__BB6_264:
	mov.f64 	%fd1081, 0d4000000000000000;
	add.rn.f64 	%fd1665, %fd363, %fd1081;
$L__BB6_265:
	setp.lt.s32 	%p417, %r24, 0;
	setp.eq.s32 	%p418, %r25, 1062207488;
	setp.eq.f64 	%p420, %fd363, 0d3FF0000000000000;
	add.f64 	%fd1082, %fd1665, 0d3FF0000000000000;
	mov.f64 	%fd1083, 0d4010000000000000;
	div.rn.f64 	%fd1084, %fd1083, %fd1082;
	add.f64 	%fd1085, %fd1084, 0d0000000000000000;
	selp.f64 	%fd369, 0d4000000000000000, %fd1085, %p420;
	add.f64 	%fd1086, %fd362, 0d41B0000000000000;
	add.f64 	%fd1087, %fd1086, 0d3FE0000000000000;
	mul.f64 	%fd370, %fd70, %fd1087;
	{
	.reg .b32 %temp; 
	mov.b64 	{%temp, %r69}, %fd370;
	}
	abs.f64 	%fd371, %fd370;
	{ // callseq 193, 0
	.param .b64 param0;
	st.param.f64 	[param0], %fd371;
	.param .b64 retval0;
	call.uni (retval0), 
	__internal_accurate_pow, 
	(
	param0
	);
	ld.param.f64 	%fd1088, [retval0];
	} // callseq 193
	setp.lt.s32 	%p421, %r69, 0;
	neg.f64 	%fd1090, %fd1088;
	selp.f64 	%fd1091, %fd1090, %fd1088, %p418;
	selp.f64 	%fd1092, %fd1091, %fd1088, %p421;
	setp.eq.f64 	%p422, %fd370, 0d0000000000000000;
	selp.b32 	%r461, %r69, 0, %p418;
	or.b32  	%r462, %r461, 2146435072;
	selp.b32 	%r463, %r462, %r461, %p417;
	mov.b32 	%r464, 0;
	mov.b64 	%fd1093, {%r464, %r463};
	selp.f64 	%fd1666, %fd1093, %fd1092, %p422;
	add.f64 	%fd1094, %fd370, 0d4000000000000000;
	{
	.reg .b32 %temp; 
	mov.b64 	{%temp, %r465}, %fd1094;
	}
	and.b32  	%r466, %r465, 2146435072;
	setp.ne.s32 	%p423, %r466, 2146435072;
	@%p423 bra 	$L__BB6_270;
	setp.nan.f64 	%p424, %fd370, %fd370;
	@%p424 bra 	$L__BB6_269;
	setp.neu.f64 	%p425, %fd371, 0d7FF0000000000000;
	@%p425 bra 	$L__BB6_270;
	setp.lt.s32 	%p426, %r69, 0;
	selp.b32 	%r468, %r350, %r26, %p426;
	mov.b32 	%r469, 0;
	mov.b64 	%fd1666, {%r469, %r468};
	bra.uni 	$L__BB6_270;
$L__BB6_269:
	mov.f64 	%fd1095, 0d4000000000000000;
	add.rn.f64 	%fd1666, %fd370, %fd1095;
$L__BB6_270:
	setp.lt.s32 	%p427, %r24, 0;
	setp.eq.s32 	%p428, %r25, 1062207488;
	setp.eq.f64 	%p430, %fd370, 0d3FF0000000000000;
	add.f64 	%fd1096, %fd1666, 0d3FF0000000000000;
	mov.f64 	%fd1097, 0d4010000000000000;
	div.rn.f64 	%fd1098, %fd1097, %fd1096;
	selp.f64 	%fd1099, 0d4000000000000000, %fd1098, %p430;
	add.f64 	%fd376, %fd369, %fd1099;
	add.f64 	%fd1100, %fd362, 0d41C0000000000000;
	add.f64 	%fd1101, %fd1100, 0d3FE0000000000000;
	mul.f64 	%fd377, %fd70, %fd1101;
	{
	.reg .b32 %temp; 
	mov.b64 	{%temp, %r70}, %fd377;
	}
	abs.f64 	%fd378, %fd377;
	{ // callseq 194, 0
	.param .b64 param0;
	st.param.f64 	[param0], %fd378;
	.param .b64 retval0;
	call.uni (retval0), 
	__internal_accurate_pow, 
	(
	param0
	);
	ld.param.f64 	%fd1102, [retval0];
	} // callseq 194
	setp.lt.s32 	%p431, %r70, 0;
	neg.f64 	%fd1104, %fd1102;
	selp.f64 	%fd1105, %fd1104, %fd1102, %p428;
	selp.f64 	%fd1106, %fd1105, %fd1102, %p431;
	setp.eq.f64 	%p432, %fd377, 0d0000000000000000;
	selp.b32 	%r470, %r70, 0, %p428;
	or.b32  	%r471, %r470, 2146435072;
	selp.b32 	%r472, %r471, %r470, %p427;
	mov.b32 	%r473, 0;
	mov.b64 	%fd1107, {%r473, %r472};
	selp.f64 	%fd1667, %fd1107, %fd1106, %p432;
	add.f64 	%fd1108, %fd377, 0d4000000000000000;
	{
	.reg .b32 %temp; 
	mov.b64 	{%temp, %r474}, %fd1108;
	}
	and.b32  	%r475, %r474, 2146435072;
	setp.ne.s32 	%p433, %r475, 2146435072;
	@%p433 bra 	$L__BB6_275;
	setp.nan.f64 	%p434, %fd377, %fd377;
	@%p434 bra 	$L__BB6_274;
	setp.neu.f64 	%p435, %fd378, 0d7FF0000000000000;
	@%p435 bra 	$L__BB6_275;
	setp.lt.s32 	%p436, %r70, 0;
	selp.b32 	%r477, %r350, %r26, %p436;
	mov.b32 	%r478, 0;
	mov.b64 	%fd1667, {%r478, %r477};
	bra.uni 	$L__BB6_275;
$L__BB6_274:
	mov.f64 	%fd1109, 0d4000000000000000;
	add.rn.f64 	%fd1667, %fd377, %fd1109;
$L__BB6_275:
	setp.lt.s32 	%p437, %r24, 0;
	setp.eq.s32 	%p438, %r25, 1062207488;
	setp.eq.f64 	%p440, %fd377, 0d3FF0000000000000;
	add.f64 	%fd1110, %fd1667, 0d3FF0000000000000;
	mov.f64 	%fd1111, 0d4010000000000000;
	div.rn.f64 	%fd1112, %fd1111, %fd1110;
	selp.f64 	%fd1113, 0d4000000000000000, %fd1112, %p440;
	add.f64 	%fd383, %fd376, %fd1113;
	add.f64 	%fd1114, %fd362, 0d41C8000000000000;
	add.f64 	%fd1115, %fd1114, 0d3FE0000000000000;
	mul.f64 	%fd384, %fd70, %fd1115;
	{
	.reg .b32 %temp; 
	mov.b64 	{%temp, %r71}, %fd384;
	}
	abs.f64 	%fd385, %fd384;
	{ // callseq 195, 0
	.param .b64 param0;
	st.param.f64 	[param0], %fd385;
	.param .b64 retval0;
	call.uni (retval0), 
	__internal_accurate_pow, 
	(
	param0
	);
	ld.param.f64 	%fd1116, [retval0];
	} // callseq 195
	setp.lt.s32 	%p441, %r71, 0;
	neg.f64 	%fd1118, %fd1116;
	selp.f64 	%fd1119, %fd1118, %fd1116, %p438;
	selp.f64 	%fd1120, %fd1119, %fd1116, %p441;
	setp.eq.f64 	%p442, %fd384, 0d0000000000000000;
	selp.b32 	%r479, %r71, 0, %p438;
	or.b32  	%r480, %r479, 2146435072;
	selp.b32 	%r481, %r480, %r479, %p437;
	mov.b32 	%r482, 0;
	mov.b64 	%fd1121, {%r482, %r481};
	selp.f64 	%fd1668, %fd1121, %fd1120, %p442;
	add.f64 	%fd1122, %fd384, 0d4000000000000000;
	{
	.reg .b32 %temp; 
	mov.b64 	{%temp, %r483}, %fd1122;
	}
	and.b32  	%r484, %r483, 2146435072;
	setp.ne.s32 	%p443, %r484, 2146435072;
	@%p443 bra 	$L__BB6_280;
	setp.nan.f64 	%p444, %fd384, %fd384;
	@%p444 bra 	$L__BB6_279;
	setp.neu.f64 	%p445, %fd385, 0d7FF0000000000000;
	@%p445 bra 	$L__BB6_280;
	setp.lt.s32 	%p446, %r71, 0;
	selp.b32 	%r486, %r350, %r26, %p446;
	mov.b32 	%r487, 0;
	mov.b64 	%fd1668, {%r487, %r486};
	bra.uni 	$L__BB6_280;
$L__BB6_279:
	mov.f64 	%fd1123, 0d4000000000000000;
	add.rn.f64 	%fd1668, %fd384, %fd1123;
$L__BB6_280:
	setp.lt.s32 	%p447, %r24, 0;
	setp.eq.s32 	%p448, %r25, 1062207488;
	setp.eq.f64 	%p450, %fd384, 0d3FF0000000000000;
	add.f64 	%fd1124, %fd1668, 0d3FF0000000000000;
	mov.f64 	%fd1125, 0d4010000000000000;
	div.rn.f64 	%fd1126, %fd1125, %fd1124;
	selp.f64 	%fd1127, 0d4000000000000000, %fd1126, %p450;
	add.f64 	%fd390, %fd383, %fd1127;
	ld.global.u64 	%rd34, [%rd10+16384];
	cvt.rn.f64.s64 	%fd391, %rd34;
	add.f64 	%fd1128, %fd391, 0d3FE0000000000000;
	mul.f64 	%fd392, %fd70, %fd1128;
	{
	.reg .b32 %temp; 
	mov.b64 	{%temp, %r72}, %fd392;
	}
	abs.f64 	%fd393, %fd392;
	{ // callseq 196, 0
	.param .b64 param0;
	st.param.f64 	[param0], %fd393;
	.param .b64 retval0;
	call.uni (retval0), 
	__internal_accurate_pow, 
	(
	param0
	);
	ld.param.f64 	%fd1129, [retval0];
	} // callseq 196
	setp.lt.s32 	%p451, %r72, 0;
	neg.f64 	%fd1131, %fd1129;
	selp.f64 	%fd1132, %fd1131, %fd1129, %p448;
	selp.f64 	%fd1133, %fd1132, %fd1129, %p451;
	setp.eq.f64 	%p452, %fd392, 0d0000000000000000;
	selp.b32 	%r488, %r72, 0, %p448;
	or.b32  	%r489, %r488, 2146435072;
	selp.b32 	%r490, %r489, %r488, %p447;
	mov.b32 	%r491, 0;
	mov.b64 	%fd1134, {%r491, %r490};
	selp.f64 	%fd1669, %fd1134, %fd1133, %p452;
	add.f64 	%fd1135, %fd392, 0d4000000000000000;
	{
	.reg .b32 %temp; 
	mov.b64 	{%temp, %r492}, %fd1135;
	}
	and.b32  	%r493, %r492, 2146435072;
	setp.ne.s32 	%p453, %r493, 2146435072;
	@%p453 bra 	$L__BB6_285;
	setp.nan.f64 	%p454, %fd392, %fd392;
	@%p454 bra 	$L__BB6_284;
	setp.neu.f64 	%p455, %fd393, 0d7FF0000000000000;
	@%p455 bra 	$L__BB6_285;
	setp.lt.s32 	%p456, %r72, 0;
	selp.b32 	%r495, %r350, %r26, %p456;
	mov.b32 	%r496, 0;
	mov.b64 	%fd1669, {%r496, %r495};
	bra.uni 	$L__BB6_285;
$L__BB6_284:
	mov.f64 	%fd1136, 0d4000000000000000;
	add.rn.f64 	%fd1669, %fd392, %fd1136;
$L__BB6_285:
	setp.lt.s32 	%p457, %r24, 0;
	setp.eq.s32 	%p458, %r25, 1062207488;
	setp.eq.f64 	%p460, %fd392, 0d3FF0000000000000;
	add.f64 	%fd1137, %fd1669, 0d3FF0000000000000;
	mov.f64 	%fd1138, 0d4010000000000000;
	div.rn.f64 	%fd1139, %fd1138, %fd1137;
	add.f64 	%fd1140, %fd1139, 0d0000000000000000;
	selp.f64 	%fd398, 0d4000000000000000, %fd1140, %p460;
	add.f64 	%fd1141, %fd391, 0d41B0000000000000;
	add.f64 	%fd1142, %fd1141, 0d3FE0000000000000;
	mul.f64 	%fd399, %fd70, %fd1142;
	{
	.reg .b32 %temp; 
	mov.b64 	{%temp, %r73}, %fd399;
	}
	abs.f64 	%fd400, %fd399;
	{ // callseq 197, 0
	.param .b64 param0;
	st.param.f64 	[param0], %fd400;
	.param .b64 retval0;
	call.uni (retval0), 
	__internal_accurate_pow, 
	(
	param0
	);
	ld.param.f64 	%fd1143, [retval0];
	} // callseq 197
	setp.lt.s32 	%p461, %r73, 0;
	neg.f64 	%fd1145, %fd1143;
	selp.f64 	%fd1146, %fd1145, %fd1143, %p458;
	selp.f64 	%fd1147, %fd1146, %fd1143, %p461;
	setp.eq.f64 	%p462, %fd399, 0d0000000000000000;
	selp.b32 	%r497, %r73, 0, %p458;
	or.b32  	%r498, %r497, 2146435072;
	selp.b32 	%r499, %r498, %r497, %p457;
	mov.b32 	%r500, 0;
	mov.b64 	%fd1148, {%r500, %r499};
	selp.f64 	%fd1670, %fd1148, %fd1147, %p462;
	add.f64 	%fd1149, %fd399, 0d4000000000000000;
	{
	.reg .b32 %temp; 
	mov.b64 	{%temp, %r501}, %fd1149;
	}
	and.b32  	%r502, %r501, 2146435072;
	setp.ne.s32 	%p463, %r502, 2146435072;
	@%p463 bra 	$L__BB6_290;
	setp.nan.f64 	%p464, %fd399, %fd399;
	@%p464 bra 	$L__BB6_289;
	setp.neu.f64 	%p465, %fd400, 0d7FF0000000000000;
	@%p465 bra 	$L__BB6_290;
	setp.lt.s32 	%p466, %r73, 0;
	selp.b32 	%r504, %r350, %r26, %p466;
	mov.b32 	%r505, 0;
	mov.b64 	%fd1670, {%r505, %r504};
	bra.uni 	$L__BB6_290;
$L__BB6_289:
	mov.f64 	%fd1150, 0d4000000000000000;
	add.rn.f64 	%fd1670, %fd399, %fd1150;
$L__BB6_290:
	setp.lt.s32 	%p467, %r24, 0;
	setp.eq.s32 	%p468, %r25, 1062207488;
	setp.eq.f64 	%p470, %fd399, 0d3FF0000000000000;
	add.f64 	%fd1151, %fd1670, 0d3FF0000000000000;
	mov.f64 	%fd1152, 0d4010000000000000;
	div.rn.f64 	%fd1153, %fd1152, %fd1151;
	selp.f64 	%fd1154, 0d4000000000000000, %fd1153, %p470;
	add.f64 	%fd405, %fd398, %fd1154;
	add.f64 	%fd1155, %fd391, 0d41C0000000000000;
	add.f64 	%fd1156, %fd1155, 0d3FE0000000000000;
	mul.f64 	%fd406, %fd70, %fd1156;
	{
	.reg .b32 %temp; 
	mov.b64 	{%temp, %r74}, %fd406;
	}
	abs.f64 	%fd407, %fd406;
	{ // callseq 198, 0
	.param .b64 param0;
	st.param.f64 	[param0], %fd407;
	.param .b64 retval0;
	call.uni (retval0), 
	__internal_accurate_pow, 
	(
	param0
	);
	ld.param.f64 	%fd1157, [retval0];
	} // callseq 198
	setp.lt.s32 	%p471, %r74, 0;
	neg.f64 	%fd1159, %fd1157;
	selp.f64 	%fd1160, %fd1159, %fd1157, %p468;
	selp.f64 	%fd1161, %fd1160, %fd1157, %p471;
	setp.eq.f64 	%p472, %fd406, 0d0000000000000000;
	selp.b32 	%r506, %r74, 0, %p468;
	or.b32  	%r507, %r506, 2146435072;
	selp.b32 	%r508, %r507, %r506, %p467;
	mov.b32 	%r509, 0;
	mov.b64 	%fd1162, {%r509, %r508};
	selp.f64 	%fd1671, %fd1162, %fd1161, %p472;
	add.f64 	%fd1163, %fd406, 0d4000000000000000;
	{
	.reg .b32 %temp; 
	mov.b64 	{%temp, %r510}, %fd1163;
	}
	and.b32  	%r511, %r510, 2146435072;
	setp.ne.s32 	%p473, %r511, 2146435072;
	@%p473 bra 	$L__BB6_295;
	setp.nan.f64 	%p474, %fd406, %fd406;
	@%p474 bra 	$L__BB6_294;
	setp.neu.f64 	%p475, %fd407, 0d7FF0000000000000;
	@%p475 bra 	$L__BB6_295;
	setp.lt.s32 	%p476, %r74, 0;
	selp.b32 	%r513, %r350, %r26, %p476;
	mov.b32 	%r514, 0;
	mov.b64 	%fd1671, {%r514, %r513};
	bra.uni 	$L__BB6_295;
$L__BB6_294:
	mov.f64 	%fd1164, 0d4000000000000000;
	add.rn.f64 	%fd1671, %fd406, %fd1164;
$L__BB6_295:
	setp.lt.s32 	%p477, %r24, 0;
	setp.eq.s32 	%p478, %r25, 1062207488;
	setp.eq.f64 	%p480, %fd406, 0d3FF0000000000000;
	add.f64 	%fd1165, %fd1671, 0d3FF0000000000000;
	mov.f64 	%fd1166, 0d4010000000000000;
	div.rn.f64 	%fd1167, %fd1166, %fd1165;
	selp.f64 	%fd1168, 0d4000000000000000, %fd1167, %p480;
	add.f64 	%fd412, %fd405, %fd1168;
	add.f64 	%fd1169, %fd391, 0d41C8000000000000;
	add.f64 	%fd1170, %fd1169, 0d3FE0000000000000;
	mul.f64 	%fd413, %fd70, %fd1170;
	{
	.reg .b32 %temp; 
	mov.b64 	{%temp, %r75}, %fd413;
	}
	abs.f64 	%fd414, %fd413;
	{ // callseq 199, 0
	.param .b64 param0;
	st.param.f64 	[param0], %fd414;
	.param .b64 retval0;
	call.uni (retval0), 
	__internal_accurate_pow, 
	(
	param0
	);
	ld.param.f64 	%fd1171, [retval0];
	} // callseq 199
	setp.lt.s32 	%p481, %r75, 0;
	neg.f64 	%fd1173, %fd1171;
	selp.f64 	%fd1174, %fd1173, %fd1171, %p478;
	selp.f64 	%fd1175, %fd1174, %fd1171, %p481;
	setp.eq.f64 	%p482, %fd413, 0d0000000000000000;
	selp.b32 	%r515, %r75, 0, %p478;
	or.b32  	%r516, %r515, 2146435072;
	selp.b32 	%r517, %r516, %r515, %p477;
	mov.b32 	%r518, 0;
	mov.b64 	%fd1176, {%r518, %r517};
	selp.f64 	%fd1672, %fd1176, %fd1175, %p482;
	add.f64 	%fd1177, %fd413, 0d4000000000000000;
	{
	.reg .b32 %temp; 
	mov.b64 	{%temp, %r519}, %fd1177;
	}
	and.b32  	%r520, %r519, 2146435072;
	setp.ne.s32 	%p483, %r520, 2146435072;
	@%p483 bra 	$L__BB6_300;
	setp.nan.f64 	%p484, %fd413, %fd413;
	@%p484 bra 	$L__BB6_299;
	setp.neu.f64 	%p485, %fd414, 0d7FF0000000000000;
	@%p485 bra 	$L__BB6_300;
	setp.lt.s32 	%p486, %r75, 0;
	selp.b32 	%r522, %r350, %r26, %p486;
	mov.b32 	%r523, 0;
	mov.b64 	%fd1672, {%r523, %r522};
	bra.uni 	$L__BB6_300;
$L__BB6_299:
	mov.f64 	%fd1178, 0d4000000000000000;
	add.rn.f64 	%fd1672, %fd413, %fd1178;
$L__BB6_300:
	setp.lt.s32 	%p487, %r24, 0;
	setp.eq.s32 	%p488, %r25, 1062207488;
	setp.eq.f64 	%p490, %fd413, 0d3FF0000000000000;
	add.f64 	%fd1179, %fd1672, 0d3FF0000000000000;
	mov.f64 	%fd1180, 0d4010000000000000;
	div.rn.f64 	%fd1181, %fd1180, %fd1179;
	selp.f64 	%fd1182, 0d4000000000000000, %fd1181, %p490;
	add.f64 	%fd419, %fd412, %fd1182;
	ld.global.u64 	%rd35, [%rd10+20480];
	cvt.rn.f64.s64 	%fd420, %rd35;
	add.f64 	%fd1183, %fd420, 0d3FE0000000000000;
	mul.f64 	%fd421, %fd70, %fd1183;
	{
	.reg .b32 %temp; 
	mov.b64 	{%temp, %r76}, %fd421;
	}
	abs.f64 	%fd422, %fd421;
	{ // callseq 200, 0
	.param .b64 param0;
	st.param.f64 	[param0], %fd422;
	.param .b64 retval0;
	call.uni (retval0), 
	__internal_accurate_pow, 
	(
	param0
	);
	ld.param.f64 	%fd1184, [retval0];
	} // callseq 200
	setp.lt.s32 	%p491, %r76, 0;
	neg.f64 	%fd1186, %fd1184;
	selp.f64 	%fd1187, %fd1186, %fd1184, %p488;
	selp.f64 	%fd1188, %fd1187, %fd1184, %p491;
	setp.eq.f64 	%p492, %fd421, 0d0000000000000000;
	selp.b32 	%r524, %r76, 0, %p488;
	or.b32  	%r525, %r524, 2146435072;
	selp.b32 	%r526, %r525, %r524, %p487;
	mov.b32 	%r527, 0;
	mov.b64 	%fd1189, {%r527, %r526};
	selp.f64 	%fd1673, %fd1189, %fd1188, %p492;
	add.f64 	%fd1190, %fd421, 0d4000000000000000;
	{
	.reg .b32 %temp; 
	mov.b64 	{%temp, %r528}, %fd1190;
	}
	and.b32  	%r529, %r528, 2146435072;
	setp.ne.s32 	%p493, %r529, 2146435072;
	@%p493 bra 	$L__BB6_305;
	setp.nan.f64 	%p494, %fd421, %fd421;
	@%p494 bra 	$L__BB6_304;
	setp.neu.f64 	%p495, %fd422, 0d7FF0000000000000;
	@%p495 bra 	$L__BB6_305;
	setp.lt.s32 	%p496, %r76, 0;
	selp.b32 	%r531, %r350, %r26, %p496;
	mov.b32 	%r532, 0;
	mov.b64 	%fd1673, {%r532, %r531};
	bra.uni 	$L__BB6_305;
$L__BB6_304:
	mov.f64 	%fd1191, 0d4000000000000000;
	add.rn.f64 	%fd1673, %fd421, %fd1191;
$L__BB6_305:
	setp.lt.s32 	%p497, %r24, 0;
	setp.eq.s32 	%p498, %r25, 1062207488;
	setp.eq.f64 	%p500, %fd421, 0d3FF0000000000000;
	add.f64 	%fd1192, %fd1673, 0d3FF0000000000000;
	mov.f64 	%fd1193, 0d4010000000000000;
	div.rn.f64 	%fd1194, %fd1193, %fd1192;
	add.f64 	%fd1195, %fd1194, 0d0000000000000000;
	selp.f64 	%fd427, 0d4000000000000000, %fd1195, %p500;
	add.f64 	%fd1196, %fd420, 0d41B0000000000000;
	add.f64 	%fd1197, %fd1196, 0d3FE0000000000000;
	mul.f64 	%fd428, %fd70, %fd1197;
	{
	.reg .b32 %temp; 
	mov.b64 	{%temp, %r77}, %fd428;
	}
	abs.f64 	%fd429, %fd428;
	{ // callseq 201, 0
	.param .b64 param0;
	st.param.f64 	[param0], %fd429;
	.param .b64 retval0;
	call.uni (retval0), 
	__internal_accurate_pow, 
	(
	param0
	);
	ld.param.f64 	%fd1198, [retval0];
	} // callseq 201
	setp.lt.s32 	%p501, %r77, 0;
	neg.f64 	%fd1200, %fd1198;
	selp.f64 	%fd1201, %fd1200, %fd1198, %p498;
	selp.f64 	%fd1202, %fd1201, %fd1198, %p501;
	setp.eq.f64 	%p502, %fd428, 0d0000000000000000;
	selp.b32 	%r533, %r77, 0, %p498;
	or.b32  	%r534, %r533, 2146435072;
	selp.b32 	%r535, %r534, %r533, %p497;
	mov.b32 	%r536, 0;
	mov.b64 	%fd1203, {%r536, %r535};
	selp.f64 	%fd1674, %fd1203, %fd1202, %p502;
	add.f64 	%fd1204, %fd428, 0d4000000000000000;
	{
	.reg .b32 %temp; 
	mov.b64 	{%temp, %r537}, %fd1204;
	}
	and.b32  	%r538, %r537, 2146435072;
	setp.ne.s32 	%p503, %r538, 2146435072;
	@%p503 bra 	$L__BB6_310;
	setp.nan.f64 	%p504, %fd428, %fd428;
	@%p504 bra 	$L__BB6_309;
	setp.neu.f64 	%p505, %fd429, 0d7FF0000000000000;
	@%p505 bra 	$L__BB6_310;
	setp.lt.s32 	%p506, %r77, 0;
	selp.b32 	%r540, %r350, %r26, %p506;
	mov.b32 	%r541, 0;
	mov.b64 	%fd1674, {%r541, %r540};
	bra.uni 	$L__BB6_310;
$L__BB6_309:
	mov.f64 	%fd1205, 0d4000000000000000;
	add.rn.f64 	%fd1674, %fd428, %fd1205;
$L__BB6_310:
	setp.lt.s32 	%p507, %r24, 0;
	setp.eq.s32 	%p508, %r25, 1062207488;
	setp.eq.f64 	%p510, %fd428, 0d3FF0000000000000;
	add.f64 	%fd1206, %fd1674, 0d3FF0000000000000;
	mov.f64 	%fd1207, 0d4010000000000000;
	div.rn.f64 	%fd1208, %fd1207, %fd1206;
	selp.f64 	%fd1209, 0d4000000000000000, %fd1208, %p510;
	add.f64 	%fd434, %fd427, %fd1209;
	add.f64 	%fd1210, %fd420, 0d41C0000000000000;
	add.f64 	%fd1211, %fd1210, 0d3FE0000000000000;
	mul.f64 	%fd435, %fd70, %fd1211;
	{
	.reg .b32 %temp; 
	mov.b64 	{%temp, %r78}, %fd435;
	}
	abs.f64 	%fd436, %fd435;
	{ // callseq 202, 0
	.param .b64 param0;
	st.param.f64 	[param0], %fd436;
	.param .b64 retval0;
	call.uni (retval0), 
	__internal_accurate_pow, 
	(
	param0
	);
	ld.param.f64 	%fd1212, [retval0];
	} // callseq 202
	setp.lt.s32 	%p511, %r78, 0;
	neg.f64 	%fd1214, %fd1212;
	selp.f64 	%fd1215, %fd1214, %fd1212, %p508;
	selp.f64 	%fd1216, %fd1215, %fd1212, %p511;
	setp.eq.f64 	%p512, %fd435, 0d0000000000000000;
	selp.b32 	%r542, %r78, 0, %p508;
	or.b32  	%r543, %r542, 2146435072;
	selp.b32 	%r544, %r543, %r542, %p507;
	mov.b32 	%r545, 0;
	mov.b64 	%fd1217, {%r545, %r544};
	selp.f64 	%fd1675, %fd1217, %fd1216, %p512;
	add.f64 	%fd1218, %fd435, 0d4000000000000000;
	{
	.reg .b32 %temp; 
	mov.b64 	{%temp, %r546}, %fd1218;
	}
	and.b32  	%r547, %r546, 2146435072;
	setp.ne.s32 	%p513, %r547, 2146435072;
	@%p513 bra 	$L__BB6_315;
	setp.nan.f64 	%p514, %fd435, %fd435;
	@%p514 bra 	$L__BB6_314;
	setp.neu.f64 	%p515, %fd436, 0d7FF0000000000000;
	@%p515 bra 	$L__BB6_315;
	setp.lt.s32 	%p516, %r78, 0;
	selp.b32 	%r549, %r350, %r26, %p516;
	mov.b32 	%r550, 0;
	mov.b64 	%fd1675, {%r550, %r549};
	bra.uni 	$L__BB6_315;
$L__BB6_314:
	mov.f64 	%fd1219, 0d4000000000000000;
	add.rn.f64 	%fd1675, %fd435, %fd1219;
$L__BB6_315:
	setp.lt.s32 	%p517, %r24, 0;
	setp.eq.s32 	%p518, %r25, 1062207488;
	setp.eq.f64 	%p520, %fd435, 0d3FF0000000000000;
	add.f64 	%fd1220, %fd1675, 0d3FF0000000000000;
	mov.f64 	%fd1221, 0d4010000000000000;
	div.rn.f64 	%fd1222, %fd1221, %fd1220;
	selp.f64 	%fd1223, 0d4000000000000000, %fd1222, %p520;
	add.f64 	%fd441, %fd434, %fd1223;
	add.f64 	%fd1224, %fd420, 0d41C8000000000000;
	add.f64 	%fd1225, %fd1224, 0d3FE0000000000000;
	mul.f64 	%fd442, %fd70, %fd1225;
	{
	.reg .b32 %temp; 
	mov.b64 	{%temp, %r79}, %fd442;
	}
	abs.f64 	%fd443, %fd442;
	{ // callseq 203, 0
	.param .b64 param0;
	st.param.f64 	[param0], %fd443;
	.param .b64 retval0;
	call.uni (retval0), 
	__internal_accurate_pow, 
	(
	param0
	);
	ld.param.f64 	%fd1226, [retval0];
	} // callseq 203
	setp.lt.s32 	%p521, %r79, 0;
	neg.f64 	%fd1228, %fd1226;
	selp.f64 	%fd1229, %fd1228, %fd1226, %p518;
	selp.f64 	%fd1230, %fd1229, %fd1226, %p521;
	setp.eq.f64 	%p522, %fd442, 0d0000000000000000;
	selp.b32 	%r551, %r79, 0, %p518;
	or.b32  	%r552, %r551, 2146435072;
	selp.b32 	%r553, %r552, %r551, %p517;
	mov.b32 	%r554, 0;
	mov.b64 	%fd1231, {%r554, %r553};
	selp.f64 	%fd1676, %fd1231, %fd1230, %p522;
	add.f64 	%fd1232, %fd442, 0d4000000000000000;
	{
	.reg .b32 %temp; 
	mov.b64 	{%temp, %r555}, %fd1232;
	}
	and.b32  	%r556, %r555, 2146435072;
	setp.ne.s32 	%p523, %r556, 2146435072;
	@%p523 bra 	$L__BB6_320;
	setp.nan.f64 	%p524, %fd442, %fd442;
	@%p524 bra 	$L__BB6_319;
	setp.neu.f64 	%p525, %fd443, 0d7FF0000000000000;
	@%p525 bra 	$L__BB6_320;
	setp.lt.s32 	%p526, %r79, 0;
	selp.b32 	%r558, %r350, %r26, %p526;
	mov.b32 	%r559, 0;
	mov.b64 	%fd1676, {%r559, %r558};
	bra.uni 	$L__BB6_320;
$L__BB6_319:
	mov.f64 	%fd1233, 0d4000000000000000;
	add.rn.f64 	%fd1676, %fd442, %fd1233;
$L__BB6_320:
	setp.lt.s32 	%p527, %r24, 0;
	setp.eq.s32 	%p528, %r25, 1062207488;
	setp.eq.f64 	%p530, %fd442, 0d3FF0000000000000;
	add.f64 	%fd1234, %fd1676, 0d3FF0000000000000;
	mov.f64 	%fd1235, 0d4010000000000000;
	div.rn.f64 	%fd1236, %fd1235, %fd1234;
	selp.f64 	%fd1237, 0d4000000000000000, %fd1236, %p530;
	add.f64 	%fd448, %fd441, %fd1237;
	ld.global.u64 	%rd36, [%rd10+24576];
	cvt.rn.f64.s64 	%fd449, %rd36;
	add.f64 	%fd1238, %fd449, 0d3FE0000000000000;
	mul.f64 	%fd450, %fd70, %fd1238;
	{
	.reg .b32 %temp; 
	mov.b64 	{%temp, %r80}, %fd450;
	}
	abs.f64 	%fd451, %fd450;
	{ // callseq 204, 0
	.param .b64 param0;
	st.param.f64 	[param0], %fd451;
	.param .b64 retval0;
	call.uni (retval0), 
	__internal_accurate_pow, 
	(
	param0
	);
	ld.param.f64 	%fd1239, [retval0];
	} // callseq 204
	setp.lt.s32 	%p531, %r80, 0;
	neg.f64 	%fd1241, %fd1239;
	selp.f64 	%fd1242, %fd1241, %fd1239, %p528;
	selp.f64 	%fd1243, %fd1242, %fd1239, %p531;
	setp.eq.f64 	%p532, %fd450, 0d0000000000000000;
	selp.b32 	%r560, %r80, 0, %p528;
	or.b32  	%r561, %r560, 2146435072;
	selp.b32 	%r562, %r561, %r560, %p527;
	mov.b32 	%r563, 0;
	mov.b64 	%fd1244, {%r563, %r562};
	selp.f64 	%fd1677, %fd1244, %fd1243, %p532;
	add.f64 	%fd1245, %fd450, 0d4000000000000000;
	{
	.reg .b32 %temp; 
	mov.b64 	{%temp, %r564}, %fd1245;
	}
	and.b32  	%r565, %r564, 2146435072;
	setp.ne.s32 	%p533, %r565, 2146435072;
	@%p533 bra 	$L__BB6_325;
	setp.nan.f64 	%p534, %fd450, %fd450;
	@%p534 bra 	$L__BB6_324;
	setp.neu.f64 	%p535, %fd451, 0d7FF0000000000000;
	@%p535 bra 	$L__BB6_325;
	setp.lt.s32 	%p536, %r80, 0;
	selp.b32 	%r567, %r350, %r26, %p536;
	mov.b32 	%r568, 0;
	mov.b64 	%fd1677, {%r568, %r567};
	bra.uni 	$L__BB6_325;
$L__BB6_324:
	mov.f64 	%fd1246, 0d4000000000000000;
	add.rn.f64 	%fd1677, %fd450, %fd1246;
$L__BB6_325:
	setp.lt.s32 	%p537, %r24, 0;
	setp.eq.s32 	%p538, %r25, 1062207488;
	setp.eq.f64 	%p540, %fd450, 0d3FF0000000000000;
	add.f64 	%fd1247, %fd1677, 0d3FF0000000000000;
	mov.f64 	%fd1248, 0d4010000000000000;
	div.rn.f64 	%fd1249, %fd1248, %fd1247;
	add.f64 	%fd1250, %fd1249, 0d0000000000000000;
	selp.f64 	%fd456, 0d4000000000000000, %fd1250, %p540;
	add.f64 	%fd1251, %fd449, 0d41B0000000000000;
	add.f64 	%fd1252, %fd1251, 0d3FE0000000000000;
	mul.f64 	%fd457, %fd70, %fd1252;
	{
	.reg .b32 %temp; 
	mov.b64 	{%temp, %r81}, %fd457;
	}
	abs.f64 	%fd458, %fd457;
	{ // callseq 205, 0
	.param .b64 param0;
	st.param.f64 	[param0], %fd458;
	.param .b64 retval0;
	call.uni (retval0), 
	__internal_accurate_pow, 
	(
	param0
	);
	ld.param.f64 	%fd1253, [retval0];
	} // callseq 205
	setp.lt.s32 	%p541, %r81, 0;
	neg.f64 	%fd1255, %fd1253;
	selp.f64 	%fd1256, %fd1255, %fd1253, %p538;
	selp.f64 	%fd1257, %fd1256, %fd1253, %p541;
	setp.eq.f64 	%p542, %fd457, 0d0000000000000000;
	selp.b32 	%r569, %r81, 0, %p538;
	or.b32  	%r570, %r569, 2146435072;
	selp.b32 	%r571, %r570, %r569, %p537;
	mov.b32 	%r572, 0;
	mov.b64 	%fd1258, {%r572, %r571};
	selp.f64 	%fd1678, %fd1258, %fd1257, %p542;
	add.f64 	%fd1259, %fd457, 0d4000000000000000;
	{
	.reg .b32 %temp; 
	mov.b64 	{%temp, %r573}, %fd1259;
	}
	and.b32  	%r574, %r573, 2146435072;
	setp.ne.s32 	%p543, %r574, 2146435072;
	@%p543 bra 	$L__BB6_330;
	setp.nan.f64 	%p544, %fd457, %fd457;
	@%p544 bra 	$L__BB6_329;
	setp.neu.f64 	%p545, %fd458, 0d7FF0000000000000;
	@%p545 bra 	$L__BB6_330;
	setp.lt.s32 	%p546, %r81, 0;
	selp.b32 	%r576, %r350, %r26, %p546;
	mov.b32 	%r577, 0;
	mov.b64 	%fd1678, {%r577, %r576};
	bra.uni 	$L__BB6_330;
$L__BB6_329:
	mov.f64 	%fd1260, 0d4000000000000000;
	add.rn.f64 	%fd1678, %fd457, %fd1260;
$L__BB6_330:
	setp.lt.s32 	%p547, %r24, 0;
	setp.eq.s32 	%p548, %r25, 1062207488;
	setp.eq.f64 	%p550, %fd457, 0d3FF0000000000000;
	add.f64 	%fd1261, %fd1678, 0d3FF0000000000000;
	mov.f64 	%fd1262, 0d4010000000000000;
	div.rn.f64 	%fd1263, %fd1262, %fd1261;
	selp.f64 	%fd1264, 0d4000000000000000, %fd1263, %p550;
	add.f64 	%fd463, %fd456, %fd1264;
	add.f64 	%fd1265, %fd449, 0d41C0000000000000;
	add.f64 	%fd1266, %fd1265, 0d3FE0000000000000;
	mul.f64 	%fd464, %fd70, %fd1266;
	{
	.reg .b32 %temp; 
	mov.b64 	{%temp, %r82}, %fd464;
	}
	abs.f64 	%fd465, %fd464;
	{ // callseq 206, 0
	.param .b64 param0;
	st.param.f64 	[param0], %fd465;
	.param .b64 retval0;
	call.uni (retval0), 
	__internal_accurate_pow, 
	(
	param0
	);
	ld.param.f64 	%fd1267, [retval0];
	} // callseq 206
	setp.lt.s32 	%p551, %r82, 0;
	neg.f64 	%fd1269, %fd1267;
	selp.f64 	%fd1270, %fd1269, %fd1267, %p548;
	selp.f64 	%fd1271, %fd1270, %fd1267, %p551;
	setp.eq.f64 	%p552, %fd464, 0d0000000000000000;
	selp.b32 	%r578, %r82, 0, %p548;
	or.b32  	%r579, %r578, 2146435072;
	selp.b32 	%r580, %r579, %r578, %p547;
	mov.b32 	%r581, 0;
	mov.b64 	%fd1272, {%r581, %r580};
	selp.f64 	%fd1679, %fd1272, %fd1271, %p552;
	add.f64 	%fd1273, %fd464, 0d4000000000000000;
	{
	.reg .b32 %temp; 
	mov.b64 	{%temp, %r582}, %fd1273;
	}
	and.b32  	%r583, %r582, 2146435072;
	setp.ne.s32 	%p553, %r583, 2146435072;
	@%p553 bra 	$L__BB6_335;
	setp.nan.f64 	%p554, %fd464, %fd464;
	@%p554 bra 	$L__BB6_334;
	setp.neu.f64 	%p555, %fd465, 0d7FF0000000000000;
	@%p555 bra 	$L__BB6_335;
	setp.lt.s32 	%p556, %r82, 0;
	selp.b32 	%r585, %r350, %r26, %p556;
	mov.b32 	%r586, 0;
	mov.b64 	%fd1679, {%r586, %r585};
	bra.uni 	$L__BB6_335;
$L__BB6_334:
	mov.f64 	%fd1274, 0d4000000000000000;
	add.rn.f64 	%fd1679, %fd464, %fd1274;
$L__BB6_335:
	setp.lt.s32 	%p557, %r24, 0;
	setp.eq.s32 	%p558, %r25, 1062207488;
	setp.eq.f64 	%p560, %fd464, 0d3FF0000000000000;
	add.f64 	%fd1275, %fd1679, 0d3FF0000000000000;
	mov.f64 	%fd1276, 0d4010000000000000;
	div.rn.f64 	%fd1277, %fd1276, %fd1275;
	selp.f64 	%fd1278, 0d4000000000000000, %fd1277, %p560;
	add.f64 	%fd470, %fd463, %fd1278;
	add.f64 	%fd1279, %fd449, 0d41C8000000000000;
	add.f64 	%fd1280, %fd1279, 0d3FE0000000000000;
	mul.f64 	%fd471, %fd70, %fd1280;
	{
	.reg .b32 %temp; 
	mov.b64 	{%temp, %r83}, %fd471;
	}
	abs.f64 	%fd472, %fd471;
	{ // callseq 207, 0
	.param .b64 param0;
	st.param.f64 	[param0], %fd472;
	.param .b64 retval0;
	call.uni (retval0), 
	__internal_accurate_pow, 
	(
	param0
	);
	ld.param.f64 	%fd1281, [retval0];
	} // callseq 207
	setp.lt.s32 	%p561, %r83, 0;
	neg.f64 	%fd1283, %fd1281;
	selp.f64 	%fd1284, %fd1283, %fd1281, %p558;
	selp.f64 	%fd1285, %fd1284, %fd1281, %p561;
	setp.eq.f64 	%p562, %fd471, 0d0000000000000000;
	selp.b32 	%r587, %r83, 0, %p558;
	or.b32  	%r588, %r587, 2146435072;
	selp.b32 	%r589, %r588, %r587, %p557;
	mov.b32 	%r590, 0;
	mov.b64 	%fd1286, {%r590, %r589};
	selp.f64 	%fd1680, %fd1286, %fd1285, %p562;
	add.f64 	%fd1287, %fd471, 0d4000000000000000;
	{
	.reg .b32 %temp; 
	mov.b64 	{%temp, %r591}, %fd1287;
	}
	and.b32  	%r592, %r591, 2146435072;
	setp.ne.s32 	%p563, %r592, 2146435072;
	@%p563 bra 	$L__BB6_340;
	setp.nan.f64 	%p564, %fd471, %fd471;
	@%p564 bra 	$L__BB6_339;
	setp.neu.f64 	%p565, %fd472, 0d7FF0000000000000;
	@%p565 bra 	$L__BB6_340;
	setp.lt.s32 	%p566, %r83, 0;
	selp.b32 	%r594, %r350, %r26, %p566;
	mov.b32 	%r595, 0;
	mov.b64 	%fd1680, {%r595, %r594};
	bra.uni 	$L__BB6_340;
$L__BB6_339:
	mov.f64 	%fd1288, 0d4000000000000000;
	add.rn.f64 	%fd1680, %fd471, %fd1288;
$L__BB6_340:
	setp.eq.f64 	%p567, %fd471, 0d3FF0000000000000;
	add.f64 	%fd1289, %fd1680, 0d3FF0000000000000;
	mov.f64 	%fd1290, 0d4010000000000000;
	div.rn.f64 	%fd1291, %fd1290, %fd1289;
	selp.f64 	%fd1292, 0d4000000000000000, %fd1291, %p567;
	add.f64 	%fd1293, %fd470, %fd1292;
	add.f64 	%fd1294, %fd1687, %fd303;
	add.f64 	%fd1295, %fd1294, %fd332;
	add.f64 	%fd1296, %fd1295, %fd361;
	add.f64 	%fd1297, %fd1296, %fd390;
	add.f64 	%fd1298, %fd1297, %fd419;
	add.f64 	%fd1299, %fd1298, %fd448;
	add.f64 	%fd1687, %fd1299, %fd1293;
	sub.s64 	%rd37, %rd17, %rd78;
	setp.lt.u64 	%p568, %rd37, 3584;
	@%p568 bra 	$L__BB6_366;
	add.s64 	%rd78, %rd78, 3584;
	setp.le.u64 	%p569, %rd78, %rd8;
	@%p569 bra 	$L__BB6_200;
$L__BB6_342:
	setp.le.u64 	%p570, %rd17, %rd78;
	@%p570 bra 	$L__BB6_366;
	cvt.u32.u64 	%r596, %rd78;
	cvt.u32.u64 	%r597, %rd17;
	sub.s32 	%r84, %r597, %r596;
	setp.ge.s32 	%p571, %r23, %r84;
	@%p571 bra 	$L__BB6_366;
	add.s64 	%rd38, %rd78, %rd6;
	shl.b64 	%rd39, %rd38, 3;
	add.s64 	%rd79, %rd2, %rd39;
	selp.b32 	%r604, %r27, %r26, %p3;
	mov.u32 	%r885, %r23;
$L__BB6_345:
	setp.lt.s32 	%p572, %r24, 0;
	setp.eq.s32 	%p573, %r25, 1062207488;
	ld.global.u64 	%rd40, [%rd79];
	cvt.rn.f64.s64 	%fd480, %rd40;
	add.f64 	%fd1300, %fd480, 0d3FE0000000000000;
	mul.f64 	%fd481, %fd70, %fd1300;
	{
	.reg .b32 %temp; 
	mov.b64 	{%temp, %r86}, %fd481;
	}
	abs.f64 	%fd482, %fd481;
	{ // callseq 208, 0
	.param .b64 param0;
	st.param.f64 	[param0], %fd482;
	.param .b64 retval0;
	call.uni (retval0), 
	__internal_accurate_pow, 
	(
	param0
	);
	ld.param.f64 	%fd1301, [retval0];
	} // callseq 208
	setp.lt.s32 	%p575, %r86, 0;
	neg.f64 	%fd1303, %fd1301;
	selp.f64 	%fd1304, %fd1303, %fd1301, %p573;
	selp.f64 	%fd1305, %fd1304, %fd1301, %p575;
	setp.eq.f64 	%p576, %fd481, 0d0000000000000000;
	selp.b32 	%r598, %r86, 0, %p573;
	or.b32  	%r599, %r598, 2146435072;
	selp.b32 	%r600, %r599, %r598, %p572;
	mov.b32 	%r601, 0;
	mov.b64 	%fd1306, {%r601, %r600};
	selp.f64 	%fd1683, %fd1306, %fd1305, %p576;
	add.f64 	%fd1307, %fd481, 0d4000000000000000;
	{
	.reg .b32 %temp; 
	mov.b64 	{%temp, %r602}, %fd1307;
	}
	and.b32  	%r603, %r602, 2146435072;
	setp.ne.s32 	%p577, %r603, 2146435072;
	@%p577 bra 	$L__BB6_350;
	setp.num.f64 	%p578, %fd481, %fd481;
	@%p578 bra 	$L__BB6_348;
	mov.f64 	%fd1308, 0d4000000000000000;
	add.rn.f64 	%fd1683, %fd481, %fd1308;
	bra.uni 	$L__BB6_350;
$L__BB6_348:
	setp.neu.f64 	%p579, %fd482, 0d7FF0000000000000;
	@%p579 bra 	$L__BB6_350;
	setp.lt.s32 	%p580, %r86, 0;
	selp.b32 	%r605, %r604, %r26, %p580;
	mov.b32 	%r606, 0;
	mov.b64 	%fd1683, {%r606, %r605};
$L__BB6_350:
	setp.lt.s32 	%p581, %r24, 0;
	setp.eq.s32 	%p582, %r25, 1062207488;
	setp.eq.f64 	%p584, %fd481, 0d3FF0000000000000;
	add.f64 	%fd1309, %fd1683, 0d3FF0000000000000;
	mov.f64 	%fd1310, 0d4010000000000000;
	div.rn.f64 	%fd1311, %fd1310, %fd1309;
	add.f64 	%fd1312, %fd1311, 0d0000000000000000;
	selp.f64 	%fd487, 0d4000000000000000, %fd1312, %p584;
	add.f64 	%fd1313, %fd480, 0d41B0000000000000;
	add.f64 	%fd1314, %fd1313, 0d3FE0000000000000;
	mul.f64 	%fd488, %fd70, %fd1314;
	{
	.reg .b32 %temp; 
	mov.b64 	{%temp, %r87}, %fd488;
	}
	abs.f64 	%fd489, %fd488;
	{ // callseq 209, 0
	.param .b64 param0;
	st.param.f64 	[param0], %fd489;
	.param .b64 retval0;
	call.uni (retval0), 
	__internal_accurate_pow, 
	(
	param0
	);
	ld.param.f64 	%fd1315, [retval0];
	} // callseq 209
	setp.lt.s32 	%p585, %r87, 0;
	neg.f64 	%fd1317, %fd1315;
	selp.f64 	%fd1318, %fd1317, %fd1315, %p582;
	selp.f64 	%fd1319, %fd1318, %fd1315, %p585;
	setp.eq.f64 	%p586, %fd488, 0d0000000000000000;
	selp.b32 	%r607, %r87, 0, %p582;
	or.b32  	%r608, %r607, 2146435072;
	selp.b32 	%r609, %r608, %r607, %p581;
	mov.b32 	%r610, 0;
	mov.b64 	%fd1320, {%r610, %r609};
	selp.f64 	%fd1684, %fd1320, %fd1319, %p586;
	add.f64 	%fd1321, %fd488, 0d4000000000000000;
	{
	.reg .b32 %temp; 
	mov.b64 	{%temp, %r611}, %fd1321;
	}
	and.b32  	%r612, %r611, 2146435072;
	setp.ne.s32 	%p587, %r612, 2146435072;
	@%p587 bra 	$L__BB6_355;
	setp.nan.f64 	%p588, %fd488, %fd488;
	@%p588 bra 	$L__BB6_354;
	setp.neu.f64 	%p589, %fd489, 0d7FF0000000000000;
	@%p589 bra 	$L__BB6_355;
	setp.lt.s32 	%p590, %r87, 0;
	selp.b32 	%r614, %r604, %r26, %p590;
	mov.b32 	%r615, 0;
	mov.b64 	%fd1684, {%r615, %r614};
	bra.uni 	$L__BB6_355;
$L__BB6_354:
	mov.f64 	%fd1322, 0d4000000000000000;
	add.rn.f64 	%fd1684, %fd488, %fd1322;
$L__BB6_355:
	setp.lt.s32 	%p591, %r24, 0;
	setp.eq.s32 	%p592, %r25, 1062207488;
	setp.eq.f64 	%p594, %fd488, 0d3FF0000000000000;
	add.f64 	%fd1323, %fd1684, 0d3FF0000000000000;
	mov.f64 	%fd1324, 0d4010000000000000;
	div.rn.f64 	%fd1325, %fd1324, %fd1323;
	selp.f64 	%fd1326, 0d4000000000000000, %fd1325, %p594;
	add.f64 	%fd494, %fd487, %fd1326;
	add.f64 	%fd1327, %fd480, 0d41C0000000000000;
	add.f64 	%fd1328, %fd1327, 0d3FE0000000000000;
	mul.f64 	%fd495, %fd70, %fd1328;
	{
	.reg .b32 %temp; 
	mov.b64 	{%temp, %r88}, %fd495;
	}
	abs.f64 	%fd496, %fd495;
	{ // callseq 210, 0
	.param .b64 param0;
	st.param.f64 	[param0], %fd496;
	.param .b64 retval0;
	call.uni (retval0), 
	__internal_accurate_pow, 
	(
	param0
	);
	ld.param.f64 	%fd1329, [retval0];
	} // callseq 210
	setp.lt.s32 	%p595, %r88, 0;
	neg.f64 	%fd1331, %fd1329;
	selp.f64 	%fd1332, %fd1331, %fd1329, %p592;
	selp.f64 	%fd1333, %fd1332, %fd1329, %p595;
	setp.eq.f64 	%p596, %fd495, 0d0000000000000000;
	selp.b32 	%r616, %r88, 0, %p592;
	or.b32  	%r617, %r616, 2146435072;
	selp.b32 	%r618, %r617, %r616, %p591;
	mov.b32 	%r619, 0;
	mov.b64 	%fd1334, {%r619, %r618};
	selp.f64 	%fd1685, %fd1334, %fd1333, %p596;
	add.f64 	%fd1335, %fd495, 0d4000000000000000;
	{
	.reg .b32 %temp; 
	mov.b64 	{%temp, %r620}, %fd1335;
	}
	and.b32  	%r621, %r620, 2146435072;
	setp.ne.s32 	%p597, %r621, 2146435072;
	@%p597 bra 	$L__BB6_360;
	setp.nan.f64 	%p598, %fd495, %fd495;
	@%p598 bra 	$L__BB6_359;
	setp.neu.f64 	%p599, %fd496, 0d7FF0000000000000;
	@%p599 bra 	$L__BB6_360;
	setp.lt.s32 	%p600, %r88, 0;
	selp.b32 	%r623, %r604, %r26, %p600;
	mov.b32 	%r624, 0;
	mov.b64 	%fd1685, {%r624, %r623};
	bra.uni 	$L__BB6_360;
$L__BB6_359:
	mov.f64 	%fd1336, 0d4000000000000000;
	add.rn.f64 	%fd1685, %fd495, %fd1336;
$L__BB6_360:
	setp.lt.s32 	%p601, %r24, 0;
	setp.eq.s32 	%p602, %r25, 1062207488;
	setp.eq.f64 	%p604, %fd495, 0d3FF0000000000000;
	add.f64 	%fd1337, %fd1685, 0d3FF0000000000000;
	mov.f64 	%fd1338, 0d4010000000000000;
	div.rn.f64 	%fd1339, %fd1338, %fd1337;
	selp.f64 	%fd1340, 0d4000000000000000, %fd1339, %p604;
	add.f64 	%fd501, %fd494, %fd1340;
	add.f64 	%fd1341, %fd480, 0d41C8000000000000;
	add.f64 	%fd1342, %fd1341, 0d3FE0000000000000;
	mul.f64 	%fd502, %fd70, %fd1342;
	{
	.reg .b32 %temp; 
	mov.b64 	{%temp, %r89}, %fd502;
	}
	abs.f64 	%fd503, %fd502;
	{ // callseq 211, 0
	.param .b64 param0;
	st.param.f64 	[param0], %fd503;
	.param .b64 retval0;
	call.uni (retval0), 
	__internal_accurate_pow, 
	(
	param0
	);
	ld.param.f64 	%fd1343, [retval0];
	} // callseq 211
	setp.lt.s32 	%p605, %r89, 0;
	neg.f64 	%fd1345, %fd1343;
	selp.f64 	%fd1346, %fd1345, %fd1343, %p602;
	selp.f64 	%fd1347, %fd1346, %fd1343, %p605;
	setp.eq.f64 	%p606, %fd502, 0d0000000000000000;
	selp.b32 	%r625, %r89, 0, %p602;
	or.b32  	%r626, %r625, 2146435072;
	selp.b32 	%r627, %r626, %r625, %p601;
	mov.b32 	%r628, 0;
	mov.b64 	%fd1348, {%r628, %r627};
	selp.f64 	%fd1686, %fd1348, %fd1347, %p606;
	add.f64 	%fd1349, %fd502, 0d4000000000000000;
	{
	.reg .b32 %temp; 
	mov.b64 	{%temp, %r629}, %fd1349;
	}
	and.b32  	%r630, %r629, 2146435072;
	setp.ne.s32 	%p607, %r630, 2146435072;
	@%p607 bra 	$L__BB6_365;
	setp.nan.f64 	%p608, %fd502, %fd502;
	@%p608 bra 	$L__BB6_364;
	setp.neu.f64 	%p609, %fd503, 0d7FF0000000000000;
	@%p609 bra 	$L__BB6_365;
	setp.lt.s32 	%p610, %r89, 0;
	selp.b32 	%r632, %r604, %r26, %p610;
	mov.b32 	%r633, 0;
	mov.b64 	%fd1686, {%r633, %r632};
	bra.uni 	$L__BB6_365;
$L__BB6_364:
	mov.f64 	%fd1350, 0d4000000000000000;
	add.rn.f64 	%fd1686, %fd502, %fd1350;
$L__BB6_365:
	setp.eq.f64 	%p611, %fd502, 0d3FF0000000000000;
	add.f64 	%fd1351, %fd1686, 0d3FF0000000000000;
	mov.f64 	%fd1352, 0d4010000000000000;
	div.rn.f64 	%fd1353, %fd1352, %fd1351;
	selp.f64 	%fd1354, 0d4000000000000000, %fd1353, %p611;
	add.f64 	%fd1355, %fd501, %fd1354;
	add.f64 	%fd1687, %fd1687, %fd1355;
	add.s32 	%r885, %r885, 512;
	add.s64 	%rd79, %rd79, 4096;
	setp.lt.s32 	%p612, %r885, %r84;
	@%p612 bra 	$L__BB6_345;
$L__BB6_366:
	// begin inline asm
	mov.u32 %r634, %laneid;
	// end inline asm
	mov.b64 	%rd41, %fd1687;
	mov.b64 	{%r636, %r641}, %rd41;
	mov.b32 	%r642, 1;
	mov.b32 	%r683, 31;
	mov.b32 	%r684, -1;
	// begin inline asm
	shfl.sync.down.b32 %r635, %r636, %r642, %r683, %r684;
	// end inline asm
	// begin inline asm
	shfl.sync.down.b32 %r640, %r641, %r642, %r683, %r684;
	// end inline asm
	mov.b64 	%rd42, {%r635, %r640};
	mov.b64 	%fd1356, %rd42;
	setp.gt.s32 	%p613, %r634, 30;
	add.f64 	%fd1357, %fd1687, %fd1356;
	selp.f64 	%fd1358, %fd1687, %fd1357, %p613;
	mov.b64 	%rd43, %fd1358;
	mov.b64 	{%r646, %r651}, %rd43;
	mov.b32 	%r652, 2;
	// begin inline asm
	shfl.sync.down.b32 %r645, %r646, %r652, %r683, %r684;
	// end inline asm
	// begin inline asm
	shfl.sync.down.b32 %r650, %r651, %r652, %r683, %r684;
	// end inline asm
	mov.b64 	%rd44, {%r645, %r650};
	mov.b64 	%fd1359, %rd44;
	setp.gt.s32 	%p614, %r634, 29;
	add.f64 	%fd1360, %fd1358, %fd1359;
	selp.f64 	%fd1361, %fd1358, %fd1360, %p614;
	mov.b64 	%rd45, %fd1361;
	mov.b64 	{%r656, %r661}, %rd45;
	mov.b32 	%r662, 4;
	// begin inline asm
	shfl.sync.down.b32 %r655, %r656, %r662, %r683, %r684;
	// end inline asm
	// begin inline asm
	shfl.sync.down.b32 %r660, %r661, %r662, %r683, %r684;
	// end inline asm
	mov.b64 	%rd46, {%r655, %r660};
	mov.b64 	%fd1362, %rd46;
	setp.gt.s32 	%p615, %r634, 27;
	add.f64 	%fd1363, %fd1361, %fd1362;
	selp.f64 	%fd1364, %fd1361, %fd1363, %p615;
	mov.b64 	%rd47, %fd1364;
	mov.b64 	{%r666, %r671}, %rd47;
	mov.b32 	%r672, 8;
	// begin inline asm
	shfl.sync.down.b32 %r665, %r666, %r672, %r683, %r684;
	// end inline asm
	// begin inline asm
	shfl.sync.down.b32 %r670, %r671, %r672, %r683, %r684;
	// end inline asm
	mov.b64 	%rd48, {%r665, %r670};
	mov.b64 	%fd1365, %rd48;
	setp.gt.s32 	%p616, %r634, 23;
	add.f64 	%fd1366, %fd1364, %fd1365;
	selp.f64 	%fd1367, %fd1364, %fd1366, %p616;
	mov.b64 	%rd49, %fd1367;
	mov.b64 	{%r676, %r681}, %rd49;
	mov.b32 	%r682, 16;
	// begin inline asm
	shfl.sync.down.b32 %r675, %r676, %r682, %r683, %r684;
	// end inline asm
	// begin inline asm
	shfl.sync.down.b32 %r680, %r681, %r682, %r683, %r684;
	// end inline asm
	mov.b64 	%rd50, {%r675, %r680};
	mov.b64 	%fd1368, %rd50;
	setp.gt.s32 	%p617, %r634, 15;
	add.f64 	%fd510, %fd1367, %fd1368;
	selp.f64 	%fd1688, %fd1367, %fd510, %p617;
	setp.ne.s32 	%p618, %r634, 0;
	@%p618 bra 	$L__BB6_368;
	shr.u32 	%r685, %r23, 2;
	and.b32  	%r686, %r685, 248;
	mov.u32 	%r687, _ZZN3cub18CUB_300001_SM_10006detail6reduce28DeviceReduceSingleTileKernelINS2_10policy_hubIdyN4cuda3std3__44plusIdEEE10Policy1000EN6thrust24THRUST_300001_SM_1000_NS6detail15normal_iteratorINSD_10device_ptrIlEEEEPdyS9_dd6squareIdEEEvT0_T1_T2_T3_T4_T6_E12temp_storage;
	add.s32 	%r688, %r687, %r686;
	st.shared.f64 	[%r688+16], %fd510;
$L__BB6_368:
	bar.sync 	0;
	setp.ne.s32 	%p619, %r23, 0;
	@%p619 bra 	$L__BB6_370;
	ld.shared.f64 	%fd1369, [_ZZN3cub18CUB_300001_SM_10006detail6reduce28DeviceReduceSingleTileKernelINS2_10policy_hubIdyN4cuda3std3__44plusIdEEE10Policy1000EN6thrust24THRUST_300001_SM_1000_NS6detail15normal_iteratorINSD_10device_ptrIlEEEEPdyS9_dd6squareIdEEEvT0_T1_T2_T3_T4_T6_E12temp_storage+24];
	add.f64 	%fd1370, %fd1688, %fd1369;
	ld.shared.f64 	%fd1371, [_ZZN3cub18CUB_300001_SM_10006detail6reduce28DeviceReduceSingleTileKernelINS2_10policy_hubIdyN4cuda3std3__44plusIdEEE10Policy1000EN6thrust24THRUST_300001_SM_1000_NS6detail15normal_iteratorINSD_10device_ptrIlEEEEPdyS9_dd6squareIdEEEvT0_T1_T2_T3_T4_T6_E12temp_storage+32];
	add.f64 	%fd1372, %fd1370, %fd1371;
	ld.shared.f64 	%fd1373, [_ZZN3cub18CUB_300001_SM_10006detail6reduce28DeviceReduceSingleTileKernelINS2_10policy_hubIdyN4cuda3std3__44plusIdEEE10Policy1000EN6thrust24THRUST_300001_SM_1000_NS6detail15normal_iteratorINSD_10device_ptrIlEEEEPdyS9_dd6squareIdEEEvT0_T1_T2_T3_T4_T6_E12temp_storage+40];
	add.f64 	%fd1374, %fd1372, %fd1373;
	ld.shared.f64 	%fd1375, [_ZZN3cub18CUB_300001_SM_10006detail6reduce28DeviceReduceSingleTileKernelINS2_10policy_hubIdyN4cuda3std3__44plusIdEEE10Policy1000EN6thrust24THRUST_300001_SM_1000_NS6detail15normal_iteratorINSD_10device_ptrIlEEEEPdyS9_dd6squareIdEEEvT0_T1_T2_T3_T4_T6_E12temp_storage+48];
	add.f64 	%fd1376, %fd1374, %fd1375;
	ld.shared.f64 	%fd1377, [_ZZN3cub18CUB_300001_SM_10006detail6reduce28DeviceReduceSingleTileKernelINS2_10policy_hubIdyN4cuda3std3__44plusIdEEE10Policy1000EN6thrust24THRUST_300001_SM_1000_NS6detail15normal_iteratorINSD_10device_ptrIlEEEEPdyS9_dd6squareIdEEEvT0_T1_T2_T3_T4_T6_E12temp_storage+56];
	add.f64 	%fd1378, %fd1376, %fd1377;
	ld.shared.f64 	%fd1379, [_ZZN3cub18CUB_300001_SM_10006detail6reduce28DeviceReduceSingleTileKernelINS2_10policy_hubIdyN4cuda3std3__44plusIdEEE10Policy1000EN6thrust24THRUST_300001_SM_1000_NS6detail15normal_iteratorINSD_10device_ptrIlEEEEPdyS9_dd6squareIdEEEvT0_T1_T2_T3_T4_T6_E12temp_storage+64];
	add.f64 	%fd1380, %fd1378, %fd1379;
	ld.shared.f64 	%fd1381, [_ZZN3cub18CUB_300001_SM_10006detail6reduce28DeviceReduceSingleTileKernelINS2_10policy_hubIdyN4cuda3std3__44plusIdEEE10Policy1000EN6thrust24THRUST_300001_SM_1000_NS6detail15normal_iteratorINSD_10device_ptrIlEEEEPdyS9_dd6squareIdEEEvT0_T1_T2_T3_T4_T6_E12temp_storage+72];
	add.f64 	%fd1382, %fd1380, %fd1381;
	ld.shared.f64 	%fd1383, [_ZZN3cub18CUB_300001_SM_10006detail6reduce28DeviceReduceSingleTileKernelINS2_10policy_hubIdyN4cuda3std3__44plusIdEEE10Policy1000EN6thrust24THRUST_300001_SM_1000_NS6detail15normal_iteratorINSD_10device_ptrIlEEEEPdyS9_dd6squareIdEEEvT0_T1_T2_T3_T4_T6_E12temp_storage+80];
	add.f64 	%fd1384, %fd1382, %fd1383;
	ld.shared.f64 	%fd1385, [_ZZN3cub18CUB_300001_SM_10006detail6reduce28DeviceReduceSingleTileKernelINS2_10policy_hubIdyN4cuda3std3__44plusIdEEE10Policy1000EN6thrust24THRUST_300001_SM_1000_NS6detail15normal_iteratorINSD_10device_ptrIlEEEEPdyS9_dd6squareIdEEEvT0_T1_T2_T3_T4_T6_E12temp_storage+88];
	add.f64 	%fd1386, %fd1384, %fd1385;
	ld.shared.f64 	%fd1387, [_ZZN3cub18CUB_300001_SM_10006detail6reduce28DeviceReduceSingleTileKernelINS2_10policy_hubIdyN4cuda3std3__44plusIdEEE10Policy1000EN6thrust24THRUST_300001_SM_1000_NS6detail15normal_iteratorINSD_10device_ptrIlEEEEPdyS9_dd6squareIdEEEvT0_T1_T2_T3_T4_T6_E12temp_storage+96];
	add.f64 	%fd1388, %fd1386, %fd1387;
	ld.shared.f64 	%fd1389, [_ZZN3cub18CUB_300001_SM_10006detail6reduce28DeviceReduceSingleTileKernelINS2_10policy_hubIdyN4cuda3std3__44plusIdEEE10Policy1000EN6thrust24THRUST_300001_SM_1000_NS6detail15normal_iteratorINSD_10device_ptrIlEEEEPdyS9_dd6squareIdEEEvT0_T1_T2_T3_T4_T6_E12temp_storage+104];
	add.f64 	%fd1390, %fd1388, %fd1389;
	ld.shared.f64 	%fd1391, [_ZZN3cub18CUB_300001_SM_10006detail6reduce28DeviceReduceSingleTileKernelINS2_10policy_hubIdyN4cuda3std3__44plusIdEEE10Policy1000EN6thrust24THRUST_300001_SM_1000_NS6detail15normal_iteratorINSD_10device_ptrIlEEEEPdyS9_dd6squareIdEEEvT0_T1_T2_T3_T4_T6_E12temp_storage+112];
	add.f64 	%fd1392, %fd1390, %fd1391;
	ld.shared.f64 	%fd1393, [_ZZN3cub18CUB_300001_SM_10006detail6reduce28DeviceReduceSingleTileKernelINS2_10policy_hubIdyN4cuda3std3__44plusIdEEE10Policy1000EN6thrust24THRUST_300001_SM_1000_NS6detail15normal_iteratorINSD_10device_ptrIlEEEEPdyS9_dd6squareIdEEEvT0_T1_T2_T3_T4_T6_E12temp_storage+120];
	add.f64 	%fd1394, %fd1392, %fd1393;
	ld.shared.f64 	%fd1395, [_ZZN3cub18CUB_300001_SM_10006detail6reduce28DeviceReduceSingleTileKernelINS2_10policy_hubIdyN4cuda3std3__44plusIdEEE10Policy1000EN6thrust24THRUST_300001_SM_1000_NS6detail15normal_iteratorINSD_10device_ptrIlEEEEPdyS9_dd6squareIdEEEvT0_T1_T2_T3_T4_T6_E12temp_storage+128];
	add.f64 	%fd1396, %fd1394, %fd1395;
	ld.shared.f64 	%fd1397, [_ZZN3cub18CUB_300001_SM_10006detail6reduce28DeviceReduceSingleTileKernelINS2_10policy_hubIdyN4cuda3std3__44plusIdEEE10Policy1000EN6thrust24THRUST_300001_SM_1000_NS6detail15normal_iteratorINSD_10device_ptrIlEEEEPdyS9_dd6squareIdEEEvT0_T1_T2_T3_T4_T6_E12temp_storage+136];
	add.f64 	%fd1688, %fd1396, %fd1397;
$L__BB6_370:
	mov.u32 	%r881, %tid.x;
	setp.ne.s32 	%p738, %r881, 0;
	@%p738 bra 	$L__BB6_372;
	add.f64 	%fd1612, %fd514, %fd1688;
	st.global.f64 	[%rd1], %fd1612;
$L__BB6_372:
	ret;

}
	// .globl	_ZN3cub18CUB_300001_SM_10006detail6reduce18DeviceReduceKernelINS2_10policy_hubIdyN4cuda3std3__44plusIdEEE10Policy1000EN6thrust24THRUST_300001_SM_1000_NS6detail15normal_iteratorINSD_10device_ptrIlEEEEyS9_d6squareIdEEEvT0_PT3_T1_NS0_13GridEvenShareISO_EET2_T4_
.visible .entry _ZN3cub18CUB_300001_SM_10006detail6reduce18DeviceReduceKernelINS2_10policy_hubIdyN4cuda3std3__44plusIdEEE10Policy1000EN6thrust24THRUST_300001_SM_1000_NS6detail15normal_iteratorINSD_10device_ptrIlEEEEyS9_d6squareIdEEEvT0_PT3_T1_NS0_13GridEvenShareISO_EET2_T4_(
	.param .align 8 .b8 _ZN3cub18CUB_300001_SM_10006detail6reduce18DeviceReduceKernelINS2_10policy_hubIdyN4cuda3std3__44plusIdEEE10Policy1000EN6thrust24THRUST_300001_SM_1000_NS6detail15normal_iteratorINSD_10device_ptrIlEEEEyS9_d6squareIdEEEvT0_PT3_T1_NS0_13GridEvenShareISO_EET2_T4__param_0[8],
	.param .u64 .ptr .align 1 _ZN3cub18CUB_300001_SM_10006detail6reduce18DeviceReduceKernelINS2_10policy_hubIdyN4cuda3std3__44plusIdEEE10Policy1000EN6thrust24THRUST_300001_SM_1000_NS6detail15normal_iteratorINSD_10device_ptrIlEEEEyS9_d6squareIdEEEvT0_PT3_T1_NS0_13GridEvenShareISO_EET2_T4__param_1,
	.param .u64 _ZN3cub18CUB_300001_SM_10006detail6reduce18DeviceReduceKernelINS2_10policy_hubIdyN4cuda3std3__44plusIdEEE10Policy1000EN6thrust24THRUST_300001_SM_1000_NS6detail15normal_iteratorINSD_10device_ptrIlEEEEyS9_d6squareIdEEEvT0_PT3_T1_NS0_13GridEvenShareISO_EET2_T4__param_2,
	.param .align 8 .b8 _ZN3cub18CUB_300001_SM_10006detail6reduce18DeviceReduceKernelINS2_10policy_hubIdyN4cuda3std3__44plusIdEEE10Policy1000EN6thrust24THRUST_300001_SM_1000_NS6detail15normal_iteratorINSD_10device_ptrIlEEEEyS9_d6squareIdEEEvT0_PT3_T1_NS0_13GridEvenShareISO_EET2_T4__param_3[72],
	.param .align 1 .b8 _ZN3cub18CUB_300001_SM_10006detail6reduce18DeviceReduceKernelINS2_10policy_hubIdyN4cuda3std3__44plusIdEEE10Policy1000EN6thrust24THRUST_300001_SM_1000_NS6detail15normal_iteratorINSD_10device_ptrIlEEEEyS9_d6squareIdEEEvT0_PT3_T1_NS0_13GridEvenShareISO_EET2_T4__param_4[1],
	.param .align 8 .b8 _ZN3cub18CUB_300001_SM_10006detail6reduce18DeviceReduceKernelINS2_10policy_hubIdyN4cuda3std3__44plusIdEEE10Policy1000EN6thrust24THRUST_300001_SM_1000_NS6detail15normal_iteratorINSD_10device_ptrIlEEEEyS9_d6squareIdEEEvT0_PT3_T1_NS0_13GridEvenShareISO_EET2_T4__param_5[8]
)
.maxntid 512
{
	.reg .pred 	%p<738>;
	.reg .b32 	%r<919>;
	.reg .b64 	%rd<115>;
	.reg .b64 	%fd<1684>;
	// demoted variable
	.shared .align 8 .b8 _ZZN3cub18CUB_300001_SM_10006detail6reduce18DeviceReduceKernelINS2_10policy_hubIdyN4cuda3std3__44plusIdEEE10Policy1000EN6thrust24THRUST_300001_SM_1000_NS6detail15normal_iteratorINSD_10device_ptrIlEEEEyS9_d6squareIdEEEvT0_PT3_T1_NS0_13GridEvenShareISO_EET2_T4_E12temp_storage[152];
	ld.param.u32 	%r97, [_ZN3cub18CUB_300001_SM_10006detail6reduce18DeviceReduceKernelINS2_10policy_hubIdyN4cuda3std3__44plusIdEEE10Policy1000EN6thrust24THRUST_300001_SM_1000_NS6detail15normal_iteratorINSD_10device_ptrIlEEEEyS9_d6squareIdEEEvT0_PT3_T1_NS0_13GridEvenShareISO_EET2_T4__param_3+40];
	ld.param.f64 	%fd1, [_ZN3cub18CUB_300001_SM_10006detail6reduce18DeviceReduceKernelINS2_10policy_hubIdyN4cuda3std3__44plusIdEEE10Policy1000EN6thrust24THRUST_300001_SM_1000_NS6detail15normal_iteratorINSD_10device_ptrIlEEEEyS9_d6squareIdEEEvT0_PT3_T1_NS0_13GridEvenShareISO_EET2_T4__param_5];
	ld.param.u64 	%rd23, [_ZN3cub18CUB_300001_SM_10006detail6reduce18DeviceReduceKernelINS2_10policy_hubIdyN4cuda3std3__44plusIdEEE10Policy1000EN6thrust24THRUST_300001_SM_1000_NS6detail15normal_iteratorINSD_10device_ptrIlEEEEyS9_d6squareIdEEEvT0_PT3_T1_NS0_13GridEvenShareISO_EET2_T4__param_3+32];
	ld.param.u64 	%rd27, [_ZN3cub18CUB_300001_SM_10006detail6reduce18DeviceReduceKernelINS2_10policy_hubIdyN4cuda3std3__44plusIdEEE10Policy1000EN6thrust24THRUST_300001_SM_1000_NS6detail15normal_iteratorINSD_10device_ptrIlEEEEyS9_d6squareIdEEEvT0_PT3_T1_NS0_13GridEvenShareISO_EET2_T4__param_0];
	cvta.to.global.u64 	%rd2, %rd27;
	mov.u32 	%r1, %ctaid.x;
	mul.lo.s32 	%r98, %r1, 3584;
	cvt.u64.u32 	%rd3, %r98;
	sub.s64 	%rd28, %rd23, %rd3;
	setp.gt.u64 	%p4, %rd28, 3583;
	@%p4 bra 	$L__BB7_55;
	cvt.u32.u64 	%r718, %rd3;
	cvt.u32.u64 	%r719, %rd23;
	sub.s32 	%r2, %r719, %r718;
	mov.u32 	%r3, %tid.x;
	setp.ge.s32 	%p619, %r3, %r2;
	mov.f64 	%fd1619, 0d0000000000000000;
	mov.u32 	%r917, %r3;
	@%p619 bra 	$L__BB7_23;
	add.s32 	%r721, %r718, %r3;
	mul.wide.u32 	%rd80, %r721, 8;
	add.s64 	%rd81, %rd2, %rd80;
	ld.global.u64 	%rd82, [%rd81];
	cvt.rn.f64.s64 	%fd2, %rd82;
	rcp.rn.f64 	%fd3, %fd1;
	mov.f64 	%fd1396, 0d4000000000000000;
	{
	.reg .b32 %temp; 
	mov.b64 	{%temp, %r4}, %fd1396;
	}
	and.b32  	%r5, %r4, 2146435072;
	setp.eq.s32 	%p620, %r5, 1062207488;
	setp.lt.s32 	%p622, %r4, 0;
	selp.b32 	%r6, 0, 2146435072, %p622;
	and.b32  	%r722, %r4, 2147483647;
	setp.ne.s32 	%p623, %r722, 1071644672;
	and.pred  	%p1, %p620, %p623;
	or.b32  	%r7, %r6, -2147483648;
	add.f64 	%fd1397, %fd2, 0d3FE0000000000000;
	mul.f64 	%fd4, %fd3, %fd1397;
	{
	.reg .b32 %temp; 
	mov.b64 	{%temp, %r8}, %fd4;
	}
	abs.f64 	%fd5, %fd4;
	{ // callseq 280, 0
	.param .b64 param0;
	st.param.f64 	[param0], %fd5;
	.param .b64 retval0;
	call.uni (retval0), 
	__internal_accurate_pow, 
	(
	param0
	);
	ld.param.f64 	%fd1398, [retval0];
	} // callseq 280
	setp.lt.s32 	%p624, %r8, 0;
	neg.f64 	%fd1400, %fd1398;
	selp.f64 	%fd1401, %fd1400, %fd1398, %p620;
	selp.f64 	%fd1402, %fd1401, %fd1398, %p624;
	setp.eq.f64 	%p625, %fd4, 0d0000000000000000;
	selp.b32 	%r723, %r8, 0, %p620;
	or.b32  	%r724, %r723, 2146435072;
	selp.b32 	%r725, %r724, %r723, %p622;
	mov.b32 	%r726, 0;
	mov.b64 	%fd1403, {%r726, %r725};
	selp.f64 	%fd1609, %fd1403, %fd1402, %p625;
	add.f64 	%fd1404, %fd4, 0d4000000000000000;
	{
	.reg .b32 %temp; 
	mov.b64 	{%temp, %r727}, %fd1404;
	}
	and.b32  	%r728, %r727, 2146435072;
	setp.ne.s32 	%p626, %r728, 2146435072;
	@%p626 bra 	$L__BB7_7;
	setp.num.f64 	%p627, %fd4, %fd4;
	@%p627 bra 	$L__BB7_5;
	mov.f64 	%fd1405, 0d4000000000000000;
	add.rn.f64 	%fd1609, %fd4, %fd1405;
	bra.uni 	$L__BB7_7;
$L__BB7_5:
	setp.neu.f64 	%p628, %fd5, 0d7FF0000000000000;
	@%p628 bra 	$L__BB7_7;
	setp.lt.s32 	%p629, %r8, 0;
	selp.b32 	%r729, %r7, %r6, %p1;
	selp.b32 	%r730, %r729, %r6, %p629;
	mov.b32 	%r731, 0;
	mov.b64 	%fd1609, {%r731, %r730};
$L__BB7_7:
	setp.lt.s32 	%p630, %r4, 0;
	setp.eq.s32 	%p631, %r5, 1062207488;
	setp.eq.f64 	%p633, %fd4, 0d3FF0000000000000;
	add.f64 	%fd1406, %fd1609, 0d3FF0000000000000;
	mov.f64 	%fd1407, 0d4010000000000000;
	div.rn.f64 	%fd1408, %fd1407, %fd1406;
	add.f64 	%fd1409, %fd1408, 0d0000000000000000;
	selp.f64 	%fd10, 0d4000000000000000, %fd1409, %p633;
	add.f64 	%fd1410, %fd2, 0d41B0000000000000;
	add.f64 	%fd1411, %fd1410, 0d3FE0000000000000;
	mul.f64 	%fd11, %fd3, %fd1411;
	{
	.reg .b32 %temp; 
	mov.b64 	{%temp, %r9}, %fd11;
	}
	abs.f64 	%fd12, %fd11;
	{ // callseq 281, 0
	.param .b64 param0;
	st.param.f64 	[param0], %fd12;
	.param .b64 retval0;
	call.uni (retval0), 
	__internal_accurate_pow, 
	(
	param0
	);
	ld.param.f64 	%fd1412, [retval0];
	} // callseq 281
	setp.lt.s32 	%p634, %r9, 0;
	neg.f64 	%fd1414, %fd1412;
	selp.f64 	%fd1415, %fd1414, %fd1412, %p631;
	selp.f64 	%fd1416, %fd1415, %fd1412, %p634;
	setp.eq.f64 	%p635, %fd11, 0d0000000000000000;
	selp.b32 	%r732, %r9, 0, %p631;
	or.b32  	%r733, %r732, 2146435072;
	selp.b32 	%r734, %r733, %r732, %p630;
	mov.b32 	%r735, 0;
	mov.b64 	%fd1417, {%r735, %r734};
	selp.f64 	%fd1610, %fd1417, %fd1416, %p635;
	add.f64 	%fd1418, %fd11, 0d4000000000000000;
	{
	.reg .b32 %temp; 
	mov.b64 	{%temp, %r736}, %fd1418;
	}
	and.b32  	%r737, %r736, 2146435072;
	setp.ne.s32 	%p636, %r737, 2146435072;
	@%p636 bra 	$L__BB7_12;
	setp.nan.f64 	%p637, %fd11, %fd11;
	@%p637 bra 	$L__BB7_11;
	setp.neu.f64 	%p638, %fd12, 0d7FF0000000000000;
	@%p638 bra 	$L__BB7_12;
	setp.lt.s32 	%p639, %r9, 0;
	selp.b32 	%r738, %r7, %r6, %p1;
	selp.b32 	%r739, %r738, %r6, %p639;
	mov.b32 	%r740, 0;
	mov.b64 	%fd1610, {%r740, %r739};
	bra.uni 	$L__BB7_12;
$L__BB7_11:
	mov.f64 	%fd1419, 0d4000000000000000;
	add.rn.f64 	%fd1610, %fd11, %fd1419;
$L__BB7_12:
	setp.lt.s32 	%p640, %r4, 0;
	setp.eq.s32 	%p641, %r5, 1062207488;
	setp.eq.f64 	%p643, %fd11, 0d3FF0000000000000;
	add.f64 	%fd1420, %fd1610, 0d3FF0000000000000;
	mov.f64 	%fd1421, 0d4010000000000000;
	div.rn.f64 	%fd1422, %fd1421, %fd1420;
	selp.f64 	%fd1423, 0d4000000000000000, %fd1422, %p643;
	add.f64 	%fd17, %fd10, %fd1423;
	add.f64 	%fd1424, %fd2, 0d41C0000000000000;
	add.f64 	%fd1425, %fd1424, 0d3FE0000000000000;
	mul.f64 	%fd18, %fd3, %fd1425;
	{
	.reg .b32 %temp; 
	mov.b64 	{%temp, %r10}, %fd18;
	}
	abs.f64 	%fd19, %fd18;
	{ // callseq 282, 0
	.param .b64 param0;
	st.param.f64 	[param0], %fd19;
	.param .b64 retval0;
	call.uni (retval0), 
	__internal_accurate_pow, 
	(
	param0
	);
	ld.param.f64 	%fd1426, [retval0];
	} // callseq 282
	setp.lt.s32 	%p644, %r10, 0;
	neg.f64 	%fd1428, %fd1426;
	selp.f64 	%fd1429, %fd1428, %fd1426, %p641;
	selp.f64 	%fd1430, %fd1429, %fd1426, %p644;
	setp.eq.f64 	%p645, %fd18, 0d0000000000000000;
	selp.b32 	%r741, %r10, 0, %p641;
	or.b32  	%r742, %r741, 2146435072;
	selp.b32 	%r743, %r742, %r741, %p640;
	mov.b32 	%r744, 0;
	mov.b64 	%fd1431, {%r744, %r743};
	selp.f64 	%fd1611, %fd1431, %fd1430, %p645;
	add.f64 	%fd1432, %fd18, 0d4000000000000000;
	{
	.reg .b32 %temp; 
	mov.b64 	{%temp, %r745}, %fd1432;
	}
	and.b32  	%r746, %r745, 2146435072;
	setp.ne.s32 	%p646, %r746, 2146435072;
	@%p646 bra 	$L__BB7_17;
	setp.nan.f64 	%p647, %fd18, %fd18;
	@%p647 bra 	$L__BB7_16;
	setp.neu.f64 	%p648, %fd19, 0d7FF0000000000000;
	@%p648 bra 	$L__BB7_17;
	setp.lt.s32 	%p649, %r10, 0;
	selp.b32 	%r747, %r7, %r6, %p1;
	selp.b32 	%r748, %r747, %r6, %p649;
	mov.b32 	%r749, 0;
	mov.b64 	%fd1611, {%r749, %r748};
	bra.uni 	$L__BB7_17;
$L__BB7_16:
	mov.f64 	%fd1433, 0d4000000000000000;
	add.rn.f64 	%fd1611, %fd18, %fd1433;
$L__BB7_17:
	setp.lt.s32 	%p650, %r4, 0;
	setp.eq.s32 	%p651, %r5, 1062207488;
	setp.eq.f64 	%p653, %fd18, 0d3FF0000000000000;
	add.f64 	%fd1434, %fd1611, 0d3FF0000000000000;
	mov.f64 	%fd1435, 0d4010000000000000;
	div.rn.f64 	%fd1436, %fd1435, %fd1434;
	selp.f64 	%fd1437, 0d4000000000000000, %fd1436, %p653;
	add.f64 	%fd24, %fd17, %fd1437;
	add.f64 	%fd1438, %fd2, 0d41C8000000000000;
	add.f64 	%fd1439, %fd1438, 0d3FE0000000000000;
	mul.f64 	%fd25, %fd3, %fd1439;
	{
	.reg .b32 %temp; 
	mov.b64 	{%temp, %r11}, %fd25;
	}
	abs.f64 	%fd26, %fd25;
	{ // callseq 283, 0
	.param .b64 param0;
	st.param.f64 	[param0], %fd26;
	.param .b64 retval0;
	call.uni (retval0), 
	__internal_accurate_pow, 
	(
	param0
	);
	ld.param.f64 	%fd1440, [retval0];
	} // callseq 283
	setp.lt.s32 	%p654, %r11, 0;
	neg.f64 	%fd1442, %fd1440;
	selp.f64 	%fd1443, %fd1442, %fd1440, %p651;
	selp.f64 	%fd1444, %fd1443, %fd1440, %p654;
	setp.eq.f64 	%p655, %fd25, 0d0000000000000000;
	selp.b32 	%r750, %r11, 0, %p651;
	or.b32  	%r751, %r750, 2146435072;
	selp.b32 	%r752, %r751, %r750, %p650;
	mov.b32 	%r753, 0;
	mov.b64 	%fd1445, {%r753, %r752};
	selp.f64 	%fd1612, %fd1445, %fd1444, %p655;
	add.f64 	%fd1446, %fd25, 0d4000000000000000;
	{
	.reg .b32 %temp; 
	mov.b64 	{%temp, %r754}, %fd1446;
	}
	and.b32  	%r755, %r754, 2146435072;
	setp.ne.s32 	%p656, %r755, 2146435072;
	@%p656 bra 	$L__BB7_22;
	setp.nan.f64 	%p657, %fd25, %fd25;
	@%p657 bra 	$L__BB7_21;
	setp.neu.f64 	%p658, %fd26, 0d7FF0000000000000;
	@%p658 bra 	$L__BB7_22;
	setp.lt.s32 	%p659, %r11, 0;
	selp.b32 	%r756, %r7, %r6, %p1;
	selp.b32 	%r757, %r756, %r6, %p659;
	mov.b32 	%r758, 0;
	mov.b64 	%fd1612, {%r758, %r757};
	bra.uni 	$L__BB7_22;
$L__BB7_21:
	mov.f64 	%fd1447, 0d4000000000000000;
	add.rn.f64 	%fd1612, %fd25, %fd1447;
$L__BB7_22:
	setp.eq.f64 	%p660, %fd25, 0d3FF0000000000000;
	add.f64 	%fd1448, %fd1612, 0d3FF0000000000000;
	mov.f64 	%fd1449, 0d4010000000000000;
	div.rn.f64 	%fd1450, %fd1449, %fd1448;
	selp.f64 	%fd1451, 0d4000000000000000, %fd1450, %p660;
	add.f64 	%fd1619, %fd24, %fd1451;
	add.s32 	%r917, %r3, 512;
$L__BB7_23:
	setp.ge.s32 	%p661, %r917, %r2;
	@%p661 bra 	$L__BB7_46;
	rcp.rn.f64 	%fd33, %fd1;
	mov.f64 	%fd1452, 0d4000000000000000;
	{
	.reg .b32 %temp; 
	mov.b64 	{%temp, %r14}, %fd1452;
	}
	and.b32  	%r15, %r14, 2146435072;
	setp.eq.s32 	%p662, %r15, 1062207488;
	setp.lt.s32 	%p663, %r14, 0;
	selp.b32 	%r16, 0, 2146435072, %p663;
	and.b32  	%r759, %r14, 2147483647;
	setp.ne.s32 	%p664, %r759, 1071644672;
	and.pred  	%p2, %p662, %p664;
	or.b32  	%r17, %r16, -2147483648;
	mul.wide.u32 	%rd83, %r1, 28672;
	mul.wide.u32 	%rd84, %r917, 8;
	add.s64 	%rd85, %rd83, %rd84;
	add.s64 	%rd111, %rd2, %rd85;
$L__BB7_25:
	setp.lt.s32 	%p665, %r14, 0;
	setp.eq.s32 	%p666, %r15, 1062207488;
	ld.global.u64 	%rd86, [%rd111];
	cvt.rn.f64.s64 	%fd35, %rd86;
	add.f64 	%fd1453, %fd35, 0d3FE0000000000000;
	mul.f64 	%fd36, %fd33, %fd1453;
	{
	.reg .b32 %temp; 
	mov.b64 	{%temp, %r19}, %fd36;
	}
	abs.f64 	%fd37, %fd36;
	{ // callseq 284, 0
	.param .b64 param0;
	st.param.f64 	[param0], %fd37;
	.param .b64 retval0;
	call.uni (retval0), 
	__internal_accurate_pow, 
	(
	param0
	);
	ld.param.f64 	%fd1454, [retval0];
	} // callseq 284
	setp.lt.s32 	%p668, %r19, 0;
	neg.f64 	%fd1456, %fd1454;
	selp.f64 	%fd1457, %fd1456, %fd1454, %p666;
	selp.f64 	%fd1458, %fd1457, %fd1454, %p668;
	setp.eq.f64 	%p669, %fd36, 0d0000000000000000;
	selp.b32 	%r760, %r19, 0, %p666;
	or.b32  	%r761, %r760, 2146435072;
	selp.b32 	%r762, %r761, %r760, %p665;
	mov.b32 	%r763, 0;
	mov.b64 	%fd1459, {%r763, %r762};
	selp.f64 	%fd1615, %fd1459, %fd1458, %p669;
	add.f64 	%fd1460, %fd36, 0d4000000000000000;
	{
	.reg .b32 %temp; 
	mov.b64 	{%temp, %r764}, %fd1460;
	}
	and.b32  	%r765, %r764, 2146435072;
	setp.ne.s32 	%p670, %r765, 2146435072;
	@%p670 bra 	$L__BB7_30;
	setp.num.f64 	%p671, %fd36, %fd36;
	@%p671 bra 	$L__BB7_28;
	mov.f64 	%fd1461, 0d4000000000000000;
	add.rn.f64 	%fd1615, %fd36, %fd1461;
	bra.uni 	$L__BB7_30;
$L__BB7_28:
	setp.neu.f64 	%p672, %fd37, 0d7FF0000000000000;
	@%p672 bra 	$L__BB7_30;
	setp.lt.s32 	%p673, %r19, 0;
	selp.b32 	%r766, %r17, %r16, %p2;
	selp.b32 	%r767, %r766, %r16, %p673;
	mov.b32 	%r768, 0;
	mov.b64 	%fd1615, {%r768, %r767};
$L__BB7_30:
	setp.lt.s32 	%p674, %r14, 0;
	setp.eq.s32 	%p675, %r15, 1062207488;
	setp.eq.f64 	%p677, %fd36, 0d3FF0000000000000;
	add.f64 	%fd1462, %fd1615, 0d3FF0000000000000;
	mov.f64 	%fd1463, 0d4010000000000000;
	div.rn.f64 	%fd1464, %fd1463, %fd1462;
	add.f64 	%fd1465, %fd1464, 0d0000000000000000;
	selp.f64 	%fd42, 0d4000000000000000, %fd1465, %p677;
	add.f64 	%fd1466, %fd35, 0d41B0000000000000;
	add.f64 	%fd1467, %fd1466, 0d3FE0000000000000;
	mul.f64 	%fd43, %fd33, %fd1467;
	{
	.reg .b32 %temp; 
	mov.b64 	{%temp, %r20}, %fd43;
	}
	abs.f64 	%fd44, %fd43;
	{ // callseq 285, 0
	.param .b64 param0;
	st.param.f64 	[param0], %fd44;
	.param .b64 retval0;
	call.uni (retval0), 
	__internal_accurate_pow, 
	(
	param0
	);
	ld.param.f64 	%fd1468, [retval0];
	} // callseq 285
	setp.lt.s32 	%p678, %r20, 0;
	neg.f64 	%fd1470, %fd1468;
	selp.f64 	%fd1471, %fd1470, %fd1468, %p675;
	selp.f64 	%fd1472, %fd1471, %fd1468, %p678;
	setp.eq.f64 	%p679, %fd43, 0d0000000000000000;
	selp.b32 	%r769, %r20, 0, %p675;
	or.b32  	%r770, %r769, 2146435072;
	selp.b32 	%r771, %r770, %r769, %p674;
	mov.b32 	%r772, 0;
	mov.b64 	%fd1473, {%r772, %r771};
	selp.f64 	%fd1616, %fd1473, %fd1472, %p679;
	add.f64 	%fd1474, %fd43, 0d4000000000000000;
	{
	.reg .b32 %temp; 
	mov.b64 	{%temp, %r773}, %fd1474;
	}
	and.b32  	%r774, %r773, 2146435072;
	setp.ne.s32 	%p680, %r774, 2146435072;
	@%p680 bra 	$L__BB7_35;
	setp.nan.f64 	%p681, %fd43, %fd43;
	@%p681 bra 	$L__BB7_34;
	setp.neu.f64 	%p682, %fd44, 0d7FF0000000000000;
	@%p682 bra 	$L__BB7_35;
	setp.lt.s32 	%p683, %r20, 0;
	selp.b32 	%r775, %r17, %r16, %p2;
	selp.b32 	%r776, %r775, %r16, %p683;
	mov.b32 	%r777, 0;
	mov.b64 	%fd1616, {%r777, %r776};
	bra.uni 	$L__BB7_35;
$L__BB7_34:
	mov.f64 	%fd1475, 0d4000000000000000;
	add.rn.f64 	%fd1616, %fd43, %fd1475;
$L__BB7_35:
	setp.lt.s32 	%p684, %r14, 0;
	setp.eq.s32 	%p685, %r15, 1062207488;
	setp.eq.f64 	%p687, %fd43, 0d3FF0000000000000;
	add.f64 	%fd1476, %fd1616, 0d3FF0000000000000;
	mov.f64 	%fd1477, 0d4010000000000000;
	div.rn.f64 	%fd1478, %fd1477, %fd1476;
	selp.f64 	%fd1479, 0d4000000000000000, %fd1478, %p687;
	add.f64 	%fd49, %fd42, %fd1479;
	add.f64 	%fd1480, %fd35, 0d41C0000000000000;
	add.f64 	%fd1481, %fd1480, 0d3FE0000000000000;
	mul.f64 	%fd50, %fd33, %fd1481;
	{
	.reg .b32 %temp; 
	mov.b64 	{%temp, %r21}, %fd50;
	}
	abs.f64 	%fd51, %fd50;
	{ // callseq 286, 0
	.param .b64 param0;
	st.param.f64 	[param0], %fd51;
	.param .b64 retval0;
	call.uni (retval0), 
	__internal_accurate_pow, 
	(
	param0
	);
	ld.param.f64 	%fd1482, [retval0];
	} // callseq 286
	setp.lt.s32 	%p688, %r21, 0;
	neg.f64 	%fd1484, %fd1482;
	selp.f64 	%fd1485, %fd1484, %fd1482, %p685;
	selp.f64 	%fd1486, %fd1485, %fd1482, %p688;
	setp.eq.f64 	%p689, %fd50, 0d0000000000000000;
	selp.b32 	%r778, %r21, 0, %p685;
	or.b32  	%r779, %r778, 2146435072;
	selp.b32 	%r780, %r779, %r778, %p684;
	mov.b32 	%r781, 0;
	mov.b64 	%fd1487, {%r781, %r780};
	selp.f64 	%fd1617, %fd1487, %fd1486, %p689;
	add.f64 	%fd1488, %fd50, 0d4000000000000000;
	{
	.reg .b32 %temp; 
	mov.b64 	{%temp, %r782}, %fd1488;
	}
	and.b32  	%r783, %r782, 2146435072;
	setp.ne.s32 	%p690, %r783, 2146435072;
	@%p690 bra 	$L__BB7_40;
	setp.nan.f64 	%p691, %fd50, %fd50;
	@%p691 bra 	$L__BB7_39;
	setp.neu.f64 	%p692, %fd51, 0d7FF0000000000000;
	@%p692 bra 	$L__BB7_40;
	setp.lt.s32 	%p693, %r21, 0;
	selp.b32 	%r784, %r17, %r16, %p2;
	selp.b32 	%r785, %r784, %r16, %p693;
	mov.b32 	%r786, 0;
	mov.b64 	%fd1617, {%r786, %r785};
	bra.uni 	$L__BB7_40;
$L__BB7_39:
	mov.f64 	%fd1489, 0d4000000000000000;
	add.rn.f64 	%fd1617, %fd50, %fd1489;
$L__BB7_40:
	setp.lt.s32 	%p694, %r14, 0;
	setp.eq.s32 	%p695, %r15, 1062207488;
	setp.eq.f64 	%p697, %fd50, 0d3FF0000000000000;
	add.f64 	%fd1490, %fd1617, 0d3FF0000000000000;
	mov.f64 	%fd1491, 0d4010000000000000;
	div.rn.f64 	%fd1492, %fd1491, %fd1490;
	selp.f64 	%fd1493, 0d4000000000000000, %fd1492, %p697;
	add.f64 	%fd56, %fd49, %fd1493;
	add.f64 	%fd1494, %fd35, 0d41C8000000000000;
	add.f64 	%fd1495, %fd1494, 0d3FE0000000000000;
	mul.f64 	%fd57, %fd33, %fd1495;
	{
	.reg .b32 %temp; 
	mov.b64 	{%temp, %r22}, %fd57;
	}
	abs.f64 	%fd58, %fd57;
	{ // callseq 287, 0
	.param .b64 param0;
	st.param.f64 	[param0], %fd58;
	.param .b64 retval0;
	call.uni (retval0), 
	__internal_accurate_pow, 
	(
	param0
	);
	ld.param.f64 	%fd1496, [retval0];
	} // callseq 287
	setp.lt.s32 	%p698, %r22, 0;
	neg.f64 	%fd1498, %fd1496;
	selp.f64 	%fd1499, %fd1498, %fd1496, %p695;
	selp.f64 	%fd1500, %fd1499, %fd1496, %p698;
	setp.eq.f64 	%p699, %fd57, 0d0000000000000000;
	selp.b32 	%r787, %r22, 0, %p695;
	or.b32  	%r788, %r787, 2146435072;
	selp.b32 	%r789, %r788, %r787, %p694;
	mov.b32 	%r790, 0;
	mov.b64 	%fd1501, {%r790, %r789};
	selp.f64 	%fd1618, %fd1501, %fd1500, %p699;
	add.f64 	%fd1502, %fd57, 0d4000000000000000;
	{
	.reg .b32 %temp; 
	mov.b64 	{%temp, %r791}, %fd1502;
	}
	and.b32  	%r792, %r791, 2146435072;
	setp.ne.s32 	%p700, %r792, 2146435072;
	@%p700 bra 	$L__BB7_45;
	setp.nan.f64 	%p701, %fd57, %fd57;
	@%p701 bra 	$L__BB7_44;
	setp.neu.f64 	%p702, %fd58, 0d7FF0000000000000;
	@%p702 bra 	$L__BB7_45;
	setp.lt.s32 	%p703, %r22, 0;
	selp.b32 	%r793, %r17, %r16, %p2;
	selp.b32 	%r794, %r793, %r16, %p703;
	mov.b32 	%r795, 0;
	mov.b64 	%fd1618, {%r795, %r794};
	bra.uni 	$L__BB7_45;
$L__BB7_44:
	mov.f64 	%fd1503, 0d4000000000000000;
	add.rn.f64 	%fd1618, %fd57, %fd1503;
$L__BB7_45:
	setp.eq.f64 	%p704, %fd57, 0d3FF0000000000000;
	add.f64 	%fd1504, %fd1618, 0d3FF0000000000000;
	mov.f64 	%fd1505, 0d4010000000000000;
	div.rn.f64 	%fd1506, %fd1505, %fd1504;
	selp.f64 	%fd1507, 0d4000000000000000, %fd1506, %p704;
	add.f64 	%fd1508, %fd56, %fd1507;
	add.f64 	%fd1619, %fd1619, %fd1508;
	add.s32 	%r917, %r917, 512;
	add.s64 	%rd111, %rd111, 4096;
	setp.lt.s32 	%p705, %r917, %r2;
	@%p705 bra 	$L__BB7_25;
$L__BB7_46:
	setp.lt.s32 	%p706, %r2, 512;
	@%p706 bra 	$L__BB7_51;
	// begin inline asm
	mov.u32 %r859, %laneid;
	// end inline asm
	mov.b64 	%rd97, %fd1619;
	mov.b64 	{%r861, %r866}, %rd97;
	mov.b32 	%r867, 1;
	mov.b32 	%r908, 31;
	mov.b32 	%r909, -1;
	// begin inline asm
	shfl.sync.down.b32 %r860, %r861, %r867, %r908, %r909;
	// end inline asm
	// begin inline asm
	shfl.sync.down.b32 %r865, %r866, %r867, %r908, %r909;
	// end inline asm
	mov.b64 	%rd98, {%r860, %r865};
	mov.b64 	%fd1567, %rd98;
	setp.gt.s32 	%p730, %r859, 30;
	add.f64 	%fd1568, %fd1619, %fd1567;
	selp.f64 	%fd1569, %fd1619, %fd1568, %p730;
	mov.b64 	%rd99, %fd1569;
	mov.b64 	{%r871, %r876}, %rd99;
	mov.b32 	%r877, 2;
	// begin inline asm
	shfl.sync.down.b32 %r870, %r871, %r877, %r908, %r909;
	// end inline asm
	// begin inline asm
	shfl.sync.down.b32 %r875, %r876, %r877, %r908, %r909;
	// end inline asm
	mov.b64 	%rd100, {%r870, %r875};
	mov.b64 	%fd1570, %rd100;
	setp.gt.s32 	%p731, %r859, 29;
	add.f64 	%fd1571, %fd1569, %fd1570;
	selp.f64 	%fd1572, %fd1569, %fd1571, %p731;
	mov.b64 	%rd101, %fd1572;
	mov.b64 	{%r881, %r886}, %rd101;
	mov.b32 	%r887, 4;
	// begin inline asm
	shfl.sync.down.b32 %r880, %r881, %r887, %r908, %r909;
	// end inline asm
	// begin inline asm
	shfl.sync.down.b32 %r885, %r886, %r887, %r908, %r909;
	// end inline asm
	mov.b64 	%rd102, {%r880, %r885};
	mov.b64 	%fd1573, %rd102;
	setp.gt.s32 	%p732, %r859, 27;
	add.f64 	%fd1574, %fd1572, %fd1573;
	selp.f64 	%fd1575, %fd1572, %fd1574, %p732;
	mov.b64 	%rd103, %fd1575;
	mov.b64 	{%r891, %r896}, %rd103;
	mov.b32 	%r897, 8;
	// begin inline asm
	shfl.sync.down.b32 %r890, %r891, %r897, %r908, %r909;
	// end inline asm
	// begin inline asm
	shfl.sync.down.b32 %r895, %r896, %r897, %r908, %r909;
	// end inline asm
	mov.b64 	%rd104, {%r890, %r895};
	mov.b64 	%fd1576, %rd104;
	setp.gt.s32 	%p733, %r859, 23;
	add.f64 	%fd1577, %fd1575, %fd1576;
	selp.f64 	%fd1578, %fd1575, %fd1577, %p733;
	mov.b64 	%rd105, %fd1578;
	mov.b64 	{%r901, %r906}, %rd105;
	mov.b32 	%r907, 16;
	// begin inline asm
	shfl.sync.down.b32 %r900, %r901, %r907, %r908, %r909;
	// end inline asm
	// begin inline asm
	shfl.sync.down.b32 %r905, %r906, %r907, %r908, %r909;
	// end inline asm
	mov.b64 	%rd106, {%r900, %r905};
	mov.b64 	%fd1579, %rd106;
	setp.gt.s32 	%p734, %r859, 15;
	add.f64 	%fd65, %fd1578, %fd1579;
	selp.f64 	%fd1683, %fd1578, %fd65, %p734;
	setp.ne.s32 	%p735, %r859, 0;
	@%p735 bra 	$L__BB7_49;
	shr.u32 	%r910, %r3, 2;
	and.b32  	%r911, %r910, 248;
	mov.u32 	%r912, _ZZN3cub18CUB_300001_SM_10006detail6reduce18DeviceReduceKernelINS2_10policy_hubIdyN4cuda3std3__44plusIdEEE10Policy1000EN6thrust24THRUST_300001_SM_1000_NS6detail15normal_iteratorINSD_10device_ptrIlEEEEyS9_d6squareIdEEEvT0_PT3_T1_NS0_13GridEvenShareISO_EET2_T4_E12temp_storage;
	add.s32 	%r913, %r912, %r911;
	st.shared.f64 	[%r913+16], %fd65;
$L__BB7_49:
	bar.sync 	0;
	setp.ne.s32 	%p736, %r3, 0;
	@%p736 bra 	$L__BB7_366;
	ld.shared.f64 	%fd1580, [_ZZN3cub18CUB_300001_SM_10006detail6reduce18DeviceReduceKernelINS2_10policy_hubIdyN4cuda3std3__44plusIdEEE10Policy1000EN6thrust24THRUST_300001_SM_1000_NS6detail15normal_iteratorINSD_10device_ptrIlEEEEyS9_d6squareIdEEEvT0_PT3_T1_NS0_13GridEvenShareISO_EET2_T4_E12temp_storage+24];
	add.f64 	%fd1581, %fd1683, %fd1580;
	ld.shared.f64 	%fd1582, [_ZZN3cub18CUB_300001_SM_10006detail6reduce18DeviceReduceKernelINS2_10policy_hubIdyN4cuda3std3__44plusIdEEE10Policy1000EN6thrust24THRUST_300001_SM_1000_NS6detail15normal_iteratorINSD_10device_ptrIlEEEEyS9_d6squareIdEEEvT0_PT3_T1_NS0_13GridEvenShareISO_EET2_T4_E12temp_storage+32];
	add.f64 	%fd1583, %fd1581, %fd1582;
	ld.shared.f64 	%fd1584, [_ZZN3cub18CUB_300001_SM_10006detail6reduce18DeviceReduceKernelINS2_10policy_hubIdyN4cuda3std3__44plusIdEEE10Policy1000EN6thrust24THRUST_300001_SM_1000_NS6detail15normal_iteratorINSD_10device_ptrIlEEEEyS9_d6squareIdEEEvT0_PT3_T1_NS0_13GridEvenShareISO_EET2_T4_E12temp_storage+40];
	add.f64 	%fd1585, %fd1583, %fd1584;
	ld.shared.f64 	%fd1586, [_ZZN3cub18CUB_300001_SM_10006detail6reduce18DeviceReduceKernelINS2_10policy_hubIdyN4cuda3std3__44plusIdEEE10Policy1000EN6thrust24THRUST_300001_SM_1000_NS6detail15normal_iteratorINSD_10device_ptrIlEEEEyS9_d6squareIdEEEvT0_PT3_T1_NS0_13GridEvenShareISO_EET2_T4_E12temp_storage+48];
	add.f64 	%fd1587, %fd1585, %fd1586;
	ld.shared.f64 	%fd1588, [_ZZN3cub18CUB_300001_SM_10006detail6reduce18DeviceReduceKernelINS2_10policy_hubIdyN4cuda3std3__44plusIdEEE10Policy1000EN6thrust24THRUST_300001_SM_1000_NS6detail15normal_iteratorINSD_10device_ptrIlEEEEyS9_d6squareIdEEEvT0_PT3_T1_NS0_13GridEvenShareISO_EET2_T4_E12temp_storage+56];
	add.f64 	%fd1589, %fd1587, %fd1588;
	ld.shared.f64 	%fd1590, [_ZZN3cub18CUB_300001_SM_10006detail6reduce18DeviceReduceKernelINS2_10policy_hubIdyN4cuda3std3__44plusIdEEE10Policy1000EN6thrust24THRUST_300001_SM_1000_NS6detail15normal_iteratorINSD_10device_ptrIlEEEEyS9_d6squareIdEEEvT0_PT3_T1_NS0_13GridEvenShareISO_EET2_T4_E12temp_storage+64];
	add.f64 	%fd1591, %fd1589, %fd1590;
	ld.shared.f64 	%fd1592, [_ZZN3cub18CUB_300001_SM_10006detail6reduce18DeviceReduceKernelINS2_10policy_hubIdyN4cuda3std3__44plusIdEEE10Policy1000EN6thrust24THRUST_300001_SM_1000_NS6detail15normal_iteratorINSD_10device_ptrIlEEEEyS9_d6squareIdEEEvT0_PT3_T1_NS0_13GridEvenShareISO_EET2_T4_E12temp_storage+72];
	add.f64 	%fd1593, %fd1591, %fd1592;
	ld.shared.f64 	%fd1594, [_ZZN3cub18CUB_300001_SM_10006detail6reduce18DeviceReduceKernelINS2_10policy_hubIdyN4cuda3std3__44plusIdEEE10Policy1000EN6thrust24THRUST_300001_SM_1000_NS6detail15normal_iteratorINSD_10device_ptrIlEEEEyS9_d6squareIdEEEvT0_PT3_T1_NS0_13GridEvenShareISO_EET2_T4_E12temp_storage+80];
	add.f64 	%fd1595, %fd1593, %fd1594;
	ld.shared.f64 	%fd1596, [_ZZN3cub18CUB_300001_SM_10006detail6reduce18DeviceReduceKernelINS2_10policy_hubIdyN4cuda3std3__44plusIdEEE10Policy1000EN6thrust24THRUST_300001_SM_1000_NS6detail15normal_iteratorINSD_10device_ptrIlEEEEyS9_d6squareIdEEEvT0_PT3_T1_NS0_13GridEvenShareISO_EET2_T4_E12temp_storage+88];
	add.f64 	%fd1597, %fd1595, %fd1596;
	ld.shared.f64 	%fd1598, [_ZZN3cub18CUB_300001_SM_10006detail6reduce18DeviceReduceKernelINS2_10policy_hubIdyN4cuda3std3__44plusIdEEE10Policy1000EN6thrust24THRUST_300001_SM_1000_NS6detail15normal_iteratorINSD_10device_ptrIlEEEEyS9_d6squareIdEEEvT0_PT3_T1_NS0_13GridEvenShareISO_EET2_T4_E12temp_storage+96];
	add.f64 	%fd1599, %fd1597, %fd1598;
	ld.shared.f64 	%fd1600, [_ZZN3cub18CUB_300001_SM_10006detail6reduce18DeviceReduceKernelINS2_10policy_hubIdyN4cuda3std3__44plusIdEEE10Policy1000EN6thrust24THRUST_300001_SM_1000_NS6detail15normal_iteratorINSD_10device_ptrIlEEEEyS9_d6squareIdEEEvT0_PT3_T1_NS0_13GridEvenShareISO_EET2_T4_E12temp_storage+104];
	add.f64 	%fd1601, %fd1599, %fd1600;
	ld.shared.f64 	%fd1602, [_ZZN3cub18CUB_300001_SM_10006detail6reduce18DeviceReduceKernelINS2_10policy_hubIdyN4cuda3std3__44plusIdEEE10Policy1000EN6thrust24THRUST_300001_SM_1000_NS6detail15normal_iteratorINSD_10device_ptrIlEEEEyS9_d6squareIdEEEvT0_PT3_T1_NS0_13GridEvenShareISO_EET2_T4_E12temp_storage+112];
	add.f64 	%fd1603, %fd1601, %fd1602;
	ld.shared.f64 	%fd1604, [_ZZN3cub18CUB_300001_SM_10006detail6reduce18DeviceReduceKernelINS2_10policy_hubIdyN4cuda3std3__44plusIdEEE10Policy1000EN6thrust24THRUST_300001_SM_1000_NS6detail15normal_iteratorINSD_10device_ptrIlEEEEyS9_d6squareIdEEEvT0_PT3_T1_NS0_13GridEvenShareISO_EET2_T4_E12temp_storage+120];
	add.f64 	%fd1605, %fd1603, %fd1604;
	ld.shared.f64 	%fd1606, [_ZZN3cub18CUB_300001_SM_10006detail6reduce18DeviceReduceKernelINS2_10policy_hubIdyN4cuda3std3__44plusIdEEE10Policy1000EN6thrust24THRUST_300001_SM_1000_NS6detail15normal_iteratorINSD_10device_ptrIlEEEEyS9_d6squareIdEEEvT0_PT3_T1_NS0_13GridEvenShareISO_EET2_T4_E12temp_storage+128];
	add.f64 	%fd1607, %fd1605, %fd1606;
	ld.shared.f64 	%fd1608, [_ZZN3cub18CUB_300001_SM_10006detail6reduce18DeviceReduceKernelINS2_10policy_hubIdyN4cuda3std3__44plusIdEEE10Policy1000EN6thrust24THRUST_300001_SM_1000_NS6detail15normal_iteratorINSD_10device_ptrIlEEEEyS9_d6squareIdEEEvT0_PT3_T1_NS0_13GridEvenShareISO_EET2_T4_E12temp_storage+136];
	add.f64 	%fd1683, %fd1607, %fd1608;
	bra.uni 	$L__BB7_366;
$L__BB7_51:
	// begin inline asm
	mov.u32 %r796, %laneid;
	// end inline asm
	and.b32  	%r847, %r3, 992;
	add.s32 	%r848, %r847, 32;
	setp.gt.s32 	%p707, %r848, %r2;
	not.b32 	%r849, %r847;
	add.s32 	%r850, %r2, %r849;
	selp.b32 	%r845, %r850, 31, %p707;
	mov.b64 	%rd87, %fd1619;
	mov.b64 	{%r798, %r803}, %rd87;
	mov.b32 	%r804, 1;
	mov.b32 	%r846, -1;
	// begin inline asm
	shfl.sync.down.b32 %r797, %r798, %r804, %r845, %r846;
	// end inline asm
	// begin inline asm
	shfl.sync.down.b32 %r802, %r803, %r804, %r845, %r846;
	// end inline asm
	mov.b64 	%rd88, {%r797, %r802};
	mov.b64 	%fd1509, %rd88;
	setp.lt.s32 	%p708, %r796, %r845;
	add.f64 	%fd1510, %fd1619, %fd1509;
	selp.f64 	%fd1511, %fd1510, %fd1619, %p708;
	mov.b64 	%rd89, %fd1511;
	mov.b64 	{%r808, %r813}, %rd89;
	mov.b32 	%r814, 2;
	// begin inline asm
	shfl.sync.down.b32 %r807, %r808, %r814, %r845, %r846;
	// end inline asm
	// begin inline asm
	shfl.sync.down.b32 %r812, %r813, %r814, %r845, %r846;
	// end inline asm
	mov.b64 	%rd90, {%r807, %r812};
	mov.b64 	%fd1512, %rd90;
	add.s32 	%r851, %r796, 2;
	setp.gt.s32 	%p709, %r851, %r845;
	add.f64 	%fd1513, %fd1511, %fd1512;
	selp.f64 	%fd1514, %fd1511, %fd1513, %p709;
	mov.b64 	%rd91, %fd1514;
	mov.b64 	{%r818, %r823}, %rd91;
	mov.b32 	%r824, 4;
	// begin inline asm
	shfl.sync.down.b32 %r817, %r818, %r824, %r845, %r846;
	// end inline asm
	// begin inline asm
	shfl.sync.down.b32 %r822, %r823, %r824, %r845, %r846;
	// end inline asm
	mov.b64 	%rd92, {%r817, %r822};
	mov.b64 	%fd1515, %rd92;
	add.s32 	%r852, %r796, 4;
	setp.gt.s32 	%p710, %r852, %r845;
	add.f64 	%fd1516, %fd1514, %fd1515;
	selp.f64 	%fd1517, %fd1514, %fd1516, %p710;
	mov.b64 	%rd93, %fd1517;
	mov.b64 	{%r828, %r833}, %rd93;
	mov.b32 	%r834, 8;
	// begin inline asm
	shfl.sync.down.b32 %r827, %r828, %r834, %r845, %r846;
	// end inline asm
	// begin inline asm
	shfl.sync.down.b32 %r832, %r833, %r834, %r845, %r846;
	// end inline asm
	mov.b64 	%rd94, {%r827, %r832};
	mov.b64 	%fd1518, %rd94;
	add.s32 	%r853, %r796, 8;
	setp.gt.s32 	%p711, %r853, %r845;
	add.f64 	%fd1519, %fd1517, %fd1518;
	selp.f64 	%fd1520, %fd1517, %fd1519, %p711;
	mov.b64 	%rd95, %fd1520;
	mov.b64 	{%r838, %r843}, %rd95;
	mov.b32 	%r844, 16;
	// begin inline asm
	shfl.sync.down.b32 %r837, %r838, %r844, %r845, %r846;
	// end inline asm
	// begin inline asm
	shfl.sync.down.b32 %r842, %r843, %r844, %r845, %r846;
	// end inline asm
	mov.b64 	%rd96, {%r837, %r842};
	mov.b64 	%fd1521, %rd96;
	add.s32 	%r854, %r796, 16;
	setp.gt.s32 	%p712, %r854, %r845;
	add.f64 	%fd1522, %fd1520, %fd1521;
	selp.f64 	%fd1683, %fd1520, %fd1522, %p712;
	setp.ne.s32 	%p713, %r796, 0;
	@%p713 bra 	$L__BB7_53;
	shr.u32 	%r855, %r3, 2;
	and.b32  	%r856, %r855, 248;
	mov.u32 	%r857, _ZZN3cub18CUB_300001_SM_10006detail6reduce18DeviceReduceKernelINS2_10policy_hubIdyN4cuda3std3__44plusIdEEE10Policy1000EN6thrust24THRUST_300001_SM_1000_NS6detail15normal_iteratorINSD_10device_ptrIlEEEEyS9_d6squareIdEEEvT0_PT3_T1_NS0_13GridEvenShareISO_EET2_T4_E12temp_storage;
	add.s32 	%r858, %r857, %r856;
	st.shared.f64 	[%r858+16], %fd1683;
$L__BB7_53:
	bar.sync 	0;
	setp.ne.s32 	%p714, %r3, 0;
	@%p714 bra 	$L__BB7_366;
	setp.gt.s32 	%p715, %r2, 32;
	ld.shared.f64 	%fd1523, [_ZZN3cub18CUB_300001_SM_10006detail6reduce18DeviceReduceKernelINS2_10policy_hubIdyN4cuda3std3__44plusIdEEE10Policy1000EN6thrust24THRUST_300001_SM_1000_NS6detail15normal_iteratorINSD_10device_ptrIlEEEEyS9_d6squareIdEEEvT0_PT3_T1_NS0_13GridEvenShareISO_EET2_T4_E12temp_storage+24];
	add.f64 	%fd1524, %fd1683, %fd1523;
	selp.f64 	%fd1525, %fd1524, %fd1683, %p715;
	setp.gt.s32 	%p716, %r2, 64;
	ld.shared.f64 	%fd1526, [_ZZN3cub18CUB_300001_SM_10006detail6reduce18DeviceReduceKernelINS2_10policy_hubIdyN4cuda3std3__44plusIdEEE10Policy1000EN6thrust24THRUST_300001_SM_1000_NS6detail15normal_iteratorINSD_10device_ptrIlEEEEyS9_d6squareIdEEEvT0_PT3_T1_NS0_13GridEvenShareISO_EET2_T4_E12temp_storage+32];
	add.f64 	%fd1527, %fd1526, %fd1525;
	selp.f64 	%fd1528, %fd1527, %fd1525, %p716;
	setp.gt.s32 	%p717, %r2, 96;
	ld.shared.f64 	%fd1529, [_ZZN3cub18CUB_300001_SM_10006detail6reduce18DeviceReduceKernelINS2_10policy_hubIdyN4cuda3std3__44plusIdEEE10Policy1000EN6thrust24THRUST_300001_SM_1000_NS6detail15normal_iteratorINSD_10device_ptrIlEEEEyS9_d6squareIdEEEvT0_PT3_T1_NS0_13GridEvenShareISO_EET2_T4_E12temp_storage+40];
	add.f64 	%fd1530, %fd1529, %fd1528;
	selp.f64 	%fd1531, %fd1530, %fd1528, %p717;
	setp.gt.s32 	%p718, %r2, 128;
	ld.shared.f64 	%fd1532, [_ZZN3cub18CUB_300001_SM_10006detail6reduce18DeviceReduceKernelINS2_10policy_hubIdyN4cuda3std3__44plusIdEEE10Policy1000EN6thrust24THRUST_300001_SM_1000_NS6detail15normal_iteratorINSD_10device_ptrIlEEEEyS9_d6squareIdEEEvT0_PT3_T1_NS0_13GridEvenShareISO_EET2_T4_E12temp_storage+48];
	add.f64 	%fd1533, %fd1532, %fd1531;
	selp.f64 	%fd1534, %fd1533, %fd1531, %p718;
	setp.gt.s32 	%p719, %r2, 160;
	ld.shared.f64 	%fd1535, [_ZZN3cub18CUB_300001_SM_10006detail6reduce18DeviceReduceKernelINS2_10policy_hubIdyN4cuda3std3__44plusIdEEE10Policy1000EN6thrust24THRUST_300001_SM_1000_NS6detail15normal_iteratorINSD_10device_ptrIlEEEEyS9_d6squareIdEEEvT0_PT3_T1_NS0_13GridEvenShareISO_EET2_T4_E12temp_storage+56];
	add.f64 	%fd1536, %fd1535, %fd1534;
	selp.f64 	%fd1537, %fd1536, %fd1534, %p719;
	setp.gt.s32 	%p720, %r2, 192;
	ld.shared.f64 	%fd1538, [_ZZN3cub18CUB_300001_SM_10006detail6reduce18DeviceReduceKernelINS2_10policy_hubIdyN4cuda3std3__44plusIdEEE10Policy1000EN6thrust24THRUST_300001_SM_1000_NS6detail15normal_iteratorINSD_10device_ptrIlEEEEyS9_d6squareIdEEEvT0_PT3_T1_NS0_13GridEvenShareISO_EET2_T4_E12temp_storage+64];
	add.f64 	%fd1539, %fd1538, %fd1537;
	selp.f64 	%fd1540, %fd1539, %fd1537, %p720;
	setp.gt.s32 	%p721, %r2, 224;
	ld.shared.f64 	%fd1541, [_ZZN3cub18CUB_300001_SM_10006detail6reduce18DeviceReduceKernelINS2_10policy_hubIdyN4cuda3std3__44plusIdEEE10Policy1000EN6thrust24THRUST_300001_SM_1000_NS6detail15normal_iteratorINSD_10device_ptrIlEEEEyS9_d6squareIdEEEvT0_PT3_T1_NS0_13GridEvenShareISO_EET2_T4_E12temp_storage+72];
	add.f64 	%fd1542, %fd1541, %fd1540;
	selp.f64 	%fd1543, %fd1542, %fd1540, %p721;
	setp.gt.s32 	%p722, %r2, 256;
	ld.shared.f64 	%fd1544, [_ZZN3cub18CUB_300001_SM_10006detail6reduce18DeviceReduceKernelINS2_10policy_hubIdyN4cuda3std3__44plusIdEEE10Policy1000EN6thrust24THRUST_300001_SM_1000_NS6detail15normal_iteratorINSD_10device_ptrIlEEEEyS9_d6squareIdEEEvT0_PT3_T1_NS0_13GridEvenShareISO_EET2_T4_E12temp_storage+80];
	add.f64 	%fd1545, %fd1544, %fd1543;
	selp.f64 	%fd1546, %fd1545, %fd1543, %p722;
	setp.gt.s32 	%p723, %r2, 288;
	ld.shared.f64 	%fd1547, [_ZZN3cub18CUB_300001_SM_10006detail6reduce18DeviceReduceKernelINS2_10policy_hubIdyN4cuda3std3__44plusIdEEE10Policy1000EN6thrust24THRUST_300001_SM_1000_NS6detail15normal_iteratorINSD_10device_ptrIlEEEEyS9_d6squareIdEEEvT0_PT3_T1_NS0_13GridEvenShareISO_EET2_T4_E12temp_storage+88];
	add.f64 	%fd1548, %fd1547, %fd1546;
	selp.f64 	%fd1549, %fd1548, %fd1546, %p723;
	setp.gt.s32 	%p724, %r2, 320;
	ld.shared.f64 	%fd1550, [_ZZN3cub18CUB_300001_SM_10006detail6reduce18DeviceReduceKernelINS2_10policy_hubIdyN4cuda3std3__44plusIdEEE10Policy1000EN6thrust24THRUST_300001_SM_1000_NS6detail15normal_iteratorINSD_10device_ptrIlEEEEyS9_d6squareIdEEEvT0_PT3_T1_NS0_13GridEvenShareISO_EET2_T4_E12temp_storage+96];
	add.f64 	%fd1551, %fd1550, %fd1549;
	selp.f64 	%fd1552, %fd1551, %fd1549, %p724;
	setp.gt.s32 	%p725, %r2, 352;
	ld.shared.f64 	%fd1553, [_ZZN3cub18CUB_300001_SM_10006detail6reduce18DeviceReduceKernelINS2_10policy_hubIdyN4cuda3std3__44plusIdEEE10Policy1000EN6thrust24THRUST_300001_SM_1000_NS6detail15normal_iteratorINSD_10device_ptrIlEEEEyS9_d6squareIdEEEvT0_PT3_T1_NS0_13GridEvenShareISO_EET2_T4_E12temp_storage+104];
	add.f64 	%fd1554, %fd1553, %fd1552;
	selp.f64 	%fd1555, %fd1554, %fd1552, %p725;
	setp.gt.s32 	%p726, %r2, 384;
	ld.shared.f64 	%fd1556, [_ZZN3cub18CUB_300001_SM_10006detail6reduce18DeviceReduceKernelINS2_10policy_hubIdyN4cuda3std3__44plusIdEEE10Policy1000EN6thrust24THRUST_300001_SM_1000_NS6detail15normal_iteratorINSD_10device_ptrIlEEEEyS9_d6squareIdEEEvT0_PT3_T1_NS0_13GridEvenShareISO_EET2_T4_E12temp_storage+112];
	add.f64 	%fd1557, %fd1556, %fd1555;
	selp.f64 	%fd1558, %fd1557, %fd1555, %p726;
	setp.gt.s32 	%p727, %r2, 416;
	ld.shared.f64 	%fd1559, [_ZZN3cub18CUB_300001_SM_10006detail6reduce18DeviceReduceKernelINS2_10policy_hubIdyN4cuda3std3__44plusIdEEE10Policy1000EN6thrust24THRUST_300001_SM_1000_NS6detail15normal_iteratorINSD_10device_ptrIlEEEEyS9_d6squareIdEEEvT0_PT3_T1_NS0_13GridEvenShareISO_EET2_T4_E12temp_storage+120];
	add.f64 	%fd1560, %fd1559, %fd1558;
	selp.f64 	%fd1561, %fd1560, %fd1558, %p727;
	setp.gt.s32 	%p728, %r2, 448;
	ld.shared.f64 	%fd1562, [_ZZN3cub18CUB_300001_SM_10006detail6reduce18DeviceReduceKernelINS2_10policy_hubIdyN4cuda3std3__44plusIdEEE10Policy1000EN6thrust24THRUST_300001_SM_1000_NS6detail15normal_iteratorINSD_10device_ptrIlEEEEyS9_d6squareIdEEEvT0_PT3_T1_NS0_13GridEvenShareISO_EET2_T4_E12temp_storage+128];
	add.f64 	%fd1563, %fd1562, %fd1561;
	selp.f64 	%fd1564, %fd1563, %fd1561, %p728;
	setp.gt.s32 	%p729, %r2, 480;
	ld.shared.f64 	%fd1565, [_ZZN3cub18CUB_300001_SM_10006detail6reduce18DeviceReduceKernelINS2_10policy_hubIdyN4cuda3std3__44plusIdEEE10Policy1000EN6thrust24THRUST_300001_SM_1000_NS6detail15normal_iteratorINSD_10device_ptrIlEEEEyS9_d6squareIdEEEvT0_PT3_T1_NS0_13GridEvenShareISO_EET2_T4_E12temp_storage+136];
	add.f64 	%fd1566, %fd1565, %fd1564;
	selp.f64 	%fd1683, %fd1566, %fd1564, %p729;
	bra.uni 	$L__BB7_366;
$L__BB7_55:
	cvt.u32.u64 	%r99, %rd3;
	mov.u32 	%r918, %tid.x;
	add.s32 	%r101, %r99, %r918;
	rcp.rn.f64 	%fd70, %fd1;
	mov.f64 	%fd513, 0d4000000000000000;
	{
	.reg .b32 %temp; 
	mov.b64 	{%temp, %r24}, %fd513;
	}
	and.b32  	%r25, %r24, 2146435072;
	setp.eq.s32 	%p5, %r25, 1062207488;
	setp.lt.s32 	%p7, %r24, 0;
	selp.b32 	%r26, 0, 2146435072, %p7;
	and.b32  	%r102, %r24, 2147483647;
	setp.ne.s32 	%p8, %r102, 1071644672;
	and.pred  	%p3, %p5, %p8;
	or.b32  	%r27, %r26, -2147483648;
	mul.wide.u32 	%rd29, %r101, 8;
	add.s64 	%rd7, %rd2, %rd29;
	ld.global.u64 	%rd30, [%rd7];
	cvt.rn.f64.s64 	%fd71, %rd30;
	add.f64 	%fd514, %fd71, 0d3FE0000000000000;
	mul.f64 	%fd72, %fd70, %fd514;
	{
	.reg .b32 %temp; 
	mov.b64 	{%temp, %r28}, %fd72;
	}
	abs.f64 	%fd73, %fd72;
	{ // callseq 220, 0
	.param .b64 param0;
	st.param.f64 	[param0], %fd73;
	.param .b64 retval0;
	call.uni (retval0), 
	__internal_accurate_pow, 
	(
	param0
	);
	ld.param.f64 	%fd515, [retval0];
	} // callseq 220
	setp.lt.s32 	%p9, %r28, 0;
	neg.f64 	%fd517, %fd515;
	selp.f64 	%fd518, %fd517, %fd515, %p5;
	selp.f64 	%fd519, %fd518, %fd515, %p9;
	setp.eq.f64 	%p10, %fd72, 0d0000000000000000;
	selp.b32 	%r103, %r28, 0, %p5;
	or.b32  	%r104, %r103, 2146435072;
	selp.b32 	%r105, %r104, %r103, %p7;
	mov.b32 	%r106, 0;
	mov.b64 	%fd520, {%r106, %r105};
	selp.f64 	%fd1620, %fd520, %fd519, %p10;
	add.f64 	%fd521, %fd72, 0d4000000000000000;
	{
	.reg .b32 %temp; 
	mov.b64 	{%temp, %r107}, %fd521;
	}
	and.b32  	%r108, %r107, 2146435072;
	setp.ne.s32 	%p11, %r108, 2146435072;
	@%p11 bra 	$L__BB7_60;
	setp.num.f64 	%p12, %fd72, %fd72;
	@%p12 bra 	$L__BB7_58;
	mov.f64 	%fd522, 0d4000000000000000;
	add.rn.f64 	%fd1620, %fd72, %fd522;
	bra.uni 	$L__BB7_60;
$L__BB7_58:
	setp.neu.f64 	%p13, %fd73, 0d7FF0000000000000;
	@%p13 bra 	$L__BB7_60;
	setp.lt.s32 	%p14, %r28, 0;
	selp.b32 	%r109, %r27, %r26, %p3;
	selp.b32 	%r110, %r109, %r26, %p14;
	mov.b32 	%r111, 0;
	mov.b64 	%fd1620, {%r111, %r110};
$L__BB7_60:
	setp.lt.s32 	%p15, %r24, 0;
	setp.eq.s32 	%p16, %r25, 1062207488;
	setp.eq.f64 	%p18, %fd72, 0d3FF0000000000000;
	add.f64 	%fd523, %fd1620, 0d3FF0000000000000;
	mov.f64 	%fd524, 0d4010000000000000;
	div.rn.f64 	%fd525, %fd524, %fd523;
	add.f64 	%fd526, %fd525, 0d0000000000000000;
	selp.f64 	%fd78, 0d4000000000000000, %fd526, %p18;
	add.f64 	%fd527, %fd71, 0d41B0000000000000;
	add.f64 	%fd528, %fd527, 0d3FE0000000000000;
	mul.f64 	%fd79, %fd70, %fd528;
	{
	.reg .b32 %temp; 
	mov.b64 	{%temp, %r29}, %fd79;
	}
	abs.f64 	%fd80, %fd79;
	{ // callseq 221, 0
	.param .b64 param0;
	st.param.f64 	[param0], %fd80;
	.param .b64 retval0;
	call.uni (retval0), 
	__internal_accurate_pow, 
	(
	param0
	);
	ld.param.f64 	%fd529, [retval0];
	} // callseq 221
	setp.lt.s32 	%p19, %r29, 0;
	neg.f64 	%fd531, %fd529;
	selp.f64 	%fd532, %fd531, %fd529, %p16;
	selp.f64 	%fd533, %fd532, %fd529, %p19;
	setp.eq.f64 	%p20, %fd79, 0d0000000000000000;
	selp.b32 	%r112, %r29, 0, %p16;
	or.b32  	%r113, %r112, 2146435072;
	selp.b32 	%r114, %r113, %r112, %p15;
	mov.b32 	%r115, 0;
	mov.b64 	%fd534, {%r115, %r114};
	selp.f64 	%fd1621, %fd534, %fd533, %p20;
	add.f64 	%fd535, %fd79, 0d4000000000000000;
	{
	.reg .b32 %temp; 
	mov.b64 	{%temp, %r116}, %fd535;
	}
	and.b32  	%r117, %r116, 2146435072;
	setp.ne.s32 	%p21, %r117, 2146435072;
	@%p21 bra 	$L__BB7_65;
	setp.nan.f64 	%p22, %fd79, %fd79;
	@%p22 bra 	$L__BB7_64;
	setp.neu.f64 	%p23, %fd80, 0d7FF0000000000000;
	@%p23 bra 	$L__BB7_65;
	setp.lt.s32 	%p24, %r29, 0;
	selp.b32 	%r118, %r27, %r26, %p3;
	selp.b32 	%r119, %r118, %r26, %p24;
	mov.b32 	%r120, 0;
	mov.b64 	%fd1621, {%r120, %r119};
	bra.uni 	$L__BB7_65;
$L__BB7_64:
	mov.f64 	%fd536, 0d4000000000000000;
	add.rn.f64 	%fd1621, %fd79, %fd536;
$L__BB7_65:
	setp.lt.s32 	%p25, %r24, 0;
	setp.eq.s32 	%p26, %r25, 1062207488;
	setp.eq.f64 	%p28, %fd79, 0d3FF0000000000000;
	add.f64 	%fd537, %fd1621, 0d3FF0000000000000;
	mov.f64 	%fd538, 0d4010000000000000;
	div.rn.f64 	%fd539, %fd538, %fd537;
	selp.f64 	%fd540, 0d4000000000000000, %fd539, %p28;
	add.f64 	%fd85, %fd78, %fd540;
	add.f64 	%fd541, %fd71, 0d41C0000000000000;
	add.f64 	%fd542, %fd541, 0d3FE0000000000000;
	mul.f64 	%fd86, %fd70, %fd542;
	{
	.reg .b32 %temp; 
	mov.b64 	{%temp, %r30}, %fd86;
	}
	abs.f64 	%fd87, %fd86;
	{ // callseq 222, 0
	.param .b64 param0;
	st.param.f64 	[param0], %fd87;
	.param .b64 retval0;
	call.uni (retval0), 
	__internal_accurate_pow, 
	(
	param0
	);
	ld.param.f64 	%fd543, [retval0];
	} // callseq 222
	setp.lt.s32 	%p29, %r30, 0;
	neg.f64 	%fd545, %fd543;
	selp.f64 	%fd546, %fd545, %fd543, %p26;
	selp.f64 	%fd547, %fd546, %fd543, %p29;
	setp.eq.f64 	%p30, %fd86, 0d0000000000000000;
	selp.b32 	%r121, %r30, 0, %p26;
	or.b32  	%r122, %r121, 2146435072;
	selp.b32 	%r123, %r122, %r121, %p25;
	mov.b32 	%r124, 0;
	mov.b64 	%fd548, {%r124, %r123};
	selp.f64 	%fd1622, %fd548, %fd547, %p30;
	add.f64 	%fd549, %fd86, 0d4000000000000000;
	{
	.reg .b32 %temp; 
	mov.b64 	{%temp, %r125}, %fd549;
	}
	and.b32  	%r126, %r125, 2146435072;
	setp.ne.s32 	%p31, %r126, 2146435072;
	@%p31 bra 	$L__BB7_70;
	setp.nan.f64 	%p32, %fd86, %fd86;
	@%p32 bra 	$L__BB7_69;
	setp.neu.f64 	%p33, %fd87, 0d7FF0000000000000;
	@%p33 bra 	$L__BB7_70;
	setp.lt.s32 	%p34, %r30, 0;
	selp.b32 	%r127, %r27, %r26, %p3;
	selp.b32 	%r128, %r127, %r26, %p34;
	mov.b32 	%r129, 0;
	mov.b64 	%fd1622, {%r129, %r128};
	bra.uni 	$L__BB7_70;
$L__BB7_69:
	mov.f64 	%fd550, 0d4000000000000000;
	add.rn.f64 	%fd1622, %fd86, %fd550;
$L__BB7_70:
	setp.lt.s32 	%p35, %r24, 0;
	setp.eq.s32 	%p36, %r25, 1062207488;
	setp.eq.f64 	%p38, %fd86, 0d3FF0000000000000;
	add.f64 	%fd551, %fd1622, 0d3FF0000000000000;
	mov.f64 	%fd552, 0d4010000000000000;
	div.rn.f64 	%fd553, %fd552, %fd551;
	selp.f64 	%fd554, 0d4000000000000000, %fd553, %p38;
	add.f64 	%fd92, %fd85, %fd554;
	add.f64 	%fd555, %fd71, 0d41C8000000000000;
	add.f64 	%fd556, %fd555, 0d3FE0000000000000;
	mul.f64 	%fd93, %fd70, %fd556;
	{
	.reg .b32 %temp; 
	mov.b64 	{%temp, %r31}, %fd93;
	}
	abs.f64 	%fd94, %fd93;
	{ // callseq 223, 0
	.param .b64 param0;
	st.param.f64 	[param0], %fd94;
	.param .b64 retval0;
	call.uni (retval0), 
	__internal_accurate_pow, 
	(
	param0
	);
	ld.param.f64 	%fd557, [retval0];
	} // callseq 223
	setp.lt.s32 	%p39, %r31, 0;
	neg.f64 	%fd559, %fd557;
	selp.f64 	%fd560, %fd559, %fd557, %p36;
	selp.f64 	%fd561, %fd560, %fd557, %p39;
	setp.eq.f64 	%p40, %fd93, 0d0000000000000000;
	selp.b32 	%r130, %r31, 0, %p36;
	or.b32  	%r131, %r130, 2146435072;
	selp.b32 	%r132, %r131, %r130, %p35;
	mov.b32 	%r133, 0;
	mov.b64 	%fd562, {%r133, %r132};
	selp.f64 	%fd1623, %fd562, %fd561, %p40;
	add.f64 	%fd563, %fd93, 0d4000000000000000;
	{
	.reg .b32 %temp; 
	mov.b64 	{%temp, %r134}, %fd563;
	}
	and.b32  	%r135, %r134, 2146435072;
	setp.ne.s32 	%p41, %r135, 2146435072;
	@%p41 bra 	$L__BB7_75;
	setp.nan.f64 	%p42, %fd93, %fd93;
	@%p42 bra 	$L__BB7_74;
	setp.neu.f64 	%p43, %fd94, 0d7FF0000000000000;
	@%p43 bra 	$L__BB7_75;
	setp.lt.s32 	%p44, %r31, 0;
	selp.b32 	%r136, %r27, %r26, %p3;
	selp.b32 	%r137, %r136, %r26, %p44;
	mov.b32 	%r138, 0;
	mov.b64 	%fd1623, {%r138, %r137};
	bra.uni 	$L__BB7_75;
$L__BB7_74:
	mov.f64 	%fd564, 0d4000000000000000;
	add.rn.f64 	%fd1623, %fd93, %fd564;
$L__BB7_75:
	setp.lt.s32 	%p45, %r24, 0;
	setp.eq.s32 	%p46, %r25, 1062207488;
	setp.eq.f64 	%p48, %fd93, 0d3FF0000000000000;
	add.f64 	%fd565, %fd1623, 0d3FF0000000000000;
	mov.f64 	%fd566, 0d4010000000000000;
	div.rn.f64 	%fd567, %fd566, %fd565;
	selp.f64 	%fd568, 0d4000000000000000, %fd567, %p48;
	add.f64 	%fd99, %fd92, %fd568;
	ld.global.u64 	%rd31, [%rd7+4096];
	cvt.rn.f64.s64 	%fd100, %rd31;
	add.f64 	%fd569, %fd100, 0d3FE0000000000000;
	mul.f64 	%fd101, %fd70, %fd569;
	{
	.reg .b32 %temp; 
	mov.b64 	{%temp, %r32}, %fd101;
	}
	abs.f64 	%fd102, %fd101;
	{ // callseq 224, 0
	.param .b64 param0;
	st.param.f64 	[param0], %fd102;
	.param .b64 retval0;
	call.uni (retval0), 
	__internal_accurate_pow, 
	(
	param0
	);
	ld.param.f64 	%fd570, [retval0];
	} // callseq 224
	setp.lt.s32 	%p49, %r32, 0;
	neg.f64 	%fd572, %fd570;
	selp.f64 	%fd573, %fd572, %fd570, %p46;
	selp.f64 	%fd574, %fd573, %fd570, %p49;
	setp.eq.f64 	%p50, %fd101, 0d0000000000000000;
	selp.b32 	%r139, %r32, 0, %p46;
	or.b32  	%r140, %r139, 2146435072;
	selp.b32 	%r141, %r140, %r139, %p45;
	mov.b32 	%r142, 0;
	mov.b64 	%fd575, {%r142, %r141};
	selp.f64 	%fd1624, %fd575, %fd574, %p50;
	add.f64 	%fd576, %fd101, 0d4000000000000000;
	{
	.reg .b32 %temp; 
	mov.b64 	{%temp, %r143}, %fd576;
	}
	and.b32  	%r144, %r143, 2146435072;
	setp.ne.s32 	%p51, %r144, 2146435072;
	@%p51 bra 	$L__BB7_80;
	setp.nan.f64 	%p52, %fd101, %fd101;
	@%p52 bra 	$L__BB7_79;
	setp.neu.f64 	%p53, %fd102, 0d7FF0000000000000;
	@%p53 bra 	$L__BB7_80;
	setp.lt.s32 	%p54, %r32, 0;
	selp.b32 	%r145, %r27, %r26, %p3;
	selp.b32 	%r146, %r145, %r26, %p54;
	mov.b32 	%r147, 0;
	mov.b64 	%fd1624, {%r147, %r146};
	bra.uni 	$L__BB7_80;
$L__BB7_79:
	mov.f64 	%fd577, 0d4000000000000000;
	add.rn.f64 	%fd1624, %fd101, %fd577;
$L__BB7_80:
	setp.lt.s32 	%p55, %r24, 0;
	setp.eq.s32 	%p56, %r25, 1062207488;
	setp.eq.f64 	%p58, %fd101, 0d3FF0000000000000;
	add.f64 	%fd578, %fd1624, 0d3FF0000000000000;
	mov.f64 	%fd579, 0d4010000000000000;
	div.rn.f64 	%fd580, %fd579, %fd578;
	add.f64 	%fd581, %fd580, 0d0000000000000000;
	selp.f64 	%fd107, 0d4000000000000000, %fd581, %p58;
	add.f64 	%fd582, %fd100, 0d41B0000000000000;
	add.f64 	%fd583, %fd582, 0d3FE0000000000000;
	mul.f64 	%fd108, %fd70, %fd583;
	{
	.reg .b32 %temp; 
	mov.b64 	{%temp, %r33}, %fd108;
	}
	abs.f64 	%fd109, %fd108;
	{ // callseq 225, 0
	.param .b64 param0;
	st.param.f64 	[param0], %fd109;
	.param .b64 retval0;
	call.uni (retval0), 
	__internal_accurate_pow, 
	(
	param0
	);
	ld.param.f64 	%fd584, [retval0];
	} // callseq 225
	setp.lt.s32 	%p59, %r33, 0;
	neg.f64 	%fd586, %fd584;
	selp.f64 	%fd587, %fd586, %fd584, %p56;
	selp.f64 	%fd588, %fd587, %fd584, %p59;
	setp.eq.f64 	%p60, %fd108, 0d0000000000000000;
	selp.b32 	%r148, %r33, 0, %p56;
	or.b32  	%r149, %r148, 2146435072;
	selp.b32 	%r150, %r149, %r148, %p55;
	mov.b32 	%r151, 0;
	mov.b64 	%fd589, {%r151, %r150};
	selp.f64 	%fd1625, %fd589, %fd588, %p60;
	add.f64 	%fd590, %fd108, 0d4000000000000000;
	{
	.reg .b32 %temp; 
	mov.b64 	{%temp, %r152}, %fd590;
	}
	and.b32  	%r153, %r152, 2146435072;
	setp.ne.s32 	%p61, %r153, 2146435072;
	@%p61 bra 	$L__BB7_85;
	setp.nan.f64 	%p62, %fd108, %fd108;
	@%p62 bra 	$L__BB7_84;
	setp.neu.f64 	%p63, %fd109, 0d7FF0000000000000;
	@%p63 bra 	$L__BB7_85;
	setp.lt.s32 	%p64, %r33, 0;
	selp.b32 	%r154, %r27, %r26, %p3;
	selp.b32 	%r155, %r154, %r26, %p64;
	mov.b32 	%r156, 0;
	mov.b64 	%fd1625, {%r156, %r155};
	bra.uni 	$L__BB7_85;
$L__BB7_84:
	mov.f64 	%fd591, 0d4000000000000000;
	add.rn.f64 	%fd1625, %fd108, %fd591;
$L__BB7_85:
	setp.lt.s32 	%p65, %r24, 0;
	setp.eq.s32 	%p66, %r25, 1062207488;
	setp.eq.f64 	%p68, %fd108, 0d3FF0000000000000;
	add.f64 	%fd592, %fd1625, 0d3FF0000000000000;
	mov.f64 	%fd593, 0d4010000000000000;
	div.rn.f64 	%fd594, %fd593, %fd592;
	selp.f64 	%fd595, 0d4000000000000000, %fd594, %p68;
	add.f64 	%fd114, %fd107, %fd595;
	add.f64 	%fd596, %fd100, 0d41C0000000000000;
	add.f64 	%fd597, %fd596, 0d3FE0000000000000;
	mul.f64 	%fd115, %fd70, %fd597;
	{
	.reg .b32 %temp; 
	mov.b64 	{%temp, %r34}, %fd115;
	}
	abs.f64 	%fd116, %fd115;
	{ // callseq 226, 0
	.param .b64 param0;
	st.param.f64 	[param0], %fd116;
	.param .b64 retval0;
	call.uni (retval0), 
	__internal_accurate_pow, 
	(
	param0
	);
	ld.param.f64 	%fd598, [retval0];
	} // callseq 226
	setp.lt.s32 	%p69, %r34, 0;
	neg.f64 	%fd600, %fd598;
	selp.f64 	%fd601, %fd600, %fd598, %p66;
	selp.f64 	%fd602, %fd601, %fd598, %p69;
	setp.eq.f64 	%p70, %fd115, 0d0000000000000000;
	selp.b32 	%r157, %r34, 0, %p66;
	or.b32  	%r158, %r157, 2146435072;
	selp.b32 	%r159, %r158, %r157, %p65;
	mov.b32 	%r160, 0;
	mov.b64 	%fd603, {%r160, %r159};
	selp.f64 	%fd1626, %fd603, %fd602, %p70;
	add.f64 	%fd604, %fd115, 0d4000000000000000;
	{
	.reg .b32 %temp; 
	mov.b64 	{%temp, %r161}, %fd604;
	}
	and.b32  	%r162, %r161, 2146435072;
	setp.ne.s32 	%p71, %r162, 2146435072;
	@%p71 bra 	$L__BB7_90;
	setp.nan.f64 	%p72, %fd115, %fd115;
	@%p72 bra 	$L__BB7_89;
	setp.neu.f64 	%p73, %fd116, 0d7FF0000000000000;
	@%p73 bra 	$L__BB7_90;
	setp.lt.s32 	%p74, %r34, 0;
	selp.b32 	%r163, %r27, %r26, %p3;
	selp.b32 	%r164, %r163, %r26, %p74;
	mov.b32 	%r165, 0;
	mov.b64 	%fd1626, {%r165, %r164};
	bra.uni 	$L__BB7_90;
$L__BB7_89:
	mov.f64 	%fd605, 0d4000000000000000;
	add.rn.f64 	%fd1626, %fd115, %fd605;
$L__BB7_90:
	setp.lt.s32 	%p75, %r24, 0;
	setp.eq.s32 	%p76, %r25, 1062207488;
	setp.eq.f64 	%p78, %fd115, 0d3FF0000000000000;
	add.f64 	%fd606, %fd1626, 0d3FF0000000000000;
	mov.f64 	%fd607, 0d4010000000000000;
	div.rn.f64 	%fd608, %fd607, %fd606;
	selp.f64 	%fd609, 0d4000000000000000, %fd608, %p78;
	add.f64 	%fd121, %fd114, %fd609;
	add.f64 	%fd610, %fd100, 0d41C8000000000000;
	add.f64 	%fd611, %fd610, 0d3FE0000000000000;
	mul.f64 	%fd122, %fd70, %fd611;
	{
	.reg .b32 %temp; 
	mov.b64 	{%temp, %r35}, %fd122;
	}
	abs.f64 	%fd123, %fd122;
	{ // callseq 227, 0
	.param .b64 param0;
	st.param.f64 	[param0], %fd123;
	.param .b64 retval0;
	call.uni (retval0), 
	__internal_accurate_pow, 
	(
	param0
	);
	ld.param.f64 	%fd612, [retval0];
	} // callseq 227
	setp.lt.s32 	%p79, %r35, 0;
	neg.f64 	%fd614, %fd612;
	selp.f64 	%fd615, %fd614, %fd612, %p76;
	selp.f64 	%fd616, %fd615, %fd612, %p79;
	setp.eq.f64 	%p80, %fd122, 0d0000000000000000;
	selp.b32 	%r166, %r35, 0, %p76;
	or.b32  	%r167, %r166, 2146435072;
	selp.b32 	%r168, %r167, %r166, %p75;
	mov.b32 	%r169, 0;
	mov.b64 	%fd617, {%r169, %r168};
	selp.f64 	%fd1627, %fd617, %fd616, %p80;
	add.f64 	%fd618, %fd122, 0d4000000000000000;
	{
	.reg .b32 %temp; 
	mov.b64 	{%temp, %r170}, %fd618;
	}
	and.b32  	%r171, %r170, 2146435072;
	setp.ne.s32 	%p81, %r171, 2146435072;
	@%p81 bra 	$L__BB7_95;
	setp.nan.f64 	%p82, %fd122, %fd122;
	@%p82 bra 	$L__BB7_94;
	setp.neu.f64 	%p83, %fd123, 0d7FF0000000000000;
	@%p83 bra 	$L__BB7_95;
	setp.lt.s32 	%p84, %r35, 0;
	selp.b32 	%r172, %r27, %r26, %p3;
	selp.b32 	%r173, %r172, %r26, %p84;
	mov.b32 	%r174, 0;
	mov.b64 	%fd1627, {%r174, %r173};
	bra.uni 	$L__BB7_95;
$L__BB7_94:
	mov.f64 	%fd619, 0d4000000000000000;
	add.rn.f64 	%fd1627, %fd122, %fd619;
$L__BB7_95:
	setp.lt.s32 	%p85, %r24, 0;
	setp.eq.s32 	%p86, %r25, 1062207488;
	setp.eq.f64 	%p88, %fd122, 0d3FF0000000000000;
	add.f64 	%fd620, %fd1627, 0d3FF0000000000000;
	mov.f64 	%fd621, 0d4010000000000000;
	div.rn.f64 	%fd622, %fd621, %fd620;
	selp.f64 	%fd623, 0d4000000000000000, %fd622, %p88;
	add.f64 	%fd128, %fd121, %fd623;
	ld.global.u64 	%rd32, [%rd7+8192];
	cvt.rn.f64.s64 	%fd129, %rd32;
	add.f64 	%fd624, %fd129, 0d3FE0000000000000;
	mul.f64 	%fd130, %fd70, %fd624;
	{
	.reg .b32 %temp; 
	mov.b64 	{%temp, %r36}, %fd130;
	}
	abs.f64 	%fd131, %fd130;
	{ // callseq 228, 0
	.param .b64 param0;
	st.param.f64 	[param0], %fd131;
	.param .b64 retval0;
	call.uni (retval0), 
	__internal_accurate_pow, 
	(
	param0
	);
	ld.param.f64 	%fd625, [retval0];
	} // callseq 228
	setp.lt.s32 	%p89, %r36, 0;
	neg.f64 	%fd627, %fd625;
	selp.f64 	%fd628, %fd627, %fd625, %p86;
	selp.f64 	%fd629, %fd628, %fd625, %p89;
	setp.eq.f64 	%p90, %fd130, 0d0000000000000000;
	selp.b32 	%r175, %r36, 0, %p86;
	or.b32  	%r176, %r175, 2146435072;
	selp.b32 	%r177, %r176, %r175, %p85;
	mov.b32 	%r178, 0;
	mov.b64 	%fd630, {%r178, %r177};
	selp.f64 	%fd1628, %fd630, %fd629, %p90;
	add.f64 	%fd631, %fd130, 0d4000000000000000;
	{
	.reg .b32 %temp; 
	mov.b64 	{%temp, %r179}, %fd631;
	}
	and.b32  	%r180, %r179, 2146435072;
	setp.ne.s32 	%p91, %r180, 2146435072;
	@%p91 bra 	$L__BB7_100;
	setp.nan.f64 	%p92, %fd130, %fd130;
	@%p92 bra 	$L__BB7_99;
	setp.neu.f64 	%p93, %fd131, 0d7FF0000000000000;
	@%p93 bra 	$L__BB7_100;
	setp.lt.s32 	%p94, %r36, 0;
	selp.b32 	%r181, %r27, %r26, %p3;
	selp.b32 	%r182, %r181, %r26, %p94;
	mov.b32 	%r183, 0;
	mov.b64 	%fd1628, {%r183, %r182};
	bra.uni 	$L__BB7_100;
$L__BB7_99:
	mov.f64 	%fd632, 0d4000000000000000;
	add.rn.f64 	%fd1628, %fd130, %fd632;
$L__BB7_100:
	setp.lt.s32 	%p95, %r24, 0;
	setp.eq.s32 	%p96, %r25, 1062207488;
	setp.eq.f64 	%p98, %fd130, 0d3FF0000000000000;
	add.f64 	%fd633, %fd1628, 0d3FF0000000000000;
	mov.f64 	%fd634, 0d4010000000000000;
	div.rn.f64 	%fd635, %fd634, %fd633;
	add.f64 	%fd636, %fd635, 0d0000000000000000;
	selp.f64 	%fd136, 0d4000000000000000, %fd636, %p98;
	add.f64 	%fd637, %fd129, 0d41B0000000000000;
	add.f64 	%fd638, %fd637, 0d3FE0000000000000;
	mul.f64 	%fd137, %fd70, %fd638;
	{
	.reg .b32 %temp; 
	mov.b64 	{%temp, %r37}, %fd137;
	}
	abs.f64 	%fd138, %fd137;
	{ // callseq 229, 0
	.param .b64 param0;
	st.param.f64 	[param0], %fd138;
	.param .b64 retval0;
	call.uni (retval0), 
	__internal_accurate_pow, 
	(
	param0
	);
	ld.param.f64 	%fd639, [retval0];
	} // callseq 229
	setp.lt.s32 	%p99, %r37, 0;
	neg.f64 	%fd641, %fd639;
	selp.f64 	%fd642, %fd641, %fd639, %p96;
	selp.f64 	%fd643, %fd642, %fd639, %p99;
	setp.eq.f64 	%p100, %fd137, 0d0000000000000000;
	selp.b32 	%r184, %r37, 0, %p96;
	or.b32  	%r185, %r184, 2146435072;
	selp.b32 	%r186, %r185, %r184, %p95;
	mov.b32 	%r187, 0;
	mov.b64 	%fd644, {%r187, %r186};
	selp.f64 	%fd1629, %fd644, %fd643, %p100;
	add.f64 	%fd645, %fd137, 0d4000000000000000;
	{
	.reg .b32 %temp; 
	mov.b64 	{%temp, %r188}, %fd645;
	}
	and.b32  	%r189, %r188, 2146435072;
	setp.ne.s32 	%p101, %r189, 2146435072;
	@%p101 bra 	$L__BB7_105;
	setp.nan.f64 	%p102, %fd137, %fd137;
	@%p102 bra 	$L__BB7_104;
	setp.neu.f64 	%p103, %fd138, 0d7FF0000000000000;
	@%p103 bra 	$L__BB7_105;
	setp.lt.s32 	%p104, %r37, 0;
	selp.b32 	%r190, %r27, %r26, %p3;
	selp.b32 	%r191, %r190, %r26, %p104;
	mov.b32 	%r192, 0;
	mov.b64 	%fd1629, {%r192, %r191};
	bra.uni 	$L__BB7_105;
$L__BB7_104:
	mov.f64 	%fd646, 0d4000000000000000;
	add.rn.f64 	%fd1629, %fd137, %fd646;
$L__BB7_105:
	setp.lt.s32 	%p105, %r24, 0;
	setp.eq.s32 	%p106, %r25, 1062207488;
	setp.eq.f64 	%p108, %fd137, 0d3FF0000000000000;
	add.f64 	%fd647, %fd1629, 0d3FF0000000000000;
	mov.f64 	%fd648, 0d4010000000000000;
	div.rn.f64 	%fd649, %fd648, %fd647;
	selp.f64 	%fd650, 0d4000000000000000, %fd649, %p108;
	add.f64 	%fd143, %fd136, %fd650;
	add.f64 	%fd651, %fd129, 0d41C0000000000000;
	add.f64 	%fd652, %fd651, 0d3FE0000000000000;
	mul.f64 	%fd144, %fd70, %fd652;
	{
	.reg .b32 %temp; 
	mov.b64 	{%temp, %r38}, %fd144;
	}
	abs.f64 	%fd145, %fd144;
	{ // callseq 230, 0
	.param .b64 param0;
	st.param.f64 	[param0], %fd145;
	.param .b64 retval0;
	call.uni (retval0), 
	__internal_accurate_pow, 
	(
	param0
	);
	ld.param.f64 	%fd653, [retval0];
	} // callseq 230
	setp.lt.s32 	%p109, %r38, 0;
	neg.f64 	%fd655, %fd653;
	selp.f64 	%fd656, %fd655, %fd653, %p106;
	selp.f64 	%fd657, %fd656, %fd653, %p109;
	setp.eq.f64 	%p110, %fd144, 0d0000000000000000;
	selp.b32 	%r193, %r38, 0, %p106;
	or.b32  	%r194, %r193, 2146435072;
	selp.b32 	%r195, %r194, %r193, %p105;
	mov.b32 	%r196, 0;
	mov.b64 	%fd658, {%r196, %r195};
	selp.f64 	%fd1630, %fd658, %fd657, %p110;
	add.f64 	%fd659, %fd144, 0d4000000000000000;
	{
	.reg .b32 %temp; 
	mov.b64 	{%temp, %r197}, %fd659;
	}
	and.b32  	%r198, %r197, 2146435072;
	setp.ne.s32 	%p111, %r198, 2146435072;
	@%p111 bra 	$L__BB7_110;
	setp.nan.f64 	%p112, %fd144, %fd144;
	@%p112 bra 	$L__BB7_109;
	setp.neu.f64 	%p113, %fd145, 0d7FF0000000000000;
	@%p113 bra 	$L__BB7_110;
	setp.lt.s32 	%p114, %r38, 0;
	selp.b32 	%r199, %r27, %r26, %p3;
	selp.b32 	%r200, %r199, %r26, %p114;
	mov.b32 	%r201, 0;
	mov.b64 	%fd1630, {%r201, %r200};
	bra.uni 	$L__BB7_110;
$L__BB7_109:
	mov.f64 	%fd660, 0d4000000000000000;
	add.rn.f64 	%fd1630, %fd144, %fd660;
$L__BB7_110:
	setp.lt.s32 	%p115, %r24, 0;
	setp.eq.s32 	%p116, %r25, 1062207488;
	setp.eq.f64 	%p118, %fd144, 0d3FF0000000000000;
	add.f64 	%fd661, %fd1630, 0d3FF0000000000000;
	mov.f64 	%fd662, 0d4010000000000000;
	div.rn.f64 	%fd663, %fd662, %fd661;
	selp.f64 	%fd664, 0d4000000000000000, %fd663, %p118;
	add.f64 	%fd150, %fd143, %fd664;
	add.f64 	%fd665, %fd129, 0d41C8000000000000;
	add.f64 	%fd666, %fd665, 0d3FE0000000000000;
	mul.f64 	%fd151, %fd70, %fd666;
	{
	.reg .b32 %temp; 
	mov.b64 	{%temp, %r39}, %fd151;
	}
	abs.f64 	%fd152, %fd151;
	{ // callseq 231, 0
	.param .b64 param0;
	st.param.f64 	[param0], %fd152;
	.param .b64 retval0;
	call.uni (retval0), 
	__internal_accurate_pow, 
	(
	param0
	);
	ld.param.f64 	%fd667, [retval0];
	} // callseq 231
	setp.lt.s32 	%p119, %r39, 0;
	neg.f64 	%fd669, %fd667;
	selp.f64 	%fd670, %fd669, %fd667, %p116;
	selp.f64 	%fd671, %fd670, %fd667, %p119;
	setp.eq.f64 	%p120, %fd151, 0d0000000000000000;
	selp.b32 	%r202, %r39, 0, %p116;
	or.b32  	%r203, %r202, 2146435072;
	selp.b32 	%r204, %r203, %r202, %p115;
	mov.b32 	%r205, 0;
	mov.b64 	%fd672, {%r205, %r204};
	selp.f64 	%fd1631, %fd672, %fd671, %p120;
	add.f64 	%fd673, %fd151, 0d4000000000000000;
	{
	.reg .b32 %temp; 
	mov.b64 	{%temp, %r206}, %fd673;
	}
	and.b32  	%r207, %r206, 2146435072;
	setp.ne.s32 	%p121, %r207, 2146435072;
	@%p121 bra 	$L__BB7_115;
	setp.nan.f64 	%p122, %fd151, %fd151;
	@%p122 bra 	$L__BB7_114;
	setp.neu.f64 	%p123, %fd152, 0d7FF0000000000000;
	@%p123 bra 	$L__BB7_115;
	setp.lt.s32 	%p124, %r39, 0;
	selp.b32 	%r208, %r27, %r26, %p3;
	selp.b32 	%r209, %r208, %r26, %p124;
	mov.b32 	%r210, 0;
	mov.b64 	%fd1631, {%r210, %r209};
	bra.uni 	$L__BB7_115;
$L__BB7_114:
	mov.f64 	%fd674, 0d4000000000000000;
	add.rn.f64 	%fd1631, %fd151, %fd674;
$L__BB7_115:
	setp.lt.s32 	%p125, %r24, 0;
	setp.eq.s32 	%p126, %r25, 1062207488;
	setp.eq.f64 	%p128, %fd151, 0d3FF0000000000000;
	add.f64 	%fd675, %fd1631, 0d3FF0000000000000;
	mov.f64 	%fd676, 0d4010000000000000;
	div.rn.f64 	%fd677, %fd676, %fd675;
	selp.f64 	%fd678, 0d4000000000000000, %fd677, %p128;
	add.f64 	%fd157, %fd150, %fd678;
	ld.global.u64 	%rd33, [%rd7+12288];
	cvt.rn.f64.s64 	%fd158, %rd33;
	add.f64 	%fd679, %fd158, 0d3FE0000000000000;
	mul.f64 	%fd159, %fd70, %fd679;
	{
	.reg .b32 %temp; 
	mov.b64 	{%temp, %r40}, %fd159;
	}
	abs.f64 	%fd160, %fd159;
	{ // callseq 232, 0
	.param .b64 param0;
	st.param.f64 	[param0], %fd160;
	.param .b64 retval0;
	call.uni (retval0), 
	__internal_accurate_pow, 
	(
	param0
	);
	ld.param.f64 	%fd680, [retval0];
	} // callseq 232
	setp.lt.s32 	%p129, %r40, 0;
	neg.f64 	%fd682, %fd680;
	selp.f64 	%fd683, %fd682, %fd680, %p126;
	selp.f64 	%fd684, %fd683, %fd680, %p129;
	setp.eq.f64 	%p130, %fd159, 0d0000000000000000;
	selp.b32 	%r211, %r40, 0, %p126;
	or.b32  	%r212, %r211, 2146435072;
	selp.b32 	%r213, %r212, %r211, %p125;
	mov.b32 	%r214, 0;
	mov.b64 	%fd685, {%r214, %r213};
	selp.f64 	%fd1632, %fd685, %fd684, %p130;
	add.f64 	%fd686, %fd159, 0d4000000000000000;
	{
	.reg .b32 %temp; 
	mov.b64 	{%temp, %r215}, %fd686;
	}
	and.b32  	%r216, %r215, 2146435072;
	setp.ne.s32 	%p131, %r216, 2146435072;
	@%p131 bra 	$L__BB7_120;
	setp.nan.f64 	%p132, %fd159, %fd159;
	@%p132 bra 	$L__BB7_119;
	setp.neu.f64 	%p133, %fd160, 0d7FF0000000000000;
	@%p133 bra 	$L__BB7_120;
	setp.lt.s32 	%p134, %r40, 0;
	selp.b32 	%r217, %r27, %r26, %p3;
	selp.b32 	%r218, %r217, %r26, %p134;
	mov.b32 	%r219, 0;
	mov.b64 	%fd1632, {%r219, %r218};
	bra.uni 	$L__BB7_120;
$L__BB7_119:
	mov.f64 	%fd687, 0d4000000000000000;
	add.rn.f64 	%fd1632, %fd159, %fd687;
$L__BB7_120:
	setp.lt.s32 	%p135, %r24, 0;
	setp.eq.s32 	%p136, %r25, 1062207488;
	setp.eq.f64 	%p138, %fd159, 0d3FF0000000000000;
	add.f64 	%fd688, %fd1632, 0d3FF0000000000000;
	mov.f64 	%fd689, 0d4010000000000000;
	div.rn.f64 	%fd690, %fd689, %fd688;
	add.f64 	%fd691, %fd690, 0d0000000000000000;
	selp.f64 	%fd165, 0d4000000000000000, %fd691, %p138;
	add.f64 	%fd692, %fd158, 0d41B0000000000000;
	add.f64 	%fd693, %fd692, 0d3FE0000000000000;
	mul.f64 	%fd166, %fd70, %fd693;
	{
	.reg .b32 %temp; 
	mov.b64 	{%temp, %r41}, %fd166;
	}
	abs.f64 	%fd167, %fd166;
	{ // callseq 233, 0
	.param .b64 param0;
	st.param.f64 	[param0], %fd167;
	.param .b64 retval0;
	call.uni (retval0), 
	__internal_accurate_pow, 
	(
	param0
	);
	ld.param.f64 	%fd694, [retval0];
	} // callseq 233
	setp.lt.s32 	%p139, %r41, 0;
	neg.f64 	%fd696, %fd694;
	selp.f64 	%fd697, %fd696, %fd694, %p136;
	selp.f64 	%fd698, %fd697, %fd694, %p139;
	setp.eq.f64 	%p140, %fd166, 0d0000000000000000;
	selp.b32 	%r220, %r41, 0, %p136;
	or.b32  	%r221, %r220, 2146435072;
	selp.b32 	%r222, %r221, %r220, %p135;
	mov.b32 	%r223, 0;
	mov.b64 	%fd699, {%r223, %r222};
	selp.f64 	%fd1633, %fd699, %fd698, %p140;
	add.f64 	%fd700, %fd166, 0d4000000000000000;
	{
	.reg .b32 %temp; 
	mov.b64 	{%temp, %r224}, %fd700;
	}
	and.b32  	%r225, %r224, 2146435072;
	setp.ne.s32 	%p141, %r225, 2146435072;
	@%p141 bra 	$L__BB7_125;
	setp.nan.f64 	%p142, %fd166, %fd166;
	@%p142 bra 	$L__BB7_124;
	setp.neu.f64 	%p143, %fd167, 0d7FF0000000000000;
	@%p143 bra 	$L__BB7_125;
	setp.lt.s32 	%p144, %r41, 0;
	selp.b32 	%r226, %r27, %r26, %p3;
	selp.b32 	%r227, %r226, %r26, %p144;
	mov.b32 	%r228, 0;
	mov.b64 	%fd1633, {%r228, %r227};
	bra.uni 	$L__BB7_125;
$L__BB7_124:
	mov.f64 	%fd701, 0d4000000000000000;
	add.rn.f64 	%fd1633, %fd166, %fd701;
$L__BB7_125:
	setp.lt.s32 	%p145, %r24, 0;
	setp.eq.s32 	%p146, %r25, 1062207488;
	setp.eq.f64 	%p148, %fd166, 0d3FF0000000000000;
	add.f64 	%fd702, %fd1633, 0d3FF0000000000000;
	mov.f64 	%fd703, 0d4010000000000000;
	div.rn.f64 	%fd704, %fd703, %fd702;
	selp.f64 	%fd705, 0d4000000000000000, %fd704, %p148;
	add.f64 	%fd172, %fd165, %fd705;
	add.f64 	%fd706, %fd158, 0d41C0000000000000;
	add.f64 	%fd707, %fd706, 0d3FE0000000000000;
	mul.f64 	%fd173, %fd70, %fd707;
	{
	.reg .b32 %temp; 
	mov.b64 	{%temp, %r42}, %fd173;
	}
	abs.f64 	%fd174, %fd173;
	{ // callseq 234, 0
	.param .b64 param0;
	st.param.f64 	[param0], %fd174;
	.param .b64 retval0;
	call.uni (retval0), 
	__internal_accurate_pow, 
	(
	param0
	);
	ld.param.f64 	%fd708, [retval0];
	} // callseq 234
	setp.lt.s32 	%p149, %r42, 0;
	neg.f64 	%fd710, %fd708;
	selp.f64 	%fd711, %fd710, %fd708, %p146;
	selp.f64 	%fd712, %fd711, %fd708, %p149;
	setp.eq.f64 	%p150, %fd173, 0d0000000000000000;
	selp.b32 	%r229, %r42, 0, %p146;
	or.b32  	%r230, %r229, 2146435072;
	selp.b32 	%r231, %r230, %r229, %p145;
	mov.b32 	%r232, 0;
	mov.b64 	%fd713, {%r232, %r231};
	selp.f64 	%fd1634, %fd713, %fd712, %p150;
	add.f64 	%fd714, %fd173, 0d4000000000000000;
	{
	.reg .b32 %temp; 
	mov.b64 	{%temp, %r233}, %fd714;
	}
	and.b32  	%r234, %r233, 2146435072;
	setp.ne.s32 	%p151, %r234, 2146435072;
	@%p151 bra 	$L__BB7_130;
	setp.nan.f64 	%p152, %fd173, %fd173;
	@%p152 bra 	$L__BB7_129;
	setp.neu.f64 	%p153, %fd174, 0d7FF0000000000000;
	@%p153 bra 	$L__BB7_130;
	setp.lt.s32 	%p154, %r42, 0;
	selp.b32 	%r235, %r27, %r26, %p3;
	selp.b32 	%r236, %r235, %r26, %p154;
	mov.b32 	%r237, 0;
	mov.b64 	%fd1634, {%r237, %r236};
	bra.uni 	$L__BB7_130;
$L__BB7_129:
	mov.f64 	%fd715, 0d4000000000000000;
	add.rn.f64 	%fd1634, %fd173, %fd715;
$L__BB7_130:
	setp.lt.s32 	%p155, %r24, 0;
	setp.eq.s32 	%p156, %r25, 1062207488;
	setp.eq.f64 	%p158, %fd173, 0d3FF0000000000000;
	add.f64 	%fd716, %fd1634, 0d3FF0000000000000;
	mov.f64 	%fd717, 0d4010000000000000;
	div.rn.f64 	%fd718, %fd717, %fd716;
	selp.f64 	%fd719, 0d4000000000000000, %fd718, %p158;
	add.f64 	%fd179, %fd172, %fd719;
	add.f64 	%fd720, %fd158, 0d41C8000000000000;
	add.f64 	%fd721, %fd720, 0d3FE0000000000000;
	mul.f64 	%fd180, %fd70, %fd721;
	{
	.reg .b32 %temp; 
	mov.b64 	{%temp, %r43}, %fd180;
	}
	abs.f64 	%fd181, %fd180;
	{ // callseq 235, 0
	.param .b64 param0;
	st.param.f64 	[param0], %fd181;
	.param .b64 retval0;
	call.uni (retval0), 
	__internal_accurate_pow, 
	(
	param0
	);
	ld.param.f64 	%fd722, [retval0];
	} // callseq 235
	setp.lt.s32 	%p159, %r43, 0;
	neg.f64 	%fd724, %fd722;
	selp.f64 	%fd725, %fd724, %fd722, %p156;
	selp.f64 	%fd726, %fd725, %fd722, %p159;
	setp.eq.f64 	%p160, %fd180, 0d0000000000000000;
	selp.b32 	%r238, %r43, 0, %p156;
	or.b32  	%r239, %r238, 2146435072;
	selp.b32 	%r240, %r239, %r238, %p155;
	mov.b32 	%r241, 0;
	mov.b64 	%fd727, {%r241, %r240};
	selp.f64 	%fd1635, %fd727, %fd726, %p160;
	add.f64 	%fd728, %fd180, 0d4000000000000000;
	{
	.reg .b32 %temp; 
	mov.b64 	{%temp, %r242}, %fd728;
	}
	and.b32  	%r243, %r242, 2146435072;
	setp.ne.s32 	%p161, %r243, 2146435072;
	@%p161 bra 	$L__BB7_135;
	setp.nan.f64 	%p162, %fd180, %fd180;
	@%p162 bra 	$L__BB7_134;
	setp.neu.f64 	%p163, %fd181, 0d7FF0000000000000;
	@%p163 bra 	$L__BB7_135;
	setp.lt.s32 	%p164, %r43, 0;
	selp.b32 	%r244, %r27, %r26, %p3;
	selp.b32 	%r245, %r244, %r26, %p164;
	mov.b32 	%r246, 0;
	mov.b64 	%fd1635, {%r246, %r245};
	bra.uni 	$L__BB7_135;
$L__BB7_134:
	mov.f64 	%fd729, 0d4000000000000000;
	add.rn.f64 	%fd1635, %fd180, %fd729;
$L__BB7_135:
	setp.lt.s32 	%p165, %r24, 0;
	setp.eq.s32 	%p166, %r25, 1062207488;
	setp.eq.f64 	%p168, %fd180, 0d3FF0000000000000;
	add.f64 	%fd730, %fd1635, 0d3FF0000000000000;
	mov.f64 	%fd731, 0d4010000000000000;
	div.rn.f64 	%fd732, %fd731, %fd730;
	selp.f64 	%fd733, 0d4000000000000000, %fd732, %p168;
	add.f64 	%fd186, %fd179, %fd733;
	ld.global.u64 	%rd34, [%rd7+16384];
	cvt.rn.f64.s64 	%fd187, %rd34;
	add.f64 	%fd734, %fd187, 0d3FE0000000000000;
	mul.f64 	%fd188, %fd70, %fd734;
	{
	.reg .b32 %temp; 
	mov.b64 	{%temp, %r44}, %fd188;
	}
	abs.f64 	%fd189, %fd188;
	{ // callseq 236, 0
	.param .b64 param0;
	st.param.f64 	[param0], %fd189;
	.param .b64 retval0;
	call.uni (retval0), 
	__internal_accurate_pow, 
	(
	param0
	);
	ld.param.f64 	%fd735, [retval0];
	} // callseq 236
	setp.lt.s32 	%p169, %r44, 0;
	neg.f64 	%fd737, %fd735;
	selp.f64 	%fd738, %fd737, %fd735, %p166;
	selp.f64 	%fd739, %fd738, %fd735, %p169;
	setp.eq.f64 	%p170, %fd188, 0d0000000000000000;
	selp.b32 	%r247, %r44, 0, %p166;
	or.b32  	%r248, %r247, 2146435072;
	selp.b32 	%r249, %r248, %r247, %p165;
	mov.b32 	%r250, 0;
	mov.b64 	%fd740, {%r250, %r249};
	selp.f64 	%fd1636, %fd740, %fd739, %p170;
	add.f64 	%fd741, %fd188, 0d4000000000000000;
	{
	.reg .b32 %temp; 
	mov.b64 	{%temp, %r251}, %fd741;
	}
	and.b32  	%r252, %r251, 2146435072;
	setp.ne.s32 	%p171, %r252, 2146435072;
	@%p171 bra 	$L__BB7_140;
	setp.nan.f64 	%p172, %fd188, %fd188;
	@%p172 bra 	$L__BB7_139;
	setp.neu.f64 	%p173, %fd189, 0d7FF0000000000000;
	@%p173 bra 	$L__BB7_140;
	setp.lt.s32 	%p174, %r44, 0;
	selp.b32 	%r253, %r27, %r26, %p3;
	selp.b32 	%r254, %r253, %r26, %p174;
	mov.b32 	%r255, 0;
	mov.b64 	%fd1636, {%r255, %r254};
	bra.uni 	$L__BB7_140;
$L__BB7_139:
	mov.f64 	%fd742, 0d4000000000000000;
	add.rn.f64 	%fd1636, %fd188, %fd742;
$L__BB7_140:
	setp.lt.s32 	%p175, %r24, 0;
	setp.eq.s32 	%p176, %r25, 1062207488;
	setp.eq.f64 	%p178, %fd188, 0d3FF0000000000000;
	add.f64 	%fd743, %fd1636, 0d3FF0000000000000;
	mov.f64 	%fd744, 0d4010000000000000;
	div.rn.f64 	%fd745, %fd744, %fd743;
	add.f64 	%fd746, %fd745, 0d0000000000000000;
	selp.f64 	%fd194, 0d4000000000000000, %fd746, %p178;
	add.f64 	%fd747, %fd187, 0d41B0000000000000;
	add.f64 	%fd748, %fd747, 0d3FE0000000000000;
	mul.f64 	%fd195, %fd70, %fd748;
	{
	.reg .b32 %temp; 
	mov.b64 	{%temp, %r45}, %fd195;
	}
	abs.f64 	%fd196, %fd195;
	{ // callseq 237, 0
	.param .b64 param0;
	st.param.f64 	[param0], %fd196;
	.param .b64 retval0;
	call.uni (retval0), 
	__internal_accurate_pow, 
	(
	param0
	);
	ld.param.f64 	%fd749, [retval0];
	} // callseq 237
	setp.lt.s32 	%p179, %r45, 0;
	neg.f64 	%fd751, %fd749;
	selp.f64 	%fd752, %fd751, %fd749, %p176;
	selp.f64 	%fd753, %fd752, %fd749, %p179;
	setp.eq.f64 	%p180, %fd195, 0d0000000000000000;
	selp.b32 	%r256, %r45, 0, %p176;
	or.b32  	%r257, %r256, 2146435072;
	selp.b32 	%r258, %r257, %r256, %p175;
	mov.b32 	%r259, 0;
	mov.b64 	%fd754, {%r259, %r258};
	selp.f64 	%fd1637, %fd754, %fd753, %p180;
	add.f64 	%fd755, %fd195, 0d4000000000000000;
	{
	.reg .b32 %temp; 
	mov.b64 	{%temp, %r260}, %fd755;
	}
	and.b32  	%r261, %r260, 2146435072;
	setp.ne.s32 	%p181, %r261, 2146435072;
	@%p181 bra 	$L__BB7_145;
	setp.nan.f64 	%p182, %fd195, %fd195;
	@%p182 bra 	$L__BB7_144;
	setp.neu.f64 	%p183, %fd196, 0d7FF0000000000000;
	@%p183 bra 	$L__BB7_145;
	selp.b32 	%r262, %r27, %r26, %p3;
	selp.b32 	%r263, %r262, %r26, %p179;
	mov.b32 	%r264, 0;
	mov.b64 	%fd1637, {%r264, %r263};
	bra.uni 	$L__BB7_145;
$L__BB7_144:
	mov.f64 	%fd756, 0d4000000000000000;
	add.rn.f64 	%fd1637, %fd195, %fd756;
$L__BB7_145:
	setp.lt.s32 	%p185, %r24, 0;
	setp.eq.s32 	%p186, %r25, 1062207488;
	setp.eq.f64 	%p188, %fd195, 0d3FF0000000000000;
	add.f64 	%fd757, %fd1637, 0d3FF0000000000000;
	mov.f64 	%fd758, 0d4010000000000000;
	div.rn.f64 	%fd759, %fd758, %fd757;
	selp.f64 	%fd760, 0d4000000000000000, %fd759, %p188;
	add.f64 	%fd201, %fd194, %fd760;
	add.f64 	%fd761, %fd187, 0d41C0000000000000;
	add.f64 	%fd762, %fd761, 0d3FE0000000000000;
	mul.f64 	%fd202, %fd70, %fd762;
	{
	.reg .b32 %temp; 
	mov.b64 	{%temp, %r46}, %fd202;
	}
	abs.f64 	%fd203, %fd202;
	{ // callseq 238, 0
	.param .b64 param0;
	st.param.f64 	[param0], %fd203;
	.param .b64 retval0;
	call.uni (retval0), 
	__internal_accurate_pow, 
	(
	param0
	);
	ld.param.f64 	%fd763, [retval0];
	} // callseq 238
	setp.lt.s32 	%p189, %r46, 0;
	neg.f64 	%fd765, %fd763;
	selp.f64 	%fd766, %fd765, %fd763, %p186;
	selp.f64 	%fd767, %fd766, %fd763, %p189;
	setp.eq.f64 	%p190, %fd202, 0d0000000000000000;
	selp.b32 	%r265, %r46, 0, %p186;
	or.b32  	%r266, %r265, 2146435072;
	selp.b32 	%r267, %r266, %r265, %p185;
	mov.b32 	%r268, 0;
	mov.b64 	%fd768, {%r268, %r267};
	selp.f64 	%fd1638, %fd768, %fd767, %p190;
	add.f64 	%fd769, %fd202, 0d4000000000000000;
	{
	.reg .b32 %temp; 
	mov.b64 	{%temp, %r269}, %fd769;
	}
	and.b32  	%r270, %r269, 2146435072;
	setp.ne.s32 	%p191, %r270, 2146435072;
	@%p191 bra 	$L__BB7_150;
	setp.nan.f64 	%p192, %fd202, %fd202;
	@%p192 bra 	$L__BB7_149;
	setp.neu.f64 	%p193, %fd203, 0d7FF0000000000000;
	@%p193 bra 	$L__BB7_150;
	selp.b32 	%r271, %r27, %r26, %p3;
	selp.b32 	%r272, %r271, %r26, %p189;
	mov.b32 	%r273, 0;
	mov.b64 	%fd1638, {%r273, %r272};
	bra.uni 	$L__BB7_150;
$L__BB7_149:
	mov.f64 	%fd770, 0d4000000000000000;
	add.rn.f64 	%fd1638, %fd202, %fd770;
$L__BB7_150:
	setp.lt.s32 	%p195, %r24, 0;
	setp.eq.s32 	%p196, %r25, 1062207488;
	setp.eq.f64 	%p198, %fd202, 0d3FF0000000000000;
	add.f64 	%fd771, %fd1638, 0d3FF0000000000000;
	mov.f64 	%fd772, 0d4010000000000000;
	div.rn.f64 	%fd773, %fd772, %fd771;
	selp.f64 	%fd774, 0d4000000000000000, %fd773, %p198;
	add.f64 	%fd208, %fd201, %fd774;
	add.f64 	%fd775, %fd187, 0d41C8000000000000;
	add.f64 	%fd776, %fd775, 0d3FE0000000000000;
	mul.f64 	%fd209, %fd70, %fd776;
	{
	.reg .b32 %temp; 
	mov.b64 	{%temp, %r47}, %fd209;
	}
	abs.f64 	%fd210, %fd209;
	{ // callseq 239, 0
	.param .b64 param0;
	st.param.f64 	[param0], %fd210;
	.param .b64 retval0;
	call.uni (retval0), 
	__internal_accurate_pow, 
	(
	param0
	);
	ld.param.f64 	%fd777, [retval0];
	} // callseq 239
	setp.lt.s32 	%p199, %r47, 0;
	neg.f64 	%fd779, %fd777;
	selp.f64 	%fd780, %fd779, %fd777, %p196;
	selp.f64 	%fd781, %fd780, %fd777, %p199;
	setp.eq.f64 	%p200, %fd209, 0d0000000000000000;
	selp.b32 	%r274, %r47, 0, %p196;
	or.b32  	%r275, %r274, 2146435072;
	selp.b32 	%r276, %r275, %r274, %p195;
	mov.b32 	%r277, 0;
	mov.b64 	%fd782, {%r277, %r276};
	selp.f64 	%fd1639, %fd782, %fd781, %p200;
	add.f64 	%fd783, %fd209, 0d4000000000000000;
	{
	.reg .b32 %temp; 
	mov.b64 	{%temp, %r278}, %fd783;
	}
	and.b32  	%r279, %r278, 2146435072;
	setp.ne.s32 	%p201, %r279, 2146435072;
	@%p201 bra 	$L__BB7_155;
	setp.nan.f64 	%p202, %fd209, %fd209;
	@%p202 bra 	$L__BB7_154;
	setp.neu.f64 	%p203, %fd210, 0d7FF0000000000000;
	@%p203 bra 	$L__BB7_155;
	setp.lt.s32 	%p204, %r47, 0;
	selp.b32 	%r280, %r27, %r26, %p3;
	selp.b32 	%r281, %r280, %r26, %p204;
	mov.b32 	%r282, 0;
	mov.b64 	%fd1639, {%r282, %r281};
	bra.uni 	$L__BB7_155;
$L__BB7_154:
	mov.f64 	%fd784, 0d4000000000000000;
	add.rn.f64 	%fd1639, %fd209, %fd784;
$L__BB7_155:
	setp.lt.s32 	%p205, %r24, 0;
	setp.eq.s32 	%p206, %r25, 1062207488;
	setp.eq.f64 	%p208, %fd209, 0d3FF0000000000000;
	add.f64 	%fd785, %fd1639, 0d3FF0000000000000;
	mov.f64 	%fd786, 0d4010000000000000;
	div.rn.f64 	%fd787, %fd786, %fd785;
	selp.f64 	%fd788, 0d4000000000000000, %fd787, %p208;
	add.f64 	%fd215, %fd208, %fd788;
	ld.global.u64 	%rd35, [%rd7+20480];
	cvt.rn.f64.s64 	%fd216, %rd35;
	add.f64 	%fd789, %fd216, 0d3FE0000000000000;
	mul.f64 	%fd217, %fd70, %fd789;
	{
	.reg .b32 %temp; 
	mov.b64 	{%temp, %r48}, %fd217;
	}
	abs.f64 	%fd218, %fd217;
	{ // callseq 240, 0
	.param .b64 param0;
	st.param.f64 	[param0], %fd218;
	.param .b64 retval0;
	call.uni (retval0), 
	__internal_accurate_pow, 
	(
	param0
	);
	ld.param.f64 	%fd790, [retval0];
	} // callseq 240
	setp.lt.s32 	%p209, %r48, 0;
	neg.f64 	%fd792, %fd790;
	selp.f64 	%fd793, %fd792, %fd790, %p206;
	selp.f64 	%fd794, %fd793, %fd790, %p209;
	setp.eq.f64 	%p210, %fd217, 0d0000000000000000;
	selp.b32 	%r283, %r48, 0, %p206;
	or.b32  	%r284, %r283, 2146435072;
	selp.b32 	%r285, %r284, %r283, %p205;
	mov.b32 	%r286, 0;
	mov.b64 	%fd795, {%r286, %r285};
	selp.f64 	%fd1640, %fd795, %fd794, %p210;
	add.f64 	%fd796, %fd217, 0d4000000000000000;
	{
	.reg .b32 %temp; 
	mov.b64 	{%temp, %r287}, %fd796;
	}
	and.b32  	%r288, %r287, 2146435072;
	setp.ne.s32 	%p211, %r288, 2146435072;
	@%p211 bra 	$L__BB7_160;
	setp.nan.f64 	%p212, %fd217, %fd217;
	@%p212 bra 	$L__BB7_159;
	setp.neu.f64 	%p213, %fd218, 0d7FF0000000000000;
	@%p213 bra 	$L__BB7_160;
	selp.b32 	%r289, %r27, %r26, %p3;
	selp.b32 	%r290, %r289, %r26, %p209;
	mov.b32 	%r291, 0;
	mov.b64 	%fd1640, {%r291, %r290};
	bra.uni 	$L__BB7_160;
$L__BB7_159:
	mov.f64 	%fd797, 0d4000000000000000;
	add.rn.f64 	%fd1640, %fd217, %fd797;
$L__BB7_160:
	setp.lt.s32 	%p215, %r24, 0;
	setp.eq.s32 	%p216, %r25, 1062207488;
	setp.eq.f64 	%p218, %fd217, 0d3FF0000000000000;
	add.f64 	%fd798, %fd1640, 0d3FF0000000000000;
	mov.f64 	%fd799, 0d4010000000000000;
	div.rn.f64 	%fd800, %fd799, %fd798;
	add.f64 	%fd801, %fd800, 0d0000000000000000;
	selp.f64 	%fd223, 0d4000000000000000, %fd801, %p218;
	add.f64 	%fd802, %fd216, 0d41B0000000000000;
	add.f64 	%fd803, %fd802, 0d3FE0000000000000;
	mul.f64 	%fd224, %fd70, %fd803;
	{
	.reg .b32 %temp; 
	mov.b64 	{%temp, %r49}, %fd224;
	}
	abs.f64 	%fd225, %fd224;
	{ // callseq 241, 0
	.param .b64 param0;
	st.param.f64 	[param0], %fd225;
	.param .b64 retval0;
	call.uni (retval0), 
	__internal_accurate_pow, 
	(
	param0
	);
	ld.param.f64 	%fd804, [retval0];
	} // callseq 241
	setp.lt.s32 	%p219, %r49, 0;
	neg.f64 	%fd806, %fd804;
	selp.f64 	%fd807, %fd806, %fd804, %p216;
	selp.f64 	%fd808, %fd807, %fd804, %p219;
	setp.eq.f64 	%p220, %fd224, 0d0000000000000000;
	selp.b32 	%r292, %r49, 0, %p216;
	or.b32  	%r293, %r292, 2146435072;
	selp.b32 	%r294, %r293, %r292, %p215;
	mov.b32 	%r295, 0;
	mov.b64 	%fd809, {%r295, %r294};
	selp.f64 	%fd1641, %fd809, %fd808, %p220;
	add.f64 	%fd810, %fd224, 0d4000000000000000;
	{
	.reg .b32 %temp; 
	mov.b64 	{%temp, %r296}, %fd810;
	}
	and.b32  	%r297, %r296, 2146435072;
	setp.ne.s32 	%p221, %r297, 2146435072;
	@%p221 bra 	$L__BB7_165;
	setp.nan.f64 	%p222, %fd224, %fd224;
	@%p222 bra 	$L__BB7_164;
	setp.neu.f64 	%p223, %fd225, 0d7FF0000000000000;
	@%p223 bra 	$L__BB7_165;
	selp.b32 	%r298, %r27, %r26, %p3;
	selp.b32 	%r299, %r298, %r26, %p219;
	mov.b32 	%r300, 0;
	mov.b64 	%fd1641, {%r300, %r299};
	bra.uni 	$L__BB7_165;
$L__BB7_164:
	mov.f64 	%fd811, 0d4000000000000000;
	add.rn.f64 	%fd1641, %fd224, %fd811;
$L__BB7_165:
	setp.eq.f64 	%p228, %fd224, 0d3FF0000000000000;
	add.f64 	%fd812, %fd1641, 0d3FF0000000000000;
	mov.f64 	%fd813, 0d4010000000000000;
	div.rn.f64 	%fd814, %fd813, %fd812;
	selp.f64 	%fd815, 0d4000000000000000, %fd814, %p228;
	add.f64 	%fd230, %fd223, %fd815;
	add.f64 	%fd816, %fd216, 0d41C0000000000000;
	add.f64 	%fd817, %fd816, 0d3FE0000000000000;
	mul.f64 	%fd231, %fd70, %fd817;
	{
	.reg .b32 %temp; 
	mov.b64 	{%temp, %r50}, %fd231;
	}
	abs.f64 	%fd232, %fd231;
	{ // callseq 242, 0
	.param .b64 param0;
	st.param.f64 	[param0], %fd232;
	.param .b64 retval0;
	call.uni (retval0), 
	__internal_accurate_pow, 
	(
	param0
	);
	ld.param.f64 	%fd818, [retval0];
	} // callseq 242
	setp.lt.s32 	%p229, %r50, 0;
	neg.f64 	%fd820, %fd818;
	selp.f64 	%fd821, %fd820, %fd818, %p216;
	selp.f64 	%fd822, %fd821, %fd818, %p229;
	setp.eq.f64 	%p230, %fd231, 0d0000000000000000;
	selp.b32 	%r301, %r50, 0, %p216;
	or.b32  	%r302, %r301, 2146435072;
	selp.b32 	%r303, %r302, %r301, %p215;
	mov.b32 	%r304, 0;
	mov.b64 	%fd823, {%r304, %r303};
	selp.f64 	%fd1642, %fd823, %fd822, %p230;
	add.f64 	%fd824, %fd231, 0d4000000000000000;
	{
	.reg .b32 %temp; 
	mov.b64 	{%temp, %r305}, %fd824;
	}
	and.b32  	%r306, %r305, 2146435072;
	setp.ne.s32 	%p231, %r306, 2146435072;
	@%p231 bra 	$L__BB7_170;
	setp.nan.f64 	%p232, %fd231, %fd231;
	@%p232 bra 	$L__BB7_169;
	setp.neu.f64 	%p233, %fd232, 0d7FF0000000000000;
	@%p233 bra 	$L__BB7_170;
	selp.b32 	%r307, %r27, %r26, %p3;
	selp.b32 	%r308, %r307, %r26, %p229;
	mov.b32 	%r309, 0;
	mov.b64 	%fd1642, {%r309, %r308};
	bra.uni 	$L__BB7_170;
$L__BB7_169:
	mov.f64 	%fd825, 0d4000000000000000;
	add.rn.f64 	%fd1642, %fd231, %fd825;
$L__BB7_170:
	setp.eq.f64 	%p238, %fd231, 0d3FF0000000000000;
	add.f64 	%fd826, %fd1642, 0d3FF0000000000000;
	mov.f64 	%fd827, 0d4010000000000000;
	div.rn.f64 	%fd828, %fd827, %fd826;
	selp.f64 	%fd829, 0d4000000000000000, %fd828, %p238;
	add.f64 	%fd237, %fd230, %fd829;
	add.f64 	%fd830, %fd216, 0d41C8000000000000;
	add.f64 	%fd831, %fd830, 0d3FE0000000000000;
	mul.f64 	%fd238, %fd70, %fd831;
	{
	.reg .b32 %temp; 
	mov.b64 	{%temp, %r51}, %fd238;
	}
	abs.f64 	%fd239, %fd238;
	{ // callseq 243, 0
	.param .b64 param0;
	st.param.f64 	[param0], %fd239;
	.param .b64 retval0;
	call.uni (retval0), 
	__internal_accurate_pow, 
	(
	param0
	);
	ld.param.f64 	%fd832, [retval0];
	} // callseq 243
	setp.lt.s32 	%p239, %r51, 0;
	neg.f64 	%fd834, %fd832;
	selp.f64 	%fd835, %fd834, %fd832, %p216;
	selp.f64 	%fd836, %fd835, %fd832, %p239;
	setp.eq.f64 	%p240, %fd238, 0d0000000000000000;
	selp.b32 	%r310, %r51, 0, %p216;
	or.b32  	%r311, %r310, 2146435072;
	selp.b32 	%r312, %r311, %r310, %p215;
	mov.b32 	%r313, 0;
	mov.b64 	%fd837, {%r313, %r312};
	selp.f64 	%fd1643, %fd837, %fd836, %p240;
	add.f64 	%fd838, %fd238, 0d4000000000000000;
	{
	.reg .b32 %temp; 
	mov.b64 	{%temp, %r314}, %fd838;
	}
	and.b32  	%r315, %r314, 2146435072;
	setp.ne.s32 	%p241, %r315, 2146435072;
	@%p241 bra 	$L__BB7_175;
	setp.nan.f64 	%p242, %fd238, %fd238;
	@%p242 bra 	$L__BB7_174;
	setp.neu.f64 	%p243, %fd239, 0d7FF0000000000000;
	@%p243 bra 	$L__BB7_175;
	selp.b32 	%r316, %r27, %r26, %p3;
	selp.b32 	%r317, %r316, %r26, %p239;
	mov.b32 	%r318, 0;
	mov.b64 	%fd1643, {%r318, %r317};
	bra.uni 	$L__BB7_175;
$L__BB7_174:
	mov.f64 	%fd839, 0d4000000000000000;
	add.rn.f64 	%fd1643, %fd238, %fd839;
$L__BB7_175:
	setp.lt.s32 	%p245, %r24, 0;
	setp.eq.s32 	%p246, %r25, 1062207488;
	setp.eq.f64 	%p248, %fd238, 0d3FF0000000000000;
	add.f64 	%fd840, %fd1643, 0d3FF0000000000000;
	mov.f64 	%fd841, 0d4010000000000000;
	div.rn.f64 	%fd842, %fd841, %fd840;
	selp.f64 	%fd843, 0d4000000000000000, %fd842, %p248;
	add.f64 	%fd244, %fd237, %fd843;
	ld.global.u64 	%rd36, [%rd7+24576];
	cvt.rn.f64.s64 	%fd245, %rd36;
	add.f64 	%fd844, %fd245, 0d3FE0000000000000;
	mul.f64 	%fd246, %fd70, %fd844;
	{
	.reg .b32 %temp; 
	mov.b64 	{%temp, %r52}, %fd246;
	}
	abs.f64 	%fd247, %fd246;
	{ // callseq 244, 0
	.param .b64 param0;
	st.param.f64 	[param0], %fd247;
	.param .b64 retval0;
	call.uni (retval0), 
	__internal_accurate_pow, 
	(
	param0
	);
	ld.param.f64 	%fd845, [retval0];
	} // callseq 244
	setp.lt.s32 	%p249, %r52, 0;
	neg.f64 	%fd847, %fd845;
	selp.f64 	%fd848, %fd847, %fd845, %p246;
	selp.f64 	%fd849, %fd848, %fd845, %p249;
	setp.eq.f64 	%p250, %fd246, 0d0000000000000000;
	selp.b32 	%r319, %r52, 0, %p246;
	or.b32  	%r320, %r319, 2146435072;
	selp.b32 	%r321, %r320, %r319, %p245;
	mov.b32 	%r322, 0;
	mov.b64 	%fd850, {%r322, %r321};
	selp.f64 	%fd1644, %fd850, %fd849, %p250;
	add.f64 	%fd851, %fd246, 0d4000000000000000;
	{
	.reg .b32 %temp; 
	mov.b64 	{%temp, %r323}, %fd851;
	}
	and.b32  	%r324, %r323, 2146435072;
	setp.ne.s32 	%p251, %r324, 2146435072;
	@%p251 bra 	$L__BB7_180;
	setp.nan.f64 	%p252, %fd246, %fd246;
	@%p252 bra 	$L__BB7_179;
	setp.neu.f64 	%p253, %fd247, 0d7FF0000000000000;
	@%p253 bra 	$L__BB7_180;
	selp.b32 	%r325, %r27, %r26, %p3;
	selp.b32 	%r326, %r325, %r26, %p249;
	mov.b32 	%r327, 0;
	mov.b64 	%fd1644, {%r327, %r326};
	bra.uni 	$L__BB7_180;
$L__BB7_179:
	mov.f64 	%fd852, 0d4000000000000000;
	add.rn.f64 	%fd1644, %fd246, %fd852;
$L__BB7_180:
	setp.lt.s32 	%p255, %r24, 0;
	setp.eq.s32 	%p256, %r25, 1062207488;
	setp.eq.f64 	%p258, %fd246, 0d3FF0000000000000;
	add.f64 	%fd853, %fd1644, 0d3FF0000000000000;
	mov.f64 	%fd854, 0d4010000000000000;
	div.rn.f64 	%fd855, %fd854, %fd853;
	add.f64 	%fd856, %fd855, 0d0000000000000000;
	selp.f64 	%fd252, 0d4000000000000000, %fd856, %p258;
	add.f64 	%fd857, %fd245, 0d41B0000000000000;
	add.f64 	%fd858, %fd857, 0d3FE0000000000000;
	mul.f64 	%fd253, %fd70, %fd858;
	{
	.reg .b32 %temp; 
	mov.b64 	{%temp, %r53}, %fd253;
	}
	abs.f64 	%fd254, %fd253;
	{ // callseq 245, 0
	.param .b64 param0;
	st.param.f64 	[param0], %fd254;
	.param .b64 retval0;
	call.uni (retval0), 
	__internal_accurate_pow, 
	(
	param0
	);
	ld.param.f64 	%fd859, [retval0];
	} // callseq 245
	setp.lt.s32 	%p259, %r53, 0;
	neg.f64 	%fd861, %fd859;
	selp.f64 	%fd862, %fd861, %fd859, %p256;
	selp.f64 	%fd863, %fd862, %fd859, %p259;
	setp.eq.f64 	%p260, %fd253, 0d0000000000000000;
	selp.b32 	%r328, %r53, 0, %p256;
	or.b32  	%r329, %r328, 2146435072;
	selp.b32 	%r330, %r329, %r328, %p255;
	mov.b32 	%r331, 0;
	mov.b64 	%fd864, {%r331, %r330};
	selp.f64 	%fd1645, %fd864, %fd863, %p260;
	add.f64 	%fd865, %fd253, 0d4000000000000000;
	{
	.reg .b32 %temp; 
	mov.b64 	{%temp, %r332}, %fd865;
	}
	and.b32  	%r333, %r332, 2146435072;
	setp.ne.s32 	%p261, %r333, 2146435072;
	@%p261 bra 	$L__BB7_185;
	setp.nan.f64 	%p262, %fd253, %fd253;
	@%p262 bra 	$L__BB7_184;
	setp.neu.f64 	%p263, %fd254, 0d7FF0000000000000;
	@%p263 bra 	$L__BB7_185;
	selp.b32 	%r334, %r27, %r26, %p3;
	selp.b32 	%r335, %r334, %r26, %p259;
	mov.b32 	%r336, 0;
	mov.b64 	%fd1645, {%r336, %r335};
	bra.uni 	$L__BB7_185;
$L__BB7_184:
	mov.f64 	%fd866, 0d4000000000000000;
	add.rn.f64 	%fd1645, %fd253, %fd866;
$L__BB7_185:
	setp.eq.f64 	%p268, %fd253, 0d3FF0000000000000;
	add.f64 	%fd867, %fd1645, 0d3FF0000000000000;
	mov.f64 	%fd868, 0d4010000000000000;
	div.rn.f64 	%fd869, %fd868, %fd867;
	selp.f64 	%fd870, 0d4000000000000000, %fd869, %p268;
	add.f64 	%fd259, %fd252, %fd870;
	add.f64 	%fd871, %fd245, 0d41C0000000000000;
	add.f64 	%fd872, %fd871, 0d3FE0000000000000;
	mul.f64 	%fd260, %fd70, %fd872;
	{
	.reg .b32 %temp; 
	mov.b64 	{%temp, %r54}, %fd260;
	}
	abs.f64 	%fd261, %fd260;
	{ // callseq 246, 0
	.param .b64 param0;
	st.param.f64 	[param0], %fd261;
	.param .b64 retval0;
	call.uni (retval0), 
	__internal_accurate_pow, 
	(
	param0
	);
	ld.param.f64 	%fd873, [retval0];
	} // callseq 246
	setp.lt.s32 	%p269, %r54, 0;
	neg.f64 	%fd875, %fd873;
	selp.f64 	%fd876, %fd875, %fd873, %p256;
	selp.f64 	%fd877, %fd876, %fd873, %p269;
	setp.eq.f64 	%p270, %fd260, 0d0000000000000000;
	selp.b32 	%r337, %r54, 0, %p256;
	or.b32  	%r338, %r337, 2146435072;
	selp.b32 	%r339, %r338, %r337, %p255;
	mov.b32 	%r340, 0;
	mov.b64 	%fd878, {%r340, %r339};
	selp.f64 	%fd1646, %fd878, %fd877, %p270;
	add.f64 	%fd879, %fd260, 0d4000000000000000;
	{
	.reg .b32 %temp; 
	mov.b64 	{%temp, %r341}, %fd879;
	}
	and.b32  	%r342, %r341, 2146435072;
	setp.ne.s32 	%p271, %r342, 2146435072;
	@%p271 bra 	$L__BB7_190;
	setp.nan.f64 	%p272, %fd260, %fd260;
	@%p272 bra 	$L__BB7_189;
	setp.neu.f64 	%p273, %fd261, 0d7FF0000000000000;
	@%p273 bra 	$L__BB7_190;
	selp.b32 	%r343, %r27, %r26, %p3;
	selp.b32 	%r344, %r343, %r26, %p269;
	mov.b32 	%r345, 0;
	mov.b64 	%fd1646, {%r345, %r344};
	bra.uni 	$L__BB7_190;
$L__BB7_189:
	mov.f64 	%fd880, 0d4000000000000000;
	add.rn.f64 	%fd1646, %fd260, %fd880;
$L__BB7_190:
	setp.eq.f64 	%p278, %fd260, 0d3FF0000000000000;
	add.f64 	%fd881, %fd1646, 0d3FF0000000000000;
	mov.f64 	%fd882, 0d4010000000000000;
	div.rn.f64 	%fd883, %fd882, %fd881;
	selp.f64 	%fd884, 0d4000000000000000, %fd883, %p278;
	add.f64 	%fd266, %fd259, %fd884;
	add.f64 	%fd885, %fd245, 0d41C8000000000000;
	add.f64 	%fd886, %fd885, 0d3FE0000000000000;
	mul.f64 	%fd267, %fd70, %fd886;
	{
	.reg .b32 %temp; 
	mov.b64 	{%temp, %r55}, %fd267;
	}
	abs.f64 	%fd268, %fd267;
	{ // callseq 247, 0
	.param .b64 param0;
	st.param.f64 	[param0], %fd268;
	.param .b64 retval0;
	call.uni (retval0), 
	__internal_accurate_pow, 
	(
	param0
	);
	ld.param.f64 	%fd887, [retval0];
	} // callseq 247
	setp.lt.s32 	%p279, %r55, 0;
	neg.f64 	%fd889, %fd887;
	selp.f64 	%fd890, %fd889, %fd887, %p256;
	selp.f64 	%fd891, %fd890, %fd887, %p279;
	setp.eq.f64 	%p280, %fd267, 0d0000000000000000;
	selp.b32 	%r346, %r55, 0, %p256;
	or.b32  	%r347, %r346, 2146435072;
	selp.b32 	%r348, %r347, %r346, %p255;
	mov.b32 	%r349, 0;
	mov.b64 	%fd892, {%r349, %r348};
	selp.f64 	%fd1647, %fd892, %fd891, %p280;
	add.f64 	%fd893, %fd267, 0d4000000000000000;
	{
	.reg .b32 %temp; 
	mov.b64 	{%temp, %r350}, %fd893;
	}
	and.b32  	%r351, %r350, 2146435072;
	setp.ne.s32 	%p281, %r351, 2146435072;
	@%p281 bra 	$L__BB7_195;
	setp.nan.f64 	%p282, %fd267, %fd267;
	@%p282 bra 	$L__BB7_194;
	setp.neu.f64 	%p283, %fd268, 0d7FF0000000000000;
	@%p283 bra 	$L__BB7_195;
	selp.b32 	%r352, %r27, %r26, %p3;
	selp.b32 	%r353, %r352, %r26, %p279;
	mov.b32 	%r354, 0;
	mov.b64 	%fd1647, {%r354, %r353};
	bra.uni 	$L__BB7_195;
$L__BB7_194:
	mov.f64 	%fd894, 0d4000000000000000;
	add.rn.f64 	%fd1647, %fd267, %fd894;
$L__BB7_195:
	setp.eq.f64 	%p285, %fd267, 0d3FF0000000000000;
	add.f64 	%fd895, %fd1647, 0d3FF0000000000000;
	mov.f64 	%fd896, 0d4010000000000000;
	div.rn.f64 	%fd897, %fd896, %fd895;
	selp.f64 	%fd898, 0d4000000000000000, %fd897, %p285;
	add.f64 	%fd899, %fd266, %fd898;
	add.f64 	%fd900, %fd99, %fd128;
	add.f64 	%fd901, %fd900, %fd157;
	add.f64 	%fd902, %fd901, %fd186;
	add.f64 	%fd903, %fd902, %fd215;
	add.f64 	%fd904, %fd903, %fd244;
	add.f64 	%fd1682, %fd904, %fd899;
	mul.lo.s32 	%r355, %r97, 3584;
	cvt.s64.s32 	%rd8, %r355;
	cvt.u64.u32 	%rd113, %r98;
	sub.s64 	%rd37, %rd23, %rd113;
	setp.lt.u64 	%p286, %rd37, %rd8;
	@%p286 bra 	$L__BB7_362;
	cvt.u64.u32 	%rd38, %r918;
	add.s64 	%rd39, %rd113, %rd8;
	add.s64 	%rd40, %rd39, %rd38;
	shl.b64 	%rd41, %rd40, 3;
	add.s64 	%rd112, %rd2, %rd41;
	selp.b32 	%r366, %r27, %r26, %p3;
$L__BB7_197:
	add.s64 	%rd113, %rd113, %rd8;
	add.s64 	%rd43, %rd23, -3584;
	setp.gt.u64 	%p287, %rd113, %rd43;
	@%p287 bra 	$L__BB7_339;
	setp.lt.s32 	%p288, %r24, 0;
	setp.eq.s32 	%p289, %r25, 1062207488;
	cvt.u64.u32 	%rd44, %r918;
	add.s64 	%rd45, %rd113, %rd44;
	shl.b64 	%rd46, %rd45, 3;
	add.s64 	%rd15, %rd2, %rd46;
	ld.global.u64 	%rd47, [%rd15];
	cvt.rn.f64.s64 	%fd275, %rd47;
	add.f64 	%fd905, %fd275, 0d3FE0000000000000;
	mul.f64 	%fd276, %fd70, %fd905;
	{
	.reg .b32 %temp; 
	mov.b64 	{%temp, %r58}, %fd276;
	}
	abs.f64 	%fd277, %fd276;
	{ // callseq 248, 0
	.param .b64 param0;
	st.param.f64 	[param0], %fd277;
	.param .b64 retval0;
	call.uni (retval0), 
	__internal_accurate_pow, 
	(
	param0
	);
	ld.param.f64 	%fd906, [retval0];
	} // callseq 248
	setp.lt.s32 	%p291, %r58, 0;
	neg.f64 	%fd908, %fd906;
	selp.f64 	%fd909, %fd908, %fd906, %p289;
	selp.f64 	%fd910, %fd909, %fd906, %p291;
	setp.eq.f64 	%p292, %fd276, 0d0000000000000000;
	selp.b32 	%r360, %r58, 0, %p289;
	or.b32  	%r361, %r360, 2146435072;
	selp.b32 	%r362, %r361, %r360, %p288;
	mov.b32 	%r363, 0;
	mov.b64 	%fd911, {%r363, %r362};
	selp.f64 	%fd1649, %fd911, %fd910, %p292;
	add.f64 	%fd912, %fd276, 0d4000000000000000;
	{
	.reg .b32 %temp; 
	mov.b64 	{%temp, %r364}, %fd912;
	}
	and.b32  	%r365, %r364, 2146435072;
	setp.ne.s32 	%p293, %r365, 2146435072;
	@%p293 bra 	$L__BB7_203;
	setp.num.f64 	%p294, %fd276, %fd276;
	@%p294 bra 	$L__BB7_201;
	mov.f64 	%fd913, 0d4000000000000000;
	add.rn.f64 	%fd1649, %fd276, %fd913;
	bra.uni 	$L__BB7_203;
$L__BB7_201:
	setp.neu.f64 	%p295, %fd277, 0d7FF0000000000000;
	@%p295 bra 	$L__BB7_203;
	setp.lt.s32 	%p296, %r58, 0;
	selp.b32 	%r367, %r366, %r26, %p296;
	mov.b32 	%r368, 0;
	mov.b64 	%fd1649, {%r368, %r367};
$L__BB7_203:
	setp.lt.s32 	%p297, %r24, 0;
	setp.eq.s32 	%p298, %r25, 1062207488;
	setp.eq.f64 	%p300, %fd276, 0d3FF0000000000000;
	add.f64 	%fd914, %fd1649, 0d3FF0000000000000;
	mov.f64 	%fd915, 0d4010000000000000;
	div.rn.f64 	%fd916, %fd915, %fd914;
	add.f64 	%fd917, %fd916, 0d0000000000000000;
	selp.f64 	%fd282, 0d4000000000000000, %fd917, %p300;
	add.f64 	%fd918, %fd275, 0d41B0000000000000;
	add.f64 	%fd919, %fd918, 0d3FE0000000000000;
	mul.f64 	%fd283, %fd70, %fd919;
	{
	.reg .b32 %temp; 
	mov.b64 	{%temp, %r59}, %fd283;
	}
	abs.f64 	%fd284, %fd283;
	{ // callseq 249, 0
	.param .b64 param0;
	st.param.f64 	[param0], %fd284;
	.param .b64 retval0;
	call.uni (retval0), 
	__internal_accurate_pow, 
	(
	param0
	);
	ld.param.f64 	%fd920, [retval0];
	} // callseq 249
	setp.lt.s32 	%p301, %r59, 0;
	neg.f64 	%fd922, %fd920;
	selp.f64 	%fd923, %fd922, %fd920, %p298;
	selp.f64 	%fd924, %fd923, %fd920, %p301;
	setp.eq.f64 	%p302, %fd283, 0d0000000000000000;
	selp.b32 	%r369, %r59, 0, %p298;
	or.b32  	%r370, %r369, 2146435072;
	selp.b32 	%r371, %r370, %r369, %p297;
	mov.b32 	%r372, 0;
	mov.b64 	%fd925, {%r372, %r371};
	selp.f64 	%fd1650, %fd925, %fd924, %p302;
	add.f64 	%fd926, %fd283, 0d4000000000000000;
	{
	.reg .b32 %temp; 
	mov.b64 	{%temp, %r373}, %fd926;
	}
	and.b32  	%r374, %r373, 2146435072;
	setp.ne.s32 	%p303, %r374, 2146435072;
	@%p303 bra 	$L__BB7_208;
	setp.nan.f64 	%p304, %fd283, %fd283;
	@%p304 bra 	$L__BB7_207;
	setp.neu.f64 	%p305, %fd284, 0d7FF0000000000000;
	@%p305 bra 	$L__BB7_208;
	selp.b32 	%r376, %r366, %r26, %p301;
	mov.b32 	%r377, 0;
	mov.b64 	%fd1650, {%r377, %r376};
	bra.uni 	$L__BB7_208;
$L__BB7_207:
	mov.f64 	%fd927, 0d4000000000000000;
	add.rn.f64 	%fd1650, %fd283, %fd927;
$L__BB7_208:
	setp.eq.f64 	%p310, %fd283, 0d3FF0000000000000;
	add.f64 	%fd928, %fd1650, 0d3FF0000000000000;
	mov.f64 	%fd929, 0d4010000000000000;
	div.rn.f64 	%fd930, %fd929, %fd928;
	selp.f64 	%fd931, 0d4000000000000000, %fd930, %p310;
	add.f64 	%fd289, %fd282, %fd931;
	add.f64 	%fd932, %fd275, 0d41C0000000000000;
	add.f64 	%fd933, %fd932, 0d3FE0000000000000;
	mul.f64 	%fd290, %fd70, %fd933;
	{
	.reg .b32 %temp; 
	mov.b64 	{%temp, %r60}, %fd290;
	}
	abs.f64 	%fd291, %fd290;
	{ // callseq 250, 0
	.param .b64 param0;
	st.param.f64 	[param0], %fd291;
	.param .b64 retval0;
	call.uni (retval0), 
	__internal_accurate_pow, 
	(
	param0
	);
	ld.param.f64 	%fd934, [retval0];
	} // callseq 250
	setp.lt.s32 	%p311, %r60, 0;
	neg.f64 	%fd936, %fd934;
	selp.f64 	%fd937, %fd936, %fd934, %p298;
	selp.f64 	%fd938, %fd937, %fd934, %p311;
	setp.eq.f64 	%p312, %fd290, 0d0000000000000000;
	selp.b32 	%r378, %r60, 0, %p298;
	or.b32  	%r379, %r378, 2146435072;
	selp.b32 	%r380, %r379, %r378, %p297;
	mov.b32 	%r381, 0;
	mov.b64 	%fd939, {%r381, %r380};
	selp.f64 	%fd1651, %fd939, %fd938, %p312;
	add.f64 	%fd940, %fd290, 0d4000000000000000;
	{
	.reg .b32 %temp; 
	mov.b64 	{%temp, %r382}, %fd940;
	}
	and.b32  	%r383, %r382, 2146435072;
	setp.ne.s32 	%p313, %r383, 2146435072;
	@%p313 bra 	$L__BB7_213;
	setp.nan.f64 	%p314, %fd290, %fd290;
	@%p314 bra 	$L__BB7_212;
	setp.neu.f64 	%p315, %fd291, 0d7FF0000000000000;
	@%p315 bra 	$L__BB7_213;
	selp.b32 	%r385, %r366, %r26, %p311;
	mov.b32 	%r386, 0;
	mov.b64 	%fd1651, {%r386, %r385};
	bra.uni 	$L__BB7_213;
$L__BB7_212:
	mov.f64 	%fd941, 0d4000000000000000;
	add.rn.f64 	%fd1651, %fd290, %fd941;
$L__BB7_213:
	setp.eq.f64 	%p320, %fd290, 0d3FF0000000000000;
	add.f64 	%fd942, %fd1651, 0d3FF0000000000000;
	mov.f64 	%fd943, 0d4010000000000000;
	div.rn.f64 	%fd944, %fd943, %fd942;
	selp.f64 	%fd945, 0d4000000000000000, %fd944, %p320;
	add.f64 	%fd296, %fd289, %fd945;
	add.f64 	%fd946, %fd275, 0d41C8000000000000;
	add.f64 	%fd947, %fd946, 0d3FE0000000000000;
	mul.f64 	%fd297, %fd70, %fd947;
	{
	.reg .b32 %temp; 
	mov.b64 	{%temp, %r61}, %fd297;
	}
	abs.f64 	%fd298, %fd297;
	{ // callseq 251, 0
	.param .b64 param0;
	st.param.f64 	[param0], %fd298;
	.param .b64 retval0;
	call.uni (retval0), 
	__internal_accurate_pow, 
	(
	param0
	);
	ld.param.f64 	%fd948, [retval0];
	} // callseq 251
	setp.lt.s32 	%p321, %r61, 0;
	neg.f64 	%fd950, %fd948;
	selp.f64 	%fd951, %fd950, %fd948, %p298;
	selp.f64 	%fd952, %fd951, %fd948, %p321;
	setp.eq.f64 	%p322, %fd297, 0d0000000000000000;
	selp.b32 	%r387, %r61, 0, %p298;
	or.b32  	%r388, %r387, 2146435072;
	selp.b32 	%r389, %r388, %r387, %p297;
	mov.b32 	%r390, 0;
	mov.b64 	%fd953, {%r390, %r389};
	selp.f64 	%fd1652, %fd953, %fd952, %p322;
	add.f64 	%fd954, %fd297, 0d4000000000000000;
	{
	.reg .b32 %temp; 
	mov.b64 	{%temp, %r391}, %fd954;
	}
	and.b32  	%r392, %r391, 2146435072;
	setp.ne.s32 	%p323, %r392, 2146435072;
	@%p323 bra 	$L__BB7_218;
	setp.nan.f64 	%p324, %fd297, %fd297;
	@%p324 bra 	$L__BB7_217;
	setp.neu.f64 	%p325, %fd298, 0d7FF0000000000000;
	@%p325 bra 	$L__BB7_218;
	setp.lt.s32 	%p326, %r61, 0;
	selp.b32 	%r394, %r366, %r26, %p326;
	mov.b32 	%r395, 0;
	mov.b64 	%fd1652, {%r395, %r394};
	bra.uni 	$L__BB7_218;
$L__BB7_217:
	mov.f64 	%fd955, 0d4000000000000000;
	add.rn.f64 	%fd1652, %fd297, %fd955;
$L__BB7_218:
	setp.lt.s32 	%p327, %r24, 0;
	setp.eq.s32 	%p328, %r25, 1062207488;
	setp.eq.f64 	%p330, %fd297, 0d3FF0000000000000;
	add.f64 	%fd956, %fd1652, 0d3FF0000000000000;
	mov.f64 	%fd957, 0d4010000000000000;
	div.rn.f64 	%fd958, %fd957, %fd956;
	selp.f64 	%fd959, 0d4000000000000000, %fd958, %p330;
	add.f64 	%fd303, %fd296, %fd959;
	ld.global.u64 	%rd48, [%rd15+4096];
	cvt.rn.f64.s64 	%fd304, %rd48;
	add.f64 	%fd960, %fd304, 0d3FE0000000000000;
	mul.f64 	%fd305, %fd70, %fd960;
	{
	.reg .b32 %temp; 
	mov.b64 	{%temp, %r62}, %fd305;
	}
	abs.f64 	%fd306, %fd305;
	{ // callseq 252, 0
	.param .b64 param0;
	st.param.f64 	[param0], %fd306;
	.param .b64 retval0;
	call.uni (retval0), 
	__internal_accurate_pow, 
	(
	param0
	);
	ld.param.f64 	%fd961, [retval0];
	} // callseq 252
	setp.lt.s32 	%p331, %r62, 0;
	neg.f64 	%fd963, %fd961;
	selp.f64 	%fd964, %fd963, %fd961, %p328;
	selp.f64 	%fd965, %fd964, %fd961, %p331;
	setp.eq.f64 	%p332, %fd305, 0d0000000000000000;
	selp.b32 	%r396, %r62, 0, %p328;
	or.b32  	%r397, %r396, 2146435072;
	selp.b32 	%r398, %r397, %r396, %p327;
	mov.b32 	%r399, 0;
	mov.b64 	%fd966, {%r399, %r398};
	selp.f64 	%fd1653, %fd966, %fd965, %p332;
	add.f64 	%fd967, %fd305, 0d4000000000000000;
	{
	.reg .b32 %temp; 
	mov.b64 	{%temp, %r400}, %fd967;
	}
	and.b32  	%r401, %r400, 2146435072;
	setp.ne.s32 	%p333, %r401, 2146435072;
	@%p333 bra 	$L__BB7_223;
	setp.nan.f64 	%p334, %fd305, %fd305;
	@%p334 bra 	$L__BB7_222;
	setp.neu.f64 	%p335, %fd306, 0d7FF0000000000000;
	@%p335 bra 	$L__BB7_223;
	selp.b32 	%r403, %r366, %r26, %p331;
	mov.b32 	%r404, 0;
	mov.b64 	%fd1653, {%r404, %r403};
	bra.uni 	$L__BB7_223;
$L__BB7_222:
	mov.f64 	%fd968, 0d4000000000000000;
	add.rn.f64 	%fd1653, %fd305, %fd968;
$L__BB7_223:
	setp.eq.f64 	%p340, %fd305, 0d3FF0000000000000;
	add.f64 	%fd969, %fd1653, 0d3FF0000000000000;
	mov.f64 	%fd970, 0d4010000000000000;
	div.rn.f64 	%fd971, %fd970, %fd969;
	add.f64 	%fd972, %fd971, 0d0000000000000000;
	selp.f64 	%fd311, 0d4000000000000000, %fd972, %p340;
	add.f64 	%fd973, %fd304, 0d41B0000000000000;
	add.f64 	%fd974, %fd973, 0d3FE0000000000000;
	mul.f64 	%fd312, %fd70, %fd974;
	{
	.reg .b32 %temp; 
	mov.b64 	{%temp, %r63}, %fd312;
	}
	abs.f64 	%fd313, %fd312;
	{ // callseq 253, 0
	.param .b64 param0;
	st.param.f64 	[param0], %fd313;
	.param .b64 retval0;
	call.uni (retval0), 
	__internal_accurate_pow, 
	(
	param0
	);
	ld.param.f64 	%fd975, [retval0];
	} // callseq 253
	setp.lt.s32 	%p341, %r63, 0;
	neg.f64 	%fd977, %fd975;
	selp.f64 	%fd978, %fd977, %fd975, %p328;
	selp.f64 	%fd979, %fd978, %fd975, %p341;
	setp.eq.f64 	%p342, %fd312, 0d0000000000000000;
	selp.b32 	%r405, %r63, 0, %p328;
	or.b32  	%r406, %r405, 2146435072;
	selp.b32 	%r407, %r406, %r405, %p327;
	mov.b32 	%r408, 0;
	mov.b64 	%fd980, {%r408, %r407};
	selp.f64 	%fd1654, %fd980, %fd979, %p342;
	add.f64 	%fd981, %fd312, 0d4000000000000000;
	{
	.reg .b32 %temp; 
	mov.b64 	{%temp, %r409}, %fd981;
	}
	and.b32  	%r410, %r409, 2146435072;
	setp.ne.s32 	%p343, %r410, 2146435072;
	@%p343 bra 	$L__BB7_228;
	setp.nan.f64 	%p344, %fd312, %fd312;
	@%p344 bra 	$L__BB7_227;
	setp.neu.f64 	%p345, %fd313, 0d7FF0000000000000;
	@%p345 bra 	$L__BB7_228;
	selp.b32 	%r412, %r366, %r26, %p341;
	mov.b32 	%r413, 0;
	mov.b64 	%fd1654, {%r413, %r412};
	bra.uni 	$L__BB7_228;
$L__BB7_227:
	mov.f64 	%fd982, 0d4000000000000000;
	add.rn.f64 	%fd1654, %fd312, %fd982;
$L__BB7_228:
	setp.eq.f64 	%p350, %fd312, 0d3FF0000000000000;
	add.f64 	%fd983, %fd1654, 0d3FF0000000000000;
	mov.f64 	%fd984, 0d4010000000000000;
	div.rn.f64 	%fd985, %fd984, %fd983;
	selp.f64 	%fd986, 0d4000000000000000, %fd985, %p350;
	add.f64 	%fd318, %fd311, %fd986;
	add.f64 	%fd987, %fd304, 0d41C0000000000000;
	add.f64 	%fd988, %fd987, 0d3FE0000000000000;
	mul.f64 	%fd319, %fd70, %fd988;
	{
	.reg .b32 %temp; 
	mov.b64 	{%temp, %r64}, %fd319;
	}
	abs.f64 	%fd320, %fd319;
	{ // callseq 254, 0
	.param .b64 param0;
	st.param.f64 	[param0], %fd320;
	.param .b64 retval0;
	call.uni (retval0), 
	__internal_accurate_pow, 
	(
	param0
	);
	ld.param.f64 	%fd989, [retval0];
	} // callseq 254
	setp.lt.s32 	%p351, %r64, 0;
	neg.f64 	%fd991, %fd989;
	selp.f64 	%fd992, %fd991, %fd989, %p328;
	selp.f64 	%fd993, %fd992, %fd989, %p351;
	setp.eq.f64 	%p352, %fd319, 0d0000000000000000;
	selp.b32 	%r414, %r64, 0, %p328;
	or.b32  	%r415, %r414, 2146435072;
	selp.b32 	%r416, %r415, %r414, %p327;
	mov.b32 	%r417, 0;
	mov.b64 	%fd994, {%r417, %r416};
	selp.f64 	%fd1655, %fd994, %fd993, %p352;
	add.f64 	%fd995, %fd319, 0d4000000000000000;
	{
	.reg .b32 %temp; 
	mov.b64 	{%temp, %r418}, %fd995;
	}
	and.b32  	%r419, %r418, 2146435072;
	setp.ne.s32 	%p353, %r419, 2146435072;
	@%p353 bra 	$L__BB7_233;
	setp.nan.f64 	%p354, %fd319, %fd319;
	@%p354 bra 	$L__BB7_232;
	setp.neu.f64 	%p355, %fd320, 0d7FF0000000000000;
	@%p355 bra 	$L__BB7_233;
	selp.b32 	%r421, %r366, %r26, %p351;
	mov.b32 	%r422, 0;
	mov.b64 	%fd1655, {%r422, %r421};
	bra.uni 	$L__BB7_233;
$L__BB7_232:
	mov.f64 	%fd996, 0d4000000000000000;
	add.rn.f64 	%fd1655, %fd319, %fd996;
$L__BB7_233:
	setp.eq.f64 	%p360, %fd319, 0d3FF0000000000000;
	add.f64 	%fd997, %fd1655, 0d3FF0000000000000;
	mov.f64 	%fd998, 0d4010000000000000;
	div.rn.f64 	%fd999, %fd998, %fd997;
	selp.f64 	%fd1000, 0d4000000000000000, %fd999, %p360;
	add.f64 	%fd325, %fd318, %fd1000;
	add.f64 	%fd1001, %fd304, 0d41C8000000000000;
	add.f64 	%fd1002, %fd1001, 0d3FE0000000000000;
	mul.f64 	%fd326, %fd70, %fd1002;
	{
	.reg .b32 %temp; 
	mov.b64 	{%temp, %r65}, %fd326;
	}
	abs.f64 	%fd327, %fd326;
	{ // callseq 255, 0
	.param .b64 param0;
	st.param.f64 	[param0], %fd327;
	.param .b64 retval0;
	call.uni (retval0), 
	__internal_accurate_pow, 
	(
	param0
	);
	ld.param.f64 	%fd1003, [retval0];
	} // callseq 255
	setp.lt.s32 	%p361, %r65, 0;
	neg.f64 	%fd1005, %fd1003;
	selp.f64 	%fd1006, %fd1005, %fd1003, %p328;
	selp.f64 	%fd1007, %fd1006, %fd1003, %p361;
	setp.eq.f64 	%p362, %fd326, 0d0000000000000000;
	selp.b32 	%r423, %r65, 0, %p328;
	or.b32  	%r424, %r423, 2146435072;
	selp.b32 	%r425, %r424, %r423, %p327;
	mov.b32 	%r426, 0;
	mov.b64 	%fd1008, {%r426, %r425};
	selp.f64 	%fd1656, %fd1008, %fd1007, %p362;
	add.f64 	%fd1009, %fd326, 0d4000000000000000;
	{
	.reg .b32 %temp; 
	mov.b64 	{%temp, %r427}, %fd1009;
	}
	and.b32  	%r428, %r427, 2146435072;
	setp.ne.s32 	%p363, %r428, 2146435072;
	@%p363 bra 	$L__BB7_238;
	setp.nan.f64 	%p364, %fd326, %fd326;
	@%p364 bra 	$L__BB7_237;
	setp.neu.f64 	%p365, %fd327, 0d7FF0000000000000;
	@%p365 bra 	$L__BB7_238;
	selp.b32 	%r430, %r366, %r26, %p361;
	mov.b32 	%r431, 0;
	mov.b64 	%fd1656, {%r431, %r430};
	bra.uni 	$L__BB7_238;
$L__BB7_237:
	mov.f64 	%fd1010, 0d4000000000000000;
	add.rn.f64 	%fd1656, %fd326, %fd1010;
$L__BB7_238:
	setp.eq.f64 	%p370, %fd326, 0d3FF0000000000000;
	add.f64 	%fd1011, %fd1656, 0d3FF0000000000000;
	mov.f64 	%fd1012, 0d4010000000000000;
	div.rn.f64 	%fd1013, %fd1012, %fd1011;
	selp.f64 	%fd1014, 0d4000000000000000, %fd1013, %p370;
	add.f64 	%fd332, %fd325, %fd1014;
	ld.global.u64 	%rd49, [%rd15+8192];
	cvt.rn.f64.s64 	%fd333, %rd49;
	add.f64 	%fd1015, %fd333, 0d3FE0000000000000;
	mul.f64 	%fd334, %fd70, %fd1015;
	{
	.reg .b32 %temp; 
	mov.b64 	{%temp, %r66}, %fd334;
	}
	abs.f64 	%fd335, %fd334;
	{ // callseq 256, 0
	.param .b64 param0;
	st.param.f64 	[param0], %fd335;
	.param .b64 retval0;
	call.uni (retval0), 
	__internal_accurate_pow, 
	(
	param0
	);
	ld.param.f64 	%fd1016, [retval0];
	} // callseq 256
	setp.lt.s32 	%p371, %r66, 0;
	neg.f64 	%fd1018, %fd1016;
	selp.f64 	%fd1019, %fd1018, %fd1016, %p328;
	selp.f64 	%fd1020, %fd1019, %fd1016, %p371;
	setp.eq.f64 	%p372, %fd334, 0d0000000000000000;
	selp.b32 	%r432, %r66, 0, %p328;
	or.b32  	%r433, %r432, 2146435072;
	selp.b32 	%r434, %r433, %r432, %p327;
	mov.b32 	%r435, 0;
	mov.b64 	%fd1021, {%r435, %r434};
	selp.f64 	%fd1657, %fd1021, %fd1020, %p372;
	add.f64 	%fd1022, %fd334, 0d4000000000000000;
	{
	.reg .b32 %temp; 
	mov.b64 	{%temp, %r436}, %fd1022;
	}
	and.b32  	%r437, %r436, 2146435072;
	setp.ne.s32 	%p373, %r437, 2146435072;
	@%p373 bra 	$L__BB7_243;
	setp.nan.f64 	%p374, %fd334, %fd334;
	@%p374 bra 	$L__BB7_242;
	setp.neu.f64 	%p375, %fd335, 0d7FF0000000000000;
	@%p375 bra 	$L__BB7_243;
	selp.b32 	%r439, %r366, %r26, %p371;
	mov.b32 	%r440, 0;
	mov.b64 	%fd1657, {%r440, %r439};
	bra.uni 	$L__BB7_243;
$L__BB7_242:
	mov.f64 	%fd1023, 0d4000000000000000;
	add.rn.f64 	%fd1657, %fd334, %fd1023;
$L__BB7_243:
	setp.eq.f64 	%p380, %fd334, 0d3FF0000000000000;
	add.f64 	%fd1024, %fd1657, 0d3FF0000000000000;
	mov.f64 	%fd1025, 0d4010000000000000;
	div.rn.f64 	%fd1026, %fd1025, %fd1024;
	add.f64 	%fd1027, %fd1026, 0d0000000000000000;
	selp.f64 	%fd340, 0d4000000000000000, %fd1027, %p380;
	add.f64 	%fd1028, %fd333, 0d41B0000000000000;
	add.f64 	%fd1029, %fd1028, 0d3FE0000000000000;
	mul.f64 	%fd341, %fd70, %fd1029;
	{
	.reg .b32 %temp; 
	mov.b64 	{%temp, %r67}, %fd341;
	}
	abs.f64 	%fd342, %fd341;
	{ // callseq 257, 0
	.param .b64 param0;
	st.param.f64 	[param0], %fd342;
	.param .b64 retval0;
	call.uni (retval0), 
	__internal_accurate_pow, 
	(
	param0
	);
	ld.param.f64 	%fd1030, [retval0];
	} // callseq 257
	setp.lt.s32 	%p381, %r67, 0;
	neg.f64 	%fd1032, %fd1030;
	selp.f64 	%fd1033, %fd1032, %fd1030, %p328;
	selp.f64 	%fd1034, %fd1033, %fd1030, %p381;
	setp.eq.f64 	%p382, %fd341, 0d0000000000000000;
	selp.b32 	%r441, %r67, 0, %p328;
	or.b32  	%r442, %r441, 2146435072;
	selp.b32 	%r443, %r442, %r441, %p327;
	mov.b32 	%r444, 0;
	mov.b64 	%fd1035, {%r444, %r443};
	selp.f64 	%fd1658, %fd1035, %fd1034, %p382;
	add.f64 	%fd1036, %fd341, 0d4000000000000000;
	{
	.reg .b32 %temp; 
	mov.b64 	{%temp, %r445}, %fd1036;
	}
	and.b32  	%r446, %r445, 2146435072;
	setp.ne.s32 	%p383, %r446, 2146435072;
	@%p383 bra 	$L__BB7_248;
	setp.nan.f64 	%p384, %fd341, %fd341;
	@%p384 bra 	$L__BB7_247;
	setp.neu.f64 	%p385, %fd342, 0d7FF0000000000000;
	@%p385 bra 	$L__BB7_248;
	selp.b32 	%r448, %r366, %r26, %p381;
	mov.b32 	%r449, 0;
	mov.b64 	%fd1658, {%r449, %r448};
	bra.uni 	$L__BB7_248;
$L__BB7_247:
	mov.f64 	%fd1037, 0d4000000000000000;
	add.rn.f64 	%fd1658, %fd341, %fd1037;
$L__BB7_248:
	setp.eq.f64 	%p390, %fd341, 0d3FF0000000000000;
	add.f64 	%fd1038, %fd1658, 0d3FF0000000000000;
	mov.f64 	%fd1039, 0d4010000000000000;
	div.rn.f64 	%fd1040, %fd1039, %fd1038;
	selp.f64 	%fd1041, 0d4000000000000000, %fd1040, %p390;
	add.f64 	%fd347, %fd340, %fd1041;
	add.f64 	%fd1042, %fd333, 0d41C0000000000000;
	add.f64 	%fd1043, %fd1042, 0d3FE0000000000000;
	mul.f64 	%fd348, %fd70, %fd1043;
	{
	.reg .b32 %temp; 
	mov.b64 	{%temp, %r68}, %fd348;
	}
	abs.f64 	%fd349, %fd348;
	{ // callseq 258, 0
	.param .b64 param0;
	st.param.f64 	[param0], %fd349;
	.param .b64 retval0;
	call.uni (retval0), 
	__internal_accurate_pow, 
	(
	param0
	);
	ld.param.f64 	%fd1044, [retval0];
	} // callseq 258
	setp.lt.s32 	%p391, %r68, 0;
	neg.f64 	%fd1046, %fd1044;
	selp.f64 	%fd1047, %fd1046, %fd1044, %p328;
	selp.f64 	%fd1048, %fd1047, %fd1044, %p391;
	setp.eq.f64 	%p392, %fd348, 0d0000000000000000;
	selp.b32 	%r450, %r68, 0, %p328;
	or.b32  	%r451, %r450, 2146435072;
	selp.b32 	%r452, %r451, %r450, %p327;
	mov.b32 	%r453, 0;
	mov.b64 	%fd1049, {%r453, %r452};
	selp.f64 	%fd1659, %fd1049, %fd1048, %p392;
	add.f64 	%fd1050, %fd348, 0d4000000000000000;
	{
	.reg .b32 %temp; 
	mov.b64 	{%temp, %r454}, %fd1050;
	}
	and.b32  	%r455, %r454, 2146435072;
	setp.ne.s32 	%p393, %r455, 2146435072;
	@%p393 bra 	$L__BB7_253;
	setp.nan.f64 	%p394, %fd348, %fd348;
	@%p394 bra 	$L__BB7_252;
	setp.neu.f64 	%p395, %fd349, 0d7FF0000000000000;
	@%p395 bra 	$L__BB7_253;
	selp.b32 	%r457, %r366, %r26, %p391;
	mov.b32 	%r458, 0;
	mov.b64 	%fd1659, {%r458, %r457};
	bra.uni 	$L__BB7_253;
$L__BB7_252:
	mov.f64 	%fd1051, 0d4000000000000000;
	add.rn.f64 	%fd1659, %fd348, %fd1051;
$L__BB7_253:
	setp.eq.f64 	%p400, %fd348, 0d3FF0000000000000;
	add.f64 	%fd1052, %fd1659, 0d3FF0000000000000;
	mov.f64 	%fd1053, 0d4010000000000000;
	div.rn.f64 	%fd1054, %fd1053, %fd1052;
	selp.f64 	%fd1055, 0d4000000000000000, %fd1054, %p400;
	add.f64 	%fd354, %fd347, %fd1055;
	add.f64 	%fd1056, %fd333, 0d41C8000000000000;
	add.f64 	%fd1057, %fd1056, 0d3FE0000000000000;
	mul.f64 	%fd355, %fd70, %fd1057;
	{
	.reg .b32 %temp; 
	mov.b64 	{%temp, %r69}, %fd355;
	}
	abs.f64 	%fd356, %fd355;
	{ // callseq 259, 0
	.param .b64 param0;
	st.param.f64 	[param0], %fd356;
	.param .b64 retval0;
	call.uni (retval0), 
	__internal_accurate_pow, 
	(
	param0
	);
	ld.param.f64 	%fd1058, [retval0];
	} // callseq 259
	setp.lt.s32 	%p401, %r69, 0;
	neg.f64 	%fd1060, %fd1058;
	selp.f64 	%fd1061, %fd1060, %fd1058, %p328;
	selp.f64 	%fd1062, %fd1061, %fd1058, %p401;
	setp.eq.f64 	%p402, %fd355, 0d0000000000000000;
	selp.b32 	%r459, %r69, 0, %p328;
	or.b32  	%r460, %r459, 2146435072;
	selp.b32 	%r461, %r460, %r459, %p327;
	mov.b32 	%r462, 0;
	mov.b64 	%fd1063, {%r462, %r461};
	selp.f64 	%fd1660, %fd1063, %fd1062, %p402;
	add.f64 	%fd1064, %fd355, 0d4000000000000000;
	{
	.reg .b32 %temp; 
	mov.b64 	{%temp, %r463}, %fd1064;
	}
	and.b32  	%r464, %r463, 2146435072;
	setp.ne.s32 	%p403, %r464, 2146435072;
	@%p403 bra 	$L__BB7_258;
	setp.nan.f64 	%p404, %fd355, %fd355;
	@%p404 bra 	$L__BB7_257;
	setp.neu.f64 	%p405, %fd356, 0d7FF0000000000000;
	@%p405 bra 	$L__BB7_258;
	selp.b32 	%r466, %r366, %r26, %p401;
	mov.b32 	%r467, 0;
	mov.b64 	%fd1660, {%r467, %r466};
	bra.uni 	$L__BB7_258;
$L__BB7_257:
	mov.f64 	%fd1065, 0d4000000000000000;
	add.rn.f64 	%fd1660, %fd355, %fd1065;
$L__BB7_258:
	setp.eq.f64 	%p410, %fd355, 0d3FF0000000000000;
	add.f64 	%fd1066, %fd1660, 0d3FF0000000000000;
	mov.f64 	%fd1067, 0d4010000000000000;
	div.rn.f64 	%fd1068, %fd1067, %fd1066;
	selp.f64 	%fd1069, 0d4000000000000000, %fd1068, %p410;
	add.f64 	%fd361, %fd354, %fd1069;
	ld.global.u64 	%rd50, [%rd15+12288];
	cvt.rn.f64.s64 	%fd362, %rd50;
	add.f64 	%fd1070, %fd362, 0d3FE0000000000000;
	mul.f64 	%fd363, %fd70, %fd1070;
	{
	.reg .b32 %temp; 
	mov.b64 	{%temp, %r70}, %fd363;
	}
	abs.f64 	%fd364, %fd363;
	{ // callseq 260, 0
	.param .b64 param0;
	st.param.f64 	[param0], %fd364;
	.param .b64 retval0;
	call.uni (retval0), 
	__internal_accurate_pow, 
	(
	param0
	);
	ld.param.f64 	%fd1071, [retval0];
	} // callseq 260
	setp.lt.s32 	%p411, %r70, 0;
	neg.f64 	%fd1073, %fd1071;
	selp.f64 	%fd1074, %fd1073, %fd1071, %p328;
	selp.f64 	%fd1075, %fd1074, %fd1071, %p411;
	setp.eq.f64 	%p412, %fd363, 0d0000000000000000;
	selp.b32 	%r468, %r70, 0, %p328;
	or.b32  	%r469, %r468, 2146435072;
	selp.b32 	%r470, %r469, %r468, %p327;
	mov.b32 	%r471, 0;
	mov.b64 	%fd1076, {%r471, %r470};
	selp.f64 	%fd1661, %fd1076, %fd1075, %p412;
	add.f64 	%fd1077, %fd363, 0d4000000000000000;
	{
	.reg .b32 %temp; 
	mov.b64 	{%temp, %r472}, %fd1077;
	}
	and.b32  	%r473, %r472, 2146435072;
	setp.ne.s32 	%p413, %r473, 2146435072;
	@%p413 bra 	$L__BB7_263;
	setp.nan.f64 	%p414, %fd363, %fd363;
	@%p414 bra 	$L__BB7_262;
	setp.neu.f64 	%p415, %fd364, 0d7FF0000000000000;
	@%p415 bra 	$L__BB7_263;
	selp.b32 	%r475, %r366, %r26, %p411;
	mov.b32 	%r476, 0;
	mov.b64 	%fd1661, {%r476, %r475};
	bra.uni 	$L__BB7_263;
$L__BB7_262:
	mov.f64 	%fd1078, 0d4000000000000000;
	add.rn.f64 	%fd1661, %fd363, %fd1078;
$L__BB7_263:
	setp.eq.f64 	%p420, %fd363, 0d3FF0000000000000;
	add.f64 	%fd1079, %fd1661, 0d3FF0000000000000;
	mov.f64 	%fd1080, 0d4010000000000000;
	div.rn.f64 	%fd1081, %fd1080, %fd1079;
	add.f64 	%fd1082, %fd1081, 0d0000000000000000;
	selp.f64 	%fd369, 0d4000000000000000, %fd1082, %p420;
	add.f64 	%fd1083, %fd362, 0d41B0000000000000;
	add.f64 	%fd1084, %fd1083, 0d3FE0000000000000;
	mul.f64 	%fd370, %fd70, %fd1084;
	{
	.reg .b32 %temp; 
	mov.b64 	{%temp, %r71}, %fd370;
	}
	abs.f64 	%fd371, %fd370;
	{ // callseq 261, 0
	.param .b64 param0;
	st.param.f64 	[param0], %fd371;
	.param .b64 retval0;
	call.uni (retval0), 
	__internal_accurate_pow, 
	(
	param0
	);
	ld.param.f64 	%fd1085, [retval0];
	} // callseq 261
	setp.lt.s32 	%p421, %r71, 0;
	neg.f64 	%fd1087, %fd1085;
	selp.f64 	%fd1088, %fd1087, %fd1085, %p328;
	selp.f64 	%fd1089, %fd1088, %fd1085, %p421;
	setp.eq.f64 	%p422, %fd370, 0d0000000000000000;
	selp.b32 	%r477, %r71, 0, %p328;
	or.b32  	%r478, %r477, 2146435072;
	selp.b32 	%r479, %r478, %r477, %p327;
	mov.b32 	%r480, 0;
	mov.b64 	%fd1090, {%r480, %r479};
	selp.f64 	%fd1662, %fd1090, %fd1089, %p422;
	add.f64 	%fd1091, %fd370, 0d4000000000000000;
	{
	.reg .b32 %temp; 
	mov.b64 	{%temp, %r481}, %fd1091;
	}
	and.b32  	%r482, %r481, 2146435072;
	setp.ne.s32 	%p423, %r482, 2146435072;
	@%p423 bra 	$L__BB7_268;
	setp.nan.f64 	%p424, %fd370, %fd370;
	@%p424 bra 	$L__BB7_267;
	setp.neu.f64 	%p425, %fd371, 0d7FF0000000000000;
	@%p425 bra 	$L__BB7_268;
	selp.b32 	%r484, %r366, %r26, %p421;
	mov.b32 	%r485, 0;
	mov.b64 	%fd1662, {%r485, %r484};
	bra.uni 	$L__BB7_268;
$L__BB7_267:
	mov.f64 	%fd1092, 0d4000000000000000;
	add.rn.f64 	%fd1662, %fd370, %fd1092;
$L__BB7_268:
	setp.eq.f64 	%p430, %fd370, 0d3FF0000000000000;
	add.f64 	%fd1093, %fd1662, 0d3FF0000000000000;
	mov.f64 	%fd1094, 0d4010000000000000;
	div.rn.f64 	%fd1095, %fd1094, %fd1093;
	selp.f64 	%fd1096, 0d4000000000000000, %fd1095, %p430;
	add.f64 	%fd376, %fd369, %fd1096;
	add.f64 	%fd1097, %fd362, 0d41C0000000000000;
	add.f64 	%fd1098, %fd1097, 0d3FE0000000000000;
	mul.f64 	%fd377, %fd70, %fd1098;
	{
	.reg .b32 %temp; 
	mov.b64 	{%temp, %r72}, %fd377;
	}
	abs.f64 	%fd378, %fd377;
	{ // callseq 262, 0
	.param .b64 param0;
	st.param.f64 	[param0], %fd378;
	.param .b64 retval0;
	call.uni (retval0), 
	__internal_accurate_pow, 
	(
	param0
	);
	ld.param.f64 	%fd1099, [retval0];
	} // callseq 262
	setp.lt.s32 	%p431, %r72, 0;
	neg.f64 	%fd1101, %fd1099;
	selp.f64 	%fd1102, %fd1101, %fd1099, %p328;
	selp.f64 	%fd1103, %fd1102, %fd1099, %p431;
	setp.eq.f64 	%p432, %fd377, 0d0000000000000000;
	selp.b32 	%r486, %r72, 0, %p328;
	or.b32  	%r487, %r486, 2146435072;
	selp.b32 	%r488, %r487, %r486, %p327;
	mov.b32 	%r489, 0;
	mov.b64 	%fd1104, {%r489, %r488};
	selp.f64 	%fd1663, %fd1104, %fd1103, %p432;
	add.f64 	%fd1105, %fd377, 0d4000000000000000;
	{
	.reg .b32 %temp; 
	mov.b64 	{%temp, %r490}, %fd1105;
	}
	and.b32  	%r491, %r490, 2146435072;
	setp.ne.s32 	%p433, %r491, 2146435072;
	@%p433 bra 	$L__BB7_273;
	setp.nan.f64 	%p434, %fd377, %fd377;
	@%p434 bra 	$L__BB7_272;
	setp.neu.f64 	%p435, %fd378, 0d7FF0000000000000;
	@%p435 bra 	$L__BB7_273;
	selp.b32 	%r493, %r366, %r26, %p431;
	mov.b32 	%r494, 0;
	mov.b64 	%fd1663, {%r494, %r493};
	bra.uni 	$L__BB7_273;
$L__BB7_272:
	mov.f64 	%fd1106, 0d4000000000000000;
	add.rn.f64 	%fd1663, %fd377, %fd1106;
$L__BB7_273:
	setp.eq.f64 	%p440, %fd377, 0d3FF0000000000000;
	add.f64 	%fd1107, %fd1663, 0d3FF0000000000000;
	mov.f64 	%fd1108, 0d4010000000000000;
	div.rn.f64 	%fd1109, %fd1108, %fd1107;
	selp.f64 	%fd1110, 0d4000000000000000, %fd1109, %p440;
	add.f64 	%fd383, %fd376, %fd1110;
	add.f64 	%fd1111, %fd362, 0d41C8000000000000;
	add.f64 	%fd1112, %fd1111, 0d3FE0000000000000;
	mul.f64 	%fd384, %fd70, %fd1112;
	{
	.reg .b32 %temp; 
	mov.b64 	{%temp, %r73}, %fd384;
	}
	abs.f64 	%fd385, %fd384;
	{ // callseq 263, 0
	.param .b64 param0;
	st.param.f64 	[param0], %fd385;
	.param .b64 retval0;
	call.uni (retval0), 
	__internal_accurate_pow, 
	(
	param0
	);
	ld.param.f64 	%fd1113, [retval0];
	} // callseq 263
	setp.lt.s32 	%p441, %r73, 0;
	neg.f64 	%fd1115, %fd1113;
	selp.f64 	%fd1116, %fd1115, %fd1113, %p328;
	selp.f64 	%fd1117, %fd1116, %fd1113, %p441;
	setp.eq.f64 	%p442, %fd384, 0d0000000000000000;
	selp.b32 	%r495, %r73, 0, %p328;
	or.b32  	%r496, %r495, 2146435072;
	selp.b32 	%r497, %r496, %r495, %p327;
	mov.b32 	%r498, 0;
	mov.b64 	%fd1118, {%r498, %r497};
	selp.f64 	%fd1664, %fd1118, %fd1117, %p442;
	add.f64 	%fd1119, %fd384, 0d4000000000000000;
	{
	.reg .b32 %temp; 
	mov.b64 	{%temp, %r499}, %fd1119;
	}
	and.b32  	%r500, %r499, 2146435072;
	setp.ne.s32 	%p443, %r500, 2146435072;
	@%p443 bra 	$L__BB7_278;
	setp.nan.f64 	%p444, %fd384, %fd384;
	@%p444 bra 	$L__BB7_277;
	setp.neu.f64 	%p445, %fd385, 0d7FF0000000000000;
	@%p445 bra 	$L__BB7_278;
	selp.b32 	%r502, %r366, %r26, %p441;
	mov.b32 	%r503, 0;
	mov.b64 	%fd1664, {%r503, %r502};
	bra.uni 	$L__BB7_278;
$L__BB7_277:
	mov.f64 	%fd1120, 0d4000000000000000;
	add.rn.f64 	%fd1664, %fd384, %fd1120;
$L__BB7_278:
	setp.eq.f64 	%p450, %fd384, 0d3FF0000000000000;
	add.f64 	%fd1121, %fd1664, 0d3FF0000000000000;
	mov.f64 	%fd1122, 0d4010000000000000;
	div.rn.f64 	%fd1123, %fd1122, %fd1121;
	selp.f64 	%fd1124, 0d4000000000000000, %fd1123, %p450;
	add.f64 	%fd390, %fd383, %fd1124;
	mov.u32 	%r504, %tid.x;
	cvt.u64.u32 	%rd51, %r504;
	add.s64 	%rd52, %rd113, %rd51;
	shl.b64 	%rd53, %rd52, 3;
	add.s64 	%rd54, %rd2, %rd53;
	ld.global.u64 	%rd55, [%rd54+16384];
	cvt.rn.f64.s64 	%fd391, %rd55;
	add.f64 	%fd1125, %fd391, 0d3FE0000000000000;
	mul.f64 	%fd392, %fd70, %fd1125;
	{
	.reg .b32 %temp; 
	mov.b64 	{%temp, %r74}, %fd392;
	}
	abs.f64 	%fd393, %fd392;
	{ // callseq 264, 0
	.param .b64 param0;
	st.param.f64 	[param0], %fd393;
	.param .b64 retval0;
	call.uni (retval0), 
	__internal_accurate_pow, 
	(
	param0
	);
	ld.param.f64 	%fd1126, [retval0];
	} // callseq 264
	setp.lt.s32 	%p451, %r74, 0;
	neg.f64 	%fd1128, %fd1126;
	selp.f64 	%fd1129, %fd1128, %fd1126, %p328;
	selp.f64 	%fd1130, %fd1129, %fd1126, %p451;
	setp.eq.f64 	%p452, %fd392, 0d0000000000000000;
	selp.b32 	%r505, %r74, 0, %p328;
	or.b32  	%r506, %r505, 2146435072;
	selp.b32 	%r507, %r506, %r505, %p327;
	mov.b32 	%r508, 0;
	mov.b64 	%fd1131, {%r508, %r507};
	selp.f64 	%fd1665, %fd1131, %fd1130, %p452;
	add.f64 	%fd1132, %fd392, 0d4000000000000000;
	{
	.reg .b32 %temp; 
	mov.b64 	{%temp, %r509}, %fd1132;
	}
	and.b32  	%r510, %r509, 2146435072;
	setp.ne.s32 	%p453, %r510, 2146435072;
	@%p453 bra 	$L__BB7_283;
	setp.nan.f64 	%p454, %fd392, %fd392;
	@%p454 bra 	$L__BB7_282;
	setp.neu.f64 	%p455, %fd393, 0d7FF0000000000000;
	@%p455 bra 	$L__BB7_283;
	selp.b32 	%r512, %r366, %r26, %p451;
	mov.b32 	%r513, 0;
	mov.b64 	%fd1665, {%r513, %r512};
	bra.uni 	$L__BB7_283;
$L__BB7_282:
	mov.f64 	%fd1133, 0d4000000000000000;
	add.rn.f64 	%fd1665, %fd392, %fd1133;
$L__BB7_283:
	setp.eq.f64 	%p460, %fd392, 0d3FF0000000000000;
	add.f64 	%fd1134, %fd1665, 0d3FF0000000000000;
	mov.f64 	%fd1135, 0d4010000000000000;
	div.rn.f64 	%fd1136, %fd1135, %fd1134;
	add.f64 	%fd1137, %fd1136, 0d0000000000000000;
	selp.f64 	%fd398, 0d4000000000000000, %fd1137, %p460;
	add.f64 	%fd1138, %fd391, 0d41B0000000000000;
	add.f64 	%fd1139, %fd1138, 0d3FE0000000000000;
	mul.f64 	%fd399, %fd70, %fd1139;
	{
	.reg .b32 %temp; 
	mov.b64 	{%temp, %r75}, %fd399;
	}
	abs.f64 	%fd400, %fd399;
	{ // callseq 265, 0
	.param .b64 param0;
	st.param.f64 	[param0], %fd400;
	.param .b64 retval0;
	call.uni (retval0), 
	__internal_accurate_pow, 
	(
	param0
	);
	ld.param.f64 	%fd1140, [retval0];
	} // callseq 265
	setp.lt.s32 	%p461, %r75, 0;
	neg.f64 	%fd1142, %fd1140;
	selp.f64 	%fd1143, %fd1142, %fd1140, %p328;
	selp.f64 	%fd1144, %fd1143, %fd1140, %p461;
	setp.eq.f64 	%p462, %fd399, 0d0000000000000000;
	selp.b32 	%r514, %r75, 0, %p328;
	or.b32  	%r515, %r514, 2146435072;
	selp.b32 	%r516, %r515, %r514, %p327;
	mov.b32 	%r517, 0;
	mov.b64 	%fd1145, {%r517, %r516};
	selp.f64 	%fd1666, %fd1145, %fd1144, %p462;
	add.f64 	%fd1146, %fd399, 0d4000000000000000;
	{
	.reg .b32 %temp; 
	mov.b64 	{%temp, %r518}, %fd1146;
	}
	and.b32  	%r519, %r518, 2146435072;
	setp.ne.s32 	%p463, %r519, 2146435072;
	@%p463 bra 	$L__BB7_288;
	setp.nan.f64 	%p464, %fd399, %fd399;
	@%p464 bra 	$L__BB7_287;
	setp.neu.f64 	%p465, %fd400, 0d7FF0000000000000;
	@%p465 bra 	$L__BB7_288;
	or.b32  	%r520, %r26, -2147483648;
	selp.b32 	%r521, %r520, %r26, %p3;
	selp.b32 	%r522, %r521, %r26, %p461;
	mov.b32 	%r523, 0;
	mov.b64 	%fd1666, {%r523, %r522};
	bra.uni 	$L__BB7_288;
$L__BB7_287:
	mov.f64 	%fd1147, 0d4000000000000000;
	add.rn.f64 	%fd1666, %fd399, %fd1147;
$L__BB7_288:
	or.b32  	%r76, %r26, -2147483648;
	setp.eq.f64 	%p470, %fd399, 0d3FF0000000000000;
	add.f64 	%fd1148, %fd1666, 0d3FF0000000000000;
	mov.f64 	%fd1149, 0d4010000000000000;
	div.rn.f64 	%fd1150, %fd1149, %fd1148;
	selp.f64 	%fd1151, 0d4000000000000000, %fd1150, %p470;
	add.f64 	%fd405, %fd398, %fd1151;
	add.f64 	%fd1152, %fd391, 0d41C0000000000000;
	add.f64 	%fd1153, %fd1152, 0d3FE0000000000000;
	mul.f64 	%fd406, %fd70, %fd1153;
	{
	.reg .b32 %temp; 
	mov.b64 	{%temp, %r77}, %fd406;
	}
	abs.f64 	%fd407, %fd406;
	{ // callseq 266, 0
	.param .b64 param0;
	st.param.f64 	[param0], %fd407;
	.param .b64 retval0;
	call.uni (retval0), 
	__internal_accurate_pow, 
	(
	param0
	);
	ld.param.f64 	%fd1154, [retval0];
	} // callseq 266
	setp.lt.s32 	%p471, %r77, 0;
	neg.f64 	%fd1156, %fd1154;
	selp.f64 	%fd1157, %fd1156, %fd1154, %p328;
	selp.f64 	%fd1158, %fd1157, %fd1154, %p471;
	setp.eq.f64 	%p472, %fd406, 0d0000000000000000;
	selp.b32 	%r524, %r77, 0, %p328;
	or.b32  	%r525, %r524, 2146435072;
	selp.b32 	%r526, %r525, %r524, %p327;
	mov.b32 	%r527, 0;
	mov.b64 	%fd1159, {%r527, %r526};
	selp.f64 	%fd1667, %fd1159, %fd1158, %p472;
	add.f64 	%fd1160, %fd406, 0d4000000000000000;
	{
	.reg .b32 %temp; 
	mov.b64 	{%temp, %r528}, %fd1160;
	}
	and.b32  	%r529, %r528, 2146435072;
	setp.ne.s32 	%p473, %r529, 2146435072;
	@%p473 bra 	$L__BB7_293;
	setp.nan.f64 	%p474, %fd406, %fd406;
	@%p474 bra 	$L__BB7_292;
	setp.neu.f64 	%p475, %fd407, 0d7FF0000000000000;
	@%p475 bra 	$L__BB7_293;
	selp.b32 	%r530, %r76, %r26, %p3;
	selp.b32 	%r531, %r530, %r26, %p471;
	mov.b32 	%r532, 0;
	mov.b64 	%fd1667, {%r532, %r531};
	bra.uni 	$L__BB7_293;
$L__BB7_292:
	mov.f64 	%fd1161, 0d4000000000000000;
	add.rn.f64 	%fd1667, %fd406, %fd1161;
$L__BB7_293:
	setp.eq.f64 	%p480, %fd406, 0d3FF0000000000000;
	add.f64 	%fd1162, %fd1667, 0d3FF0000000000000;
	mov.f64 	%fd1163, 0d4010000000000000;
	div.rn.f64 	%fd1164, %fd1163, %fd1162;
	selp.f64 	%fd1165, 0d4000000000000000, %fd1164, %p480;
	add.f64 	%fd412, %fd405, %fd1165;
	add.f64 	%fd1166, %fd391, 0d41C8000000000000;
	add.f64 	%fd1167, %fd1166, 0d3FE0000000000000;
	mul.f64 	%fd413, %fd70, %fd1167;
	{
	.reg .b32 %temp; 
	mov.b64 	{%temp, %r78}, %fd413;
	}
	abs.f64 	%fd414, %fd413;
	{ // callseq 267, 0
	.param .b64 param0;
	st.param.f64 	[param0], %fd414;
	.param .b64 retval0;
	call.uni (retval0), 
	__internal_accurate_pow, 
	(
	param0
	);
	ld.param.f64 	%fd1168, [retval0];
	} // callseq 267
	setp.lt.s32 	%p481, %r78, 0;
	neg.f64 	%fd1170, %fd1168;
	selp.f64 	%fd1171, %fd1170, %fd1168, %p328;
	selp.f64 	%fd1172, %fd1171, %fd1168, %p481;
	setp.eq.f64 	%p482, %fd413, 0d0000000000000000;
	selp.b32 	%r533, %r78, 0, %p328;
	or.b32  	%r534, %r533, 2146435072;
	selp.b32 	%r535, %r534, %r533, %p327;
	mov.b32 	%r536, 0;
	mov.b64 	%fd1173, {%r536, %r535};
	selp.f64 	%fd1668, %fd1173, %fd1172, %p482;
	add.f64 	%fd1174, %fd413, 0d4000000000000000;
	{
	.reg .b32 %temp; 
	mov.b64 	{%temp, %r537}, %fd1174;
	}
	and.b32  	%r538, %r537, 2146435072;
	setp.ne.s32 	%p483, %r538, 2146435072;
	@%p483 bra 	$L__BB7_298;
	setp.nan.f64 	%p484, %fd413, %fd413;
	@%p484 bra 	$L__BB7_297;
	setp.neu.f64 	%p485, %fd414, 0d7FF0000000000000;
	@%p485 bra 	$L__BB7_298;
	selp.b32 	%r539, %r76, %r26, %p3;
	selp.b32 	%r540, %r539, %r26, %p481;
	mov.b32 	%r541, 0;
	mov.b64 	%fd1668, {%r541, %r540};
	bra.uni 	$L__BB7_298;
$L__BB7_297:
	mov.f64 	%fd1175, 0d4000000000000000;
	add.rn.f64 	%fd1668, %fd413, %fd1175;
$L__BB7_298:
	setp.eq.f64 	%p490, %fd413, 0d3FF0000000000000;
	add.f64 	%fd1176, %fd1668, 0d3FF0000000000000;
	mov.f64 	%fd1177, 0d4010000000000000;
	div.rn.f64 	%fd1178, %fd1177, %fd1176;
	selp.f64 	%fd1179, 0d4000000000000000, %fd1178, %p490;
	add.f64 	%fd419, %fd412, %fd1179;
	mov.u32 	%r542, %tid.x;
	cvt.u64.u32 	%rd56, %r542;
	add.s64 	%rd57, %rd113, %rd56;
	shl.b64 	%rd58, %rd57, 3;
	add.s64 	%rd59, %rd2, %rd58;
	ld.global.u64 	%rd60, [%rd59+20480];
	cvt.rn.f64.s64 	%fd420, %rd60;
	add.f64 	%fd1180, %fd420, 0d3FE0000000000000;
	mul.f64 	%fd421, %fd70, %fd1180;
	{
	.reg .b32 %temp; 
	mov.b64 	{%temp, %r79}, %fd421;
	}
	abs.f64 	%fd422, %fd421;
	{ // callseq 268, 0
	.param .b64 param0;
	st.param.f64 	[param0], %fd422;
	.param .b64 retval0;
	call.uni (retval0), 
	__internal_accurate_pow, 
	(
	param0
	);
	ld.param.f64 	%fd1181, [retval0];
	} // callseq 268
	setp.lt.s32 	%p491, %r79, 0;
	neg.f64 	%fd1183, %fd1181;
	selp.f64 	%fd1184, %fd1183, %fd1181, %p328;
	selp.f64 	%fd1185, %fd1184, %fd1181, %p491;
	setp.eq.f64 	%p492, %fd421, 0d0000000000000000;
	selp.b32 	%r543, %r79, 0, %p328;
	or.b32  	%r544, %r543, 2146435072;
	selp.b32 	%r545, %r544, %r543, %p327;
	mov.b32 	%r546, 0;
	mov.b64 	%fd1186, {%r546, %r545};
	selp.f64 	%fd1669, %fd1186, %fd1185, %p492;
	add.f64 	%fd1187, %fd421, 0d4000000000000000;
	{
	.reg .b32 %temp; 
	mov.b64 	{%temp, %r547}, %fd1187;
	}
	and.b32  	%r548, %r547, 2146435072;
	setp.ne.s32 	%p493, %r548, 2146435072;
	@%p493 bra 	$L__BB7_303;
	setp.nan.f64 	%p494, %fd421, %fd421;
	@%p494 bra 	$L__BB7_302;
	setp.neu.f64 	%p495, %fd422, 0d7FF0000000000000;
	@%p495 bra 	$L__BB7_303;
	or.b32  	%r549, %r26, -2147483648;
	selp.b32 	%r550, %r549, %r26, %p3;
	selp.b32 	%r551, %r550, %r26, %p491;
	mov.b32 	%r552, 0;
	mov.b64 	%fd1669, {%r552, %r551};
	bra.uni 	$L__BB7_303;
$L__BB7_302:
	mov.f64 	%fd1188, 0d4000000000000000;
	add.rn.f64 	%fd1669, %fd421, %fd1188;
$L__BB7_303:
	setp.eq.f64 	%p500, %fd421, 0d3FF0000000000000;
	add.f64 	%fd1189, %fd1669, 0d3FF0000000000000;
	mov.f64 	%fd1190, 0d4010000000000000;
	div.rn.f64 	%fd1191, %fd1190, %fd1189;
	add.f64 	%fd1192, %fd1191, 0d0000000000000000;
	selp.f64 	%fd427, 0d4000000000000000, %fd1192, %p500;
	add.f64 	%fd1193, %fd420, 0d41B0000000000000;
	add.f64 	%fd1194, %fd1193, 0d3FE0000000000000;
	mul.f64 	%fd428, %fd70, %fd1194;
	{
	.reg .b32 %temp; 
	mov.b64 	{%temp, %r80}, %fd428;
	}
	abs.f64 	%fd429, %fd428;
	{ // callseq 269, 0
	.param .b64 param0;
	st.param.f64 	[param0], %fd429;
	.param .b64 retval0;
	call.uni (retval0), 
	__internal_accurate_pow, 
	(
	param0
	);
	ld.param.f64 	%fd1195, [retval0];
	} // callseq 269
	setp.lt.s32 	%p501, %r80, 0;
	neg.f64 	%fd1197, %fd1195;
	selp.f64 	%fd1198, %fd1197, %fd1195, %p328;
	selp.f64 	%fd1199, %fd1198, %fd1195, %p501;
	setp.eq.f64 	%p502, %fd428, 0d0000000000000000;
	selp.b32 	%r553, %r80, 0, %p328;
	or.b32  	%r554, %r553, 2146435072;
	selp.b32 	%r555, %r554, %r553, %p327;
	mov.b32 	%r556, 0;
	mov.b64 	%fd1200, {%r556, %r555};
	selp.f64 	%fd1670, %fd1200, %fd1199, %p502;
	add.f64 	%fd1201, %fd428, 0d4000000000000000;
	{
	.reg .b32 %temp; 
	mov.b64 	{%temp, %r557}, %fd1201;
	}
	and.b32  	%r558, %r557, 2146435072;
	setp.ne.s32 	%p503, %r558, 2146435072;
	@%p503 bra 	$L__BB7_308;
	setp.nan.f64 	%p504, %fd428, %fd428;
	@%p504 bra 	$L__BB7_307;
	setp.neu.f64 	%p505, %fd429, 0d7FF0000000000000;
	@%p505 bra 	$L__BB7_308;
	or.b32  	%r559, %r26, -2147483648;
	selp.b32 	%r560, %r559, %r26, %p3;
	selp.b32 	%r561, %r560, %r26, %p501;
	mov.b32 	%r562, 0;
	mov.b64 	%fd1670, {%r562, %r561};
	bra.uni 	$L__BB7_308;
$L__BB7_307:
	mov.f64 	%fd1202, 0d4000000000000000;
	add.rn.f64 	%fd1670, %fd428, %fd1202;
$L__BB7_308:
	setp.eq.f64 	%p510, %fd428, 0d3FF0000000000000;
	add.f64 	%fd1203, %fd1670, 0d3FF0000000000000;
	mov.f64 	%fd1204, 0d4010000000000000;
	div.rn.f64 	%fd1205, %fd1204, %fd1203;
	selp.f64 	%fd1206, 0d4000000000000000, %fd1205, %p510;
	add.f64 	%fd434, %fd427, %fd1206;
	add.f64 	%fd1207, %fd420, 0d41C0000000000000;
	add.f64 	%fd1208, %fd1207, 0d3FE0000000000000;
	mul.f64 	%fd435, %fd70, %fd1208;
	{
	.reg .b32 %temp; 
	mov.b64 	{%temp, %r81}, %fd435;
	}
	abs.f64 	%fd436, %fd435;
	{ // callseq 270, 0
	.param .b64 param0;
	st.param.f64 	[param0], %fd436;
	.param .b64 retval0;
	call.uni (retval0), 
	__internal_accurate_pow, 
	(
	param0
	);
	ld.param.f64 	%fd1209, [retval0];
	} // callseq 270
	setp.lt.s32 	%p511, %r81, 0;
	neg.f64 	%fd1211, %fd1209;
	selp.f64 	%fd1212, %fd1211, %fd1209, %p328;
	selp.f64 	%fd1213, %fd1212, %fd1209, %p511;
	setp.eq.f64 	%p512, %fd435, 0d0000000000000000;
	selp.b32 	%r563, %r81, 0, %p328;
	or.b32  	%r564, %r563, 2146435072;
	selp.b32 	%r565, %r564, %r563, %p327;
	mov.b32 	%r566, 0;
	mov.b64 	%fd1214, {%r566, %r565};
	selp.f64 	%fd1671, %fd1214, %fd1213, %p512;
	add.f64 	%fd1215, %fd435, 0d4000000000000000;
	{
	.reg .b32 %temp; 
	mov.b64 	{%temp, %r567}, %fd1215;
	}
	and.b32  	%r568, %r567, 2146435072;
	setp.ne.s32 	%p513, %r568, 2146435072;
	@%p513 bra 	$L__BB7_313;
	setp.nan.f64 	%p514, %fd435, %fd435;
	@%p514 bra 	$L__BB7_312;
	setp.neu.f64 	%p515, %fd436, 0d7FF0000000000000;
	@%p515 bra 	$L__BB7_313;
	or.b32  	%r569, %r26, -2147483648;
	selp.b32 	%r570, %r569, %r26, %p3;
	selp.b32 	%r571, %r570, %r26, %p511;
	mov.b32 	%r572, 0;
	mov.b64 	%fd1671, {%r572, %r571};
	bra.uni 	$L__BB7_313;
$L__BB7_312:
	mov.f64 	%fd1216, 0d4000000000000000;
	add.rn.f64 	%fd1671, %fd435, %fd1216;
$L__BB7_313:
	setp.eq.f64 	%p520, %fd435, 0d3FF0000000000000;
	add.f64 	%fd1217, %fd1671, 0d3FF0000000000000;
	mov.f64 	%fd1218, 0d4010000000000000;
	div.rn.f64 	%fd1219, %fd1218, %fd1217;
	selp.f64 	%fd1220, 0d4000000000000000, %fd1219, %p520;
	add.f64 	%fd441, %fd434, %fd1220;
	add.f64 	%fd1221, %fd420, 0d41C8000000000000;
	add.f64 	%fd1222, %fd1221, 0d3FE0000000000000;
	mul.f64 	%fd442, %fd70, %fd1222;
	{
	.reg .b32 %temp; 
	mov.b64 	{%temp, %r82}, %fd442;
	}
	abs.f64 	%fd443, %fd442;
	{ // callseq 271, 0
	.param .b64 param0;
	st.param.f64 	[param0], %fd443;
	.param .b64 retval0;
	call.uni (retval0), 
	__internal_accurate_pow, 
	(
	param0
	);
	ld.param.f64 	%fd1223, [retval0];
	} // callseq 271
	setp.lt.s32 	%p521, %r82, 0;
	neg.f64 	%fd1225, %fd1223;
	selp.f64 	%fd1226, %fd1225, %fd1223, %p328;
	selp.f64 	%fd1227, %fd1226, %fd1223, %p521;
	setp.eq.f64 	%p522, %fd442, 0d0000000000000000;
	selp.b32 	%r573, %r82, 0, %p328;
	or.b32  	%r574, %r573, 2146435072;
	selp.b32 	%r575, %r574, %r573, %p327;
	mov.b32 	%r576, 0;
	mov.b64 	%fd1228, {%r576, %r575};
	selp.f64 	%fd1672, %fd1228, %fd1227, %p522;
	add.f64 	%fd1229, %fd442, 0d4000000000000000;
	{
	.reg .b32 %temp; 
	mov.b64 	{%temp, %r577}, %fd1229;
	}
	and.b32  	%r578, %r577, 2146435072;
	setp.ne.s32 	%p523, %r578, 2146435072;
	@%p523 bra 	$L__BB7_318;
	setp.nan.f64 	%p524, %fd442, %fd442;
	@%p524 bra 	$L__BB7_317;
	setp.neu.f64 	%p525, %fd443, 0d7FF0000000000000;
	@%p525 bra 	$L__BB7_318;
	or.b32  	%r579, %r26, -2147483648;
	selp.b32 	%r580, %r579, %r26, %p3;
	selp.b32 	%r581, %r580, %r26, %p521;
	mov.b32 	%r582, 0;
	mov.b64 	%fd1672, {%r582, %r581};
	bra.uni 	$L__BB7_318;
$L__BB7_317:
	mov.f64 	%fd1230, 0d4000000000000000;
	add.rn.f64 	%fd1672, %fd442, %fd1230;
$L__BB7_318:
	setp.eq.f64 	%p530, %fd442, 0d3FF0000000000000;
	add.f64 	%fd1231, %fd1672, 0d3FF0000000000000;
	mov.f64 	%fd1232, 0d4010000000000000;
	div.rn.f64 	%fd1233, %fd1232, %fd1231;
	selp.f64 	%fd1234, 0d4000000000000000, %fd1233, %p530;
	add.f64 	%fd448, %fd441, %fd1234;
	mov.u32 	%r583, %tid.x;
	cvt.u64.u32 	%rd61, %r583;
	add.s64 	%rd62, %rd113, %rd61;
	shl.b64 	%rd63, %rd62, 3;
	add.s64 	%rd64, %rd2, %rd63;
	ld.global.u64 	%rd65, [%rd64+24576];
	cvt.rn.f64.s64 	%fd449, %rd65;
	add.f64 	%fd1235, %fd449, 0d3FE0000000000000;
	mul.f64 	%fd450, %fd70, %fd1235;
	{
	.reg .b32 %temp; 
	mov.b64 	{%temp, %r83}, %fd450;
	}
	abs.f64 	%fd451, %fd450;
	{ // callseq 272, 0
	.param .b64 param0;
	st.param.f64 	[param0], %fd451;
	.param .b64 retval0;
	call.uni (retval0), 
	__internal_accurate_pow, 
	(
	param0
	);
	ld.param.f64 	%fd1236, [retval0];
	} // callseq 272
	setp.lt.s32 	%p531, %r83, 0;
	neg.f64 	%fd1238, %fd1236;
	selp.f64 	%fd1239, %fd1238, %fd1236, %p328;
	selp.f64 	%fd1240, %fd1239, %fd1236, %p531;
	setp.eq.f64 	%p532, %fd450, 0d0000000000000000;
	selp.b32 	%r584, %r83, 0, %p328;
	or.b32  	%r585, %r584, 2146435072;
	selp.b32 	%r586, %r585, %r584, %p327;
	mov.b32 	%r587, 0;
	mov.b64 	%fd1241, {%r587, %r586};
	selp.f64 	%fd1673, %fd1241, %fd1240, %p532;
	add.f64 	%fd1242, %fd450, 0d4000000000000000;
	{
	.reg .b32 %temp; 
	mov.b64 	{%temp, %r588}, %fd1242;
	}
	and.b32  	%r589, %r588, 2146435072;
	setp.ne.s32 	%p533, %r589, 2146435072;
	@%p533 bra 	$L__BB7_323;
	setp.nan.f64 	%p534, %fd450, %fd450;
	@%p534 bra 	$L__BB7_322;
	setp.neu.f64 	%p535, %fd451, 0d7FF0000000000000;
	@%p535 bra 	$L__BB7_323;
	or.b32  	%r590, %r26, -2147483648;
	selp.b32 	%r591, %r590, %r26, %p3;
	selp.b32 	%r592, %r591, %r26, %p531;
	mov.b32 	%r593, 0;
	mov.b64 	%fd1673, {%r593, %r592};
	bra.uni 	$L__BB7_323;
$L__BB7_322:
	mov.f64 	%fd1243, 0d4000000000000000;
	add.rn.f64 	%fd1673, %fd450, %fd1243;
$L__BB7_323:
	setp.eq.f64 	%p540, %fd450, 0d3FF0000000000000;
	add.f64 	%fd1244, %fd1673, 0d3FF0000000000000;
	mov.f64 	%fd1245, 0d4010000000000000;
	div.rn.f64 	%fd1246, %fd1245, %fd1244;
	add.f64 	%fd1247, %fd1246, 0d0000000000000000;
	selp.f64 	%fd456, 0d4000000000000000, %fd1247, %p540;
	add.f64 	%fd1248, %fd449, 0d41B0000000000000;
	add.f64 	%fd1249, %fd1248, 0d3FE0000000000000;
	mul.f64 	%fd457, %fd70, %fd1249;
	{
	.reg .b32 %temp; 
	mov.b64 	{%temp, %r84}, %fd457;
	}
	abs.f64 	%fd458, %fd457;
	{ // callseq 273, 0
	.param .b64 param0;
	st.param.f64 	[param0], %fd458;
	.param .b64 retval0;
	call.uni (retval0), 
	__internal_accurate_pow, 
	(
	param0
	);
	ld.param.f64 	%fd1250, [retval0];
	} // callseq 273
	setp.lt.s32 	%p541, %r84, 0;
	neg.f64 	%fd1252, %fd1250;
	selp.f64 	%fd1253, %fd1252, %fd1250, %p328;
	selp.f64 	%fd1254, %fd1253, %fd1250, %p541;
	setp.eq.f64 	%p542, %fd457, 0d0000000000000000;
	selp.b32 	%r594, %r84, 0, %p328;
	or.b32  	%r595, %r594, 2146435072;
	selp.b32 	%r596, %r595, %r594, %p327;
	mov.b32 	%r597, 0;
	mov.b64 	%fd1255, {%r597, %r596};
	selp.f64 	%fd1674, %fd1255, %fd1254, %p542;
	add.f64 	%fd1256, %fd457, 0d4000000000000000;
	{
	.reg .b32 %temp; 
	mov.b64 	{%temp, %r598}, %fd1256;
	}
	and.b32  	%r599, %r598, 2146435072;
	setp.ne.s32 	%p543, %r599, 2146435072;
	@%p543 bra 	$L__BB7_328;
	setp.nan.f64 	%p544, %fd457, %fd457;
	@%p544 bra 	$L__BB7_327;
	setp.neu.f64 	%p545, %fd458, 0d7FF0000000000000;
	@%p545 bra 	$L__BB7_328;
	or.b32  	%r600, %r26, -2147483648;
	selp.b32 	%r601, %r600, %r26, %p3;
	selp.b32 	%r602, %r601, %r26, %p541;
	mov.b32 	%r603, 0;
	mov.b64 	%fd1674, {%r603, %r602};
	bra.uni 	$L__BB7_328;
$L__BB7_327:
	mov.f64 	%fd1257, 0d4000000000000000;
	add.rn.f64 	%fd1674, %fd457, %fd1257;
$L__BB7_328:
	setp.eq.f64 	%p550, %fd457, 0d3FF0000000000000;
	add.f64 	%fd1258, %fd1674, 0d3FF0000000000000;
	mov.f64 	%fd1259, 0d4010000000000000;
	div.rn.f64 	%fd1260, %fd1259, %fd1258;
	selp.f64 	%fd1261, 0d4000000000000000, %fd1260, %p550;
	add.f64 	%fd463, %fd456, %fd1261;
	add.f64 	%fd1262, %fd449, 0d41C0000000000000;
	add.f64 	%fd1263, %fd1262, 0d3FE0000000000000;
	mul.f64 	%fd464, %fd70, %fd1263;
	{
	.reg .b32 %temp; 
	mov.b64 	{%temp, %r85}, %fd464;
	}
	abs.f64 	%fd465, %fd464;
	{ // callseq 274, 0
	.param .b64 param0;
	st.param.f64 	[param0], %fd465;
	.param .b64 retval0;
	call.uni (retval0), 
	__internal_accurate_pow, 
	(
	param0
	);
	ld.param.f64 	%fd1264, [retval0];
	} // callseq 274
	setp.lt.s32 	%p551, %r85, 0;
	neg.f64 	%fd1266, %fd1264;
	selp.f64 	%fd1267, %fd1266, %fd1264, %p328;
	selp.f64 	%fd1268, %fd1267, %fd1264, %p551;
	setp.eq.f64 	%p552, %fd464, 0d0000000000000000;
	selp.b32 	%r604, %r85, 0, %p328;
	or.b32  	%r605, %r604, 2146435072;
	selp.b32 	%r606, %r605, %r604, %p327;
	mov.b32 	%r607, 0;
	mov.b64 	%fd1269, {%r607, %r606};
	selp.f64 	%fd1675, %fd1269, %fd1268, %p552;
	add.f64 	%fd1270, %fd464, 0d4000000000000000;
	{
	.reg .b32 %temp; 
	mov.b64 	{%temp, %r608}, %fd1270;
	}
	and.b32  	%r609, %r608, 2146435072;
	setp.ne.s32 	%p553, %r609, 2146435072;
	@%p553 bra 	$L__BB7_333;
	setp.nan.f64 	%p554, %fd464, %fd464;
	@%p554 bra 	$L__BB7_332;
	setp.neu.f64 	%p555, %fd465, 0d7FF0000000000000;
	@%p555 bra 	$L__BB7_333;
	or.b32  	%r610, %r26, -2147483648;
	selp.b32 	%r611, %r610, %r26, %p3;
	selp.b32 	%r612, %r611, %r26, %p551;
	mov.b32 	%r613, 0;
	mov.b64 	%fd1675, {%r613, %r612};
	bra.uni 	$L__BB7_333;
$L__BB7_332:
	mov.f64 	%fd1271, 0d4000000000000000;
	add.rn.f64 	%fd1675, %fd464, %fd1271;
$L__BB7_333:
	setp.eq.f64 	%p560, %fd464, 0d3FF0000000000000;
	add.f64 	%fd1272, %fd1675, 0d3FF0000000000000;
	mov.f64 	%fd1273, 0d4010000000000000;
	div.rn.f64 	%fd1274, %fd1273, %fd1272;
	selp.f64 	%fd1275, 0d4000000000000000, %fd1274, %p560;
	add.f64 	%fd470, %fd463, %fd1275;
	add.f64 	%fd1276, %fd449, 0d41C8000000000000;
	add.f64 	%fd1277, %fd1276, 0d3FE0000000000000;
	mul.f64 	%fd471, %fd70, %fd1277;
	{
	.reg .b32 %temp; 
	mov.b64 	{%temp, %r86}, %fd471;
	}
	abs.f64 	%fd472, %fd471;
	{ // callseq 275, 0
	.param .b64 param0;
	st.param.f64 	[param0], %fd472;
	.param .b64 retval0;
	call.uni (retval0), 
	__internal_accurate_pow, 
	(
	param0
	);
	ld.param.f64 	%fd1278, [retval0];
	} // callseq 275
	setp.lt.s32 	%p561, %r86, 0;
	neg.f64 	%fd1280, %fd1278;
	selp.f64 	%fd1281, %fd1280, %fd1278, %p328;
	selp.f64 	%fd1282, %fd1281, %fd1278, %p561;
	setp.eq.f64 	%p562, %fd471, 0d0000000000000000;
	selp.b32 	%r614, %r86, 0, %p328;
	or.b32  	%r615, %r614, 2146435072;
	selp.b32 	%r616, %r615, %r614, %p327;
	mov.b32 	%r617, 0;
	mov.b64 	%fd1283, {%r617, %r616};
	selp.f64 	%fd1676, %fd1283, %fd1282, %p562;
	add.f64 	%fd1284, %fd471, 0d4000000000000000;
	{
	.reg .b32 %temp; 
	mov.b64 	{%temp, %r618}, %fd1284;
	}
	and.b32  	%r619, %r618, 2146435072;
	setp.ne.s32 	%p563, %r619, 2146435072;
	@%p563 bra 	$L__BB7_338;
	setp.nan.f64 	%p564, %fd471, %fd471;
	@%p564 bra 	$L__BB7_337;
	setp.neu.f64 	%p565, %fd472, 0d7FF0000000000000;
	@%p565 bra 	$L__BB7_338;
	or.b32  	%r620, %r26, -2147483648;
	selp.b32 	%r621, %r620, %r26, %p3;
	selp.b32 	%r622, %r621, %r26, %p561;
	mov.b32 	%r623, 0;
	mov.b64 	%fd1676, {%r623, %r622};
	bra.uni 	$L__BB7_338;
$L__BB7_337:
	mov.f64 	%fd1285, 0d4000000000000000;
	add.rn.f64 	%fd1676, %fd471, %fd1285;
$L__BB7_338:
	setp.eq.f64 	%p567, %fd471, 0d3FF0000000000000;
	add.f64 	%fd1286, %fd1676, 0d3FF0000000000000;
	mov.f64 	%fd1287, 0d4010000000000000;
	div.rn.f64 	%fd1288, %fd1287, %fd1286;
	selp.f64 	%fd1289, 0d4000000000000000, %fd1288, %p567;
	add.f64 	%fd1290, %fd470, %fd1289;
	add.f64 	%fd1291, %fd1682, %fd303;
	add.f64 	%fd1292, %fd1291, %fd332;
	add.f64 	%fd1293, %fd1292, %fd361;
	add.f64 	%fd1294, %fd1293, %fd390;
	add.f64 	%fd1295, %fd1294, %fd419;
	add.f64 	%fd1296, %fd1295, %fd448;
	add.f64 	%fd1682, %fd1296, %fd1290;
	sub.s64 	%rd66, %rd23, %rd113;
	cvt.s64.s32 	%rd67, %r355;
	setp.lt.u64 	%p568, %rd66, %rd67;
	mul.wide.s32 	%rd68, %r355, 8;
	add.s64 	%rd112, %rd112, %rd68;
	@%p568 bra 	$L__BB7_362;
	bra.uni 	$L__BB7_197;
$L__BB7_339:
	setp.le.u64 	%p569, %rd23, %rd113;
	@%p569 bra 	$L__BB7_362;
	cvt.u32.u64 	%r625, %rd113;
	cvt.u32.u64 	%r626, %rd23;
	sub.s32 	%r87, %r626, %r625;
	setp.ge.s32 	%p570, %r918, %r87;
	@%p570 bra 	$L__BB7_362;
$L__BB7_341:
	setp.lt.s32 	%p571, %r24, 0;
	setp.eq.s32 	%p572, %r25, 1062207488;
	ld.global.u64 	%rd69, [%rd112];
	cvt.rn.f64.s64 	%fd479, %rd69;
	add.f64 	%fd1297, %fd479, 0d3FE0000000000000;
	mul.f64 	%fd480, %fd70, %fd1297;
	{
	.reg .b32 %temp; 
	mov.b64 	{%temp, %r89}, %fd480;
	}
	abs.f64 	%fd481, %fd480;
	{ // callseq 276, 0
	.param .b64 param0;
	st.param.f64 	[param0], %fd481;
	.param .b64 retval0;
	call.uni (retval0), 
	__internal_accurate_pow, 
	(
	param0
	);
	ld.param.f64 	%fd1298, [retval0];
	} // callseq 276
	setp.lt.s32 	%p574, %r89, 0;
	neg.f64 	%fd1300, %fd1298;
	selp.f64 	%fd1301, %fd1300, %fd1298, %p572;
	selp.f64 	%fd1302, %fd1301, %fd1298, %p574;
	setp.eq.f64 	%p575, %fd480, 0d0000000000000000;
	selp.b32 	%r627, %r89, 0, %p572;
	or.b32  	%r628, %r627, 2146435072;
	selp.b32 	%r629, %r628, %r627, %p571;
	mov.b32 	%r630, 0;
	mov.b64 	%fd1303, {%r630, %r629};
	selp.f64 	%fd1678, %fd1303, %fd1302, %p575;
	add.f64 	%fd1304, %fd480, 0d4000000000000000;
	{
	.reg .b32 %temp; 
	mov.b64 	{%temp, %r631}, %fd1304;
	}
	and.b32  	%r632, %r631, 2146435072;
	setp.ne.s32 	%p576, %r632, 2146435072;
	@%p576 bra 	$L__BB7_346;
	setp.num.f64 	%p577, %fd480, %fd480;
	@%p577 bra 	$L__BB7_344;
	mov.f64 	%fd1305, 0d4000000000000000;
	add.rn.f64 	%fd1678, %fd480, %fd1305;
	bra.uni 	$L__BB7_346;
$L__BB7_344:
	setp.neu.f64 	%p578, %fd481, 0d7FF0000000000000;
	@%p578 bra 	$L__BB7_346;
	setp.lt.s32 	%p579, %r89, 0;
	selp.b32 	%r634, %r366, %r26, %p579;
	mov.b32 	%r635, 0;
	mov.b64 	%fd1678, {%r635, %r634};
$L__BB7_346:
	setp.lt.s32 	%p580, %r24, 0;
	setp.eq.s32 	%p581, %r25, 1062207488;
	setp.eq.f64 	%p583, %fd480, 0d3FF0000000000000;
	add.f64 	%fd1306, %fd1678, 0d3FF0000000000000;
	mov.f64 	%fd1307, 0d4010000000000000;
	div.rn.f64 	%fd1308, %fd1307, %fd1306;
	add.f64 	%fd1309, %fd1308, 0d0000000000000000;
	selp.f64 	%fd486, 0d4000000000000000, %fd1309, %p583;
	add.f64 	%fd1310, %fd479, 0d41B0000000000000;
	add.f64 	%fd1311, %fd1310, 0d3FE0000000000000;
	mul.f64 	%fd487, %fd70, %fd1311;
	{
	.reg .b32 %temp; 
	mov.b64 	{%temp, %r90}, %fd487;
	}
	abs.f64 	%fd488, %fd487;
	{ // callseq 277, 0
	.param .b64 param0;
	st.param.f64 	[param0], %fd488;
	.param .b64 retval0;
	call.uni (retval0), 
	__internal_accurate_pow, 
	(
	param0
	);
	ld.param.f64 	%fd1312, [retval0];
	} // callseq 277
	setp.lt.s32 	%p584, %r90, 0;
	neg.f64 	%fd1314, %fd1312;
	selp.f64 	%fd1315, %fd1314, %fd1312, %p581;
	selp.f64 	%fd1316, %fd1315, %fd1312, %p584;
	setp.eq.f64 	%p585, %fd487, 0d0000000000000000;
	selp.b32 	%r636, %r90, 0, %p581;
	or.b32  	%r637, %r636, 2146435072;
	selp.b32 	%r638, %r637, %r636, %p580;
	mov.b32 	%r639, 0;
	mov.b64 	%fd1317, {%r639, %r638};
	selp.f64 	%fd1679, %fd1317, %fd1316, %p585;
	add.f64 	%fd1318, %fd487, 0d4000000000000000;
	{
	.reg .b32 %temp; 
	mov.b64 	{%temp, %r640}, %fd1318;
	}
	and.b32  	%r641, %r640, 2146435072;
	setp.ne.s32 	%p586, %r641, 2146435072;
	@%p586 bra 	$L__BB7_351;
	setp.nan.f64 	%p587, %fd487, %fd487;
	@%p587 bra 	$L__BB7_350;
	setp.neu.f64 	%p588, %fd488, 0d7FF0000000000000;
	@%p588 bra 	$L__BB7_351;
	setp.lt.s32 	%p589, %r90, 0;
	selp.b32 	%r643, %r366, %r26, %p589;
	mov.b32 	%r644, 0;
	mov.b64 	%fd1679, {%r644, %r643};
	bra.uni 	$L__BB7_351;
$L__BB7_350:
	mov.f64 	%fd1319, 0d4000000000000000;
	add.rn.f64 	%fd1679, %fd487, %fd1319;
$L__BB7_351:
	setp.lt.s32 	%p590, %r24, 0;
	setp.eq.s32 	%p591, %r25, 1062207488;
	setp.eq.f64 	%p593, %fd487, 0d3FF0000000000000;
	add.f64 	%fd1320, %fd1679, 0d3FF0000000000000;
	mov.f64 	%fd1321, 0d4010000000000000;
	div.rn.f64 	%fd1322, %fd1321, %fd1320;
	selp.f64 	%fd1323, 0d4000000000000000, %fd1322, %p593;
	add.f64 	%fd493, %fd486, %fd1323;
	add.f64 	%fd1324, %fd479, 0d41C0000000000000;
	add.f64 	%fd1325, %fd1324, 0d3FE0000000000000;
	mul.f64 	%fd494, %fd70, %fd1325;
	{
	.reg .b32 %temp; 
	mov.b64 	{%temp, %r91}, %fd494;
	}
	abs.f64 	%fd495, %fd494;
	{ // callseq 278, 0
	.param .b64 param0;
	st.param.f64 	[param0], %fd495;
	.param .b64 retval0;
	call.uni (retval0), 
	__internal_accurate_pow, 
	(
	param0
	);
	ld.param.f64 	%fd1326, [retval0];
	} // callseq 278
	setp.lt.s32 	%p594, %r91, 0;
	neg.f64 	%fd1328, %fd1326;
	selp.f64 	%fd1329, %fd1328, %fd1326, %p591;
	selp.f64 	%fd1330, %fd1329, %fd1326, %p594;
	setp.eq.f64 	%p595, %fd494, 0d0000000000000000;
	selp.b32 	%r645, %r91, 0, %p591;
	or.b32  	%r646, %r645, 2146435072;
	selp.b32 	%r647, %r646, %r645, %p590;
	mov.b32 	%r648, 0;
	mov.b64 	%fd1331, {%r648, %r647};
	selp.f64 	%fd1680, %fd1331, %fd1330, %p595;
	add.f64 	%fd1332, %fd494, 0d4000000000000000;
	{
	.reg .b32 %temp; 
	mov.b64 	{%temp, %r649}, %fd1332;
	}
	and.b32  	%r650, %r649, 2146435072;
	setp.ne.s32 	%p596, %r650, 2146435072;
	@%p596 bra 	$L__BB7_356;
	setp.nan.f64 	%p597, %fd494, %fd494;
	@%p597 bra 	$L__BB7_355;
	setp.neu.f64 	%p598, %fd495, 0d7FF0000000000000;
	@%p598 bra 	$L__BB7_356;
	setp.lt.s32 	%p599, %r91, 0;
	selp.b32 	%r652, %r366, %r26, %p599;
	mov.b32 	%r653, 0;
	mov.b64 	%fd1680, {%r653, %r652};
	bra.uni 	$L__BB7_356;
$L__BB7_355:
	mov.f64 	%fd1333, 0d4000000000000000;
	add.rn.f64 	%fd1680, %fd494, %fd1333;
$L__BB7_356:
	setp.lt.s32 	%p600, %r24, 0;
	setp.eq.s32 	%p601, %r25, 1062207488;
	setp.eq.f64 	%p603, %fd494, 0d3FF0000000000000;
	add.f64 	%fd1334, %fd1680, 0d3FF0000000000000;
	mov.f64 	%fd1335, 0d4010000000000000;
	div.rn.f64 	%fd1336, %fd1335, %fd1334;
	selp.f64 	%fd1337, 0d4000000000000000, %fd1336, %p603;
	add.f64 	%fd500, %fd493, %fd1337;
	add.f64 	%fd1338, %fd479, 0d41C8000000000000;
	add.f64 	%fd1339, %fd1338, 0d3FE0000000000000;
	mul.f64 	%fd501, %fd70, %fd1339;
	{
	.reg .b32 %temp; 
	mov.b64 	{%temp, %r92}, %fd501;
	}
	abs.f64 	%fd502, %fd501;
	{ // callseq 279, 0
	.param .b64 param0;
	st.param.f64 	[param0], %fd502;
	.param .b64 retval0;
	call.uni (retval0), 
	__internal_accurate_pow, 
	(
	param0
	);
	ld.param.f64 	%fd1340, [retval0];
	} // callseq 279
	setp.lt.s32 	%p604, %r92, 0;
	neg.f64 	%fd1342, %fd1340;
	selp.f64 	%fd1343, %fd1342, %fd1340, %p601;
	selp.f64 	%fd1344, %fd1343, %fd1340, %p604;
	setp.eq.f64 	%p605, %fd501, 0d0000000000000000;
	selp.b32 	%r654, %r92, 0, %p601;
	or.b32  	%r655, %r654, 2146435072;
	selp.b32 	%r656, %r655, %r654, %p600;
	mov.b32 	%r657, 0;
	mov.b64 	%fd1345, {%r657, %r656};
	selp.f64 	%fd1681, %fd1345, %fd1344, %p605;
	add.f64 	%fd1346, %fd501, 0d4000000000000000;
	{
	.reg .b32 %temp; 
	mov.b64 	{%temp, %r658}, %fd1346;
	}
	and.b32  	%r659, %r658, 2146435072;
	setp.ne.s32 	%p606, %r659, 2146435072;
	@%p606 bra 	$L__BB7_361;
	setp.nan.f64 	%p607, %fd501, %fd501;
	@%p607 bra 	$L__BB7_360;
	setp.neu.f64 	%p608, %fd502, 0d7FF0000000000000;
	@%p608 bra 	$L__BB7_361;
	setp.lt.s32 	%p609, %r92, 0;
	selp.b32 	%r661, %r366, %r26, %p609;
	mov.b32 	%r662, 0;
	mov.b64 	%fd1681, {%r662, %r661};
	bra.uni 	$L__BB7_361;
$L__BB7_360:
	mov.f64 	%fd1347, 0d4000000000000000;
	add.rn.f64 	%fd1681, %fd501, %fd1347;
$L__BB7_361:
	setp.eq.f64 	%p610, %fd501, 0d3FF0000000000000;
	add.f64 	%fd1348, %fd1681, 0d3FF0000000000000;
	mov.f64 	%fd1349, 0d4010000000000000;
	div.rn.f64 	%fd1350, %fd1349, %fd1348;
	selp.f64 	%fd1351, 0d4000000000000000, %fd1350, %p610;
	add.f64 	%fd1352, %fd500, %fd1351;
	add.f64 	%fd1682, %fd1682, %fd1352;
	add.s32 	%r918, %r918, 512;
	add.s64 	%rd112, %rd112, 4096;
	setp.lt.s32 	%p611, %r918, %r87;
	@%p611 bra 	$L__BB7_341;
$L__BB7_362:
	mov.u32 	%r94, %tid.x;
	// begin inline asm
	mov.u32 %r663, %laneid;
	// end inline asm
	mov.b64 	%rd70, %fd1682;
	mov.b64 	{%r665, %r670}, %rd70;
	mov.b32 	%r671, 1;
	mov.b32 	%r712, 31;
	mov.b32 	%r713, -1;
	// begin inline asm
	shfl.sync.down.b32 %r664, %r665, %r671, %r712, %r713;
	// end inline asm
	// begin inline asm
	shfl.sync.down.b32 %r669, %r670, %r671, %r712, %r713;
	// end inline asm
	mov.b64 	%rd71, {%r664, %r669};
	mov.b64 	%fd1353, %rd71;
	setp.gt.s32 	%p612, %r663, 30;
	add.f64 	%fd1354, %fd1682, %fd1353;
	selp.f64 	%fd1355, %fd1682, %fd1354, %p612;
	mov.b64 	%rd72, %fd1355;
	mov.b64 	{%r675, %r680}, %rd72;
	mov.b32 	%r681, 2;
	// begin inline asm
	shfl.sync.down.b32 %r674, %r675, %r681, %r712, %r713;
	// end inline asm
	// begin inline asm
	shfl.sync.down.b32 %r679, %r680, %r681, %r712, %r713;
	// end inline asm
	mov.b64 	%rd73, {%r674, %r679};
	mov.b64 	%fd1356, %rd73;
	setp.gt.s32 	%p613, %r663, 29;
	add.f64 	%fd1357, %fd1355, %fd1356;
	selp.f64 	%fd1358, %fd1355, %fd1357, %p613;
	mov.b64 	%rd74, %fd1358;
	mov.b64 	{%r685, %r690}, %rd74;
	mov.b32 	%r691, 4;
	// begin inline asm
	shfl.sync.down.b32 %r684, %r685, %r691, %r712, %r713;
	// end inline asm
	// begin inline asm
	shfl.sync.down.b32 %r689, %r690, %r691, %r712, %r713;
	// end inline asm
	mov.b64 	%rd75, {%r684, %r689};
	mov.b64 	%fd1359, %rd75;
	setp.gt.s32 	%p614, %r663, 27;
	add.f64 	%fd1360, %fd1358, %fd1359;
	selp.f64 	%fd1361, %fd1358, %fd1360, %p614;
	mov.b64 	%rd76, %fd1361;
	mov.b64 	{%r695, %r700}, %rd76;
	mov.b32 	%r701, 8;
	// begin inline asm
	shfl.sync.down.b32 %r694, %r695, %r701, %r712, %r713;
	// end inline asm
	// begin inline asm
	shfl.sync.down.b32 %r699, %r700, %r701, %r712, %r713;
	// end inline asm
	mov.b64 	%rd77, {%r694, %r699};
	mov.b64 	%fd1362, %rd77;
	setp.gt.s32 	%p615, %r663, 23;
	add.f64 	%fd1363, %fd1361, %fd1362;
	selp.f64 	%fd1364, %fd1361, %fd1363, %p615;
	mov.b64 	%rd78, %fd1364;
	mov.b64 	{%r705, %r710}, %rd78;
	mov.b32 	%r711, 16;
	// begin inline asm
	shfl.sync.down.b32 %r704, %r705, %r711, %r712, %r713;
	// end inline asm
	// begin inline asm
	shfl.sync.down.b32 %r709, %r710, %r711, %r712, %r713;
	// end inline asm
	mov.b64 	%rd79, {%r704, %r709};
	mov.b64 	%fd1365, %rd79;
	setp.gt.s32 	%p616, %r663, 15;
	add.f64 	%fd509, %fd1364, %fd1365;
	selp.f64 	%fd1683, %fd1364, %fd509, %p616;
	setp.ne.s32 	%p617, %r663, 0;
	@%p617 bra 	$L__BB7_364;
	shr.u32 	%r714, %r94, 2;
	and.b32  	%r715, %r714, 248;
	mov.u32 	%r716, _ZZN3cub18CUB_300001_SM_10006detail6reduce18DeviceReduceKernelINS2_10policy_hubIdyN4cuda3std3__44plusIdEEE10Policy1000EN6thrust24THRUST_300001_SM_1000_NS6detail15normal_iteratorINSD_10device_ptrIlEEEEyS9_d6squareIdEEEvT0_PT3_T1_NS0_13GridEvenShareISO_EET2_T4_E12temp_storage;
	add.s32 	%r717, %r716, %r715;
	st.shared.f64 	[%r717+16], %fd509;
$L__BB7_364:
	bar.sync 	0;
	setp.ne.s32 	%p618, %r94, 0;
	@%p618 bra 	$L__BB7_366;
	ld.shared.f64 	%fd1366, [_ZZN3cub18CUB_300001_SM_10006detail6reduce18DeviceReduceKernelINS2_10policy_hubIdyN4cuda3std3__44plusIdEEE10Policy1000EN6thrust24THRUST_300001_SM_1000_NS6detail15normal_iteratorINSD_10device_ptrIlEEEEyS9_d6squareIdEEEvT0_PT3_T1_NS0_13GridEvenShareISO_EET2_T4_E12temp_storage+24];
	add.f64 	%fd1367, %fd1683, %fd1366;
	ld.shared.f64 	%fd1368, [_ZZN3cub18CUB_300001_SM_10006detail6reduce18DeviceReduceKernelINS2_10policy_hubIdyN4cuda3std3__44plusIdEEE10Policy1000EN6thrust24THRUST_300001_SM_1000_NS6detail15normal_iteratorINSD_10device_ptrIlEEEEyS9_d6squareIdEEEvT0_PT3_T1_NS0_13GridEvenShareISO_EET2_T4_E12temp_storage+32];
	add.f64 	%fd1369, %fd1367, %fd1368;
	ld.shared.f64 	%fd1370, [_ZZN3cub18CUB_300001_SM_10006detail6reduce18DeviceReduceKernelINS2_10policy_hubIdyN4cuda3std3__44plusIdEEE10Policy1000EN6thrust24THRUST_300001_SM_1000_NS6detail15normal_iteratorINSD_10device_ptrIlEEEEyS9_d6squareIdEEEvT0_PT3_T1_NS0_13GridEvenShareISO_EET2_T4_E12temp_storage+40];
	add.f64 	%fd1371, %fd1369, %fd1370;
	ld.shared.f64 	%fd1372, [_ZZN3cub18CUB_300001_SM_10006detail6reduce18DeviceReduceKernelINS2_10policy_hubIdyN4cuda3std3__44plusIdEEE10Policy1000EN6thrust24THRUST_300001_SM_1000_NS6detail15normal_iteratorINSD_10device_ptrIlEEEEyS9_d6squareIdEEEvT0_PT3_T1_NS0_13GridEvenShareISO_EET2_T4_E12temp_storage+48];
	add.f64 	%fd1373, %fd1371, %fd1372;
	ld.shared.f64 	%fd1374, [_ZZN3cub18CUB_300001_SM_10006detail6reduce18DeviceReduceKernelINS2_10policy_hubIdyN4cuda3std3__44plusIdEEE10Policy1000EN6thrust24THRUST_300001_SM_1000_NS6detail15normal_iteratorINSD_10device_ptrIlEEEEyS9_d6squareIdEEEvT0_PT3_T1_NS0_13GridEvenShareISO_EET2_T4_E12temp_storage+56];
	add.f64 	%fd1375, %fd1373, %fd1374;
	ld.shared.f64 	%fd1376, [_ZZN3cub18CUB_300001_SM_10006detail6reduce18DeviceReduceKernelINS2_10policy_hubIdyN4cuda3std3__44plusIdEEE10Policy1000EN6thrust24THRUST_300001_SM_1000_NS6detail15normal_iteratorINSD_10device_ptrIlEEEEyS9_d6squareIdEEEvT0_PT3_T1_NS0_13GridEvenShareISO_EET2_T4_E12temp_storage+64];
	add.f64 	%fd1377, %fd1375, %fd1376;
	ld.shared.f64 	%fd1378, [_ZZN3cub18CUB_300001_SM_10006detail6reduce18DeviceReduceKernelINS2_10policy_hubIdyN4cuda3std3__44plusIdEEE10Policy1000EN6thrust24THRUST_300001_SM_1000_NS6detail15normal_iteratorINSD_10device_ptrIlEEEEyS9_d6squareIdEEEvT0_PT3_T1_NS0_13GridEvenShareISO_EET2_T4_E12temp_storage+72];
	add.f64 	%fd1379, %fd1377, %fd1378;
	ld.shared.f64 	%fd1380, [_ZZN3cub18CUB_300001_SM_10006detail6reduce18DeviceReduceKernelINS2_10policy_hubIdyN4cuda3std3__44plusIdEEE10Policy1000EN6thrust24THRUST_300001_SM_1000_NS6detail15normal_iteratorINSD_10device_ptrIlEEEEyS9_d6squareIdEEEvT0_PT3_T1_NS0_13GridEvenShareISO_EET2_T4_E12temp_storage+80];
	add.f64 	%fd1381, %fd1379, %fd1380;
	ld.shared.f64 	%fd1382, [_ZZN3cub18CUB_300001_SM_10006detail6reduce18DeviceReduceKernelINS2_10policy_hubIdyN4cuda3std3__44plusIdEEE10Policy1000EN6thrust24THRUST_300001_SM_1000_NS6detail15normal_iteratorINSD_10device_ptrIlEEEEyS9_d6squareIdEEEvT0_PT3_T1_NS0_13GridEvenShareISO_EET2_T4_E12temp_storage+88];
	add.f64 	%fd1383, %fd1381, %fd1382;
	ld.shared.f64 	%fd1384, [_ZZN3cub18CUB_300001_SM_10006detail6reduce18DeviceReduceKernelINS2_10policy_hubIdyN4cuda3std3__44plusIdEEE10Policy1000EN6thrust24THRUST_300001_SM_1000_NS6detail15normal_iteratorINSD_10device_ptrIlEEEEyS9_d6squareIdEEEvT0_PT3_T1_NS0_13GridEvenShareISO_EET2_T4_E12temp_storage+96];
	add.f64 	%fd1385, %fd1383, %fd1384;
	ld.shared.f64 	%fd1386, [_ZZN3cub18CUB_300001_SM_10006detail6reduce18DeviceReduceKernelINS2_10policy_hubIdyN4cuda3std3__44plusIdEEE10Policy1000EN6thrust24THRUST_300001_SM_1000_NS6detail15normal_iteratorINSD_10device_ptrIlEEEEyS9_d6squareIdEEEvT0_PT3_T1_NS0_13GridEvenShareISO_EET2_T4_E12temp_storage+104];
	add.f64 	%fd1387, %fd1385, %fd1386;
	ld.shared.f64 	%fd1388, [_ZZN3cub18CUB_300001_SM_10006detail6reduce18DeviceReduceKernelINS2_10policy_hubIdyN4cuda3std3__44plusIdEEE10Policy1000EN6thrust24THRUST_300001_SM_1000_NS6detail15normal_iteratorINSD_10device_ptrIlEEEEyS9_d6squareIdEEEvT0_PT3_T1_NS0_13GridEvenShareISO_EET2_T4_E12temp_storage+112];
	add.f64 	%fd1389, %fd1387, %fd1388;
	ld.shared.f64 	%fd1390, [_ZZN3cub18CUB_300001_SM_10006detail6reduce18DeviceReduceKernelINS2_10policy_hubIdyN4cuda3std3__44plusIdEEE10Policy1000EN6thrust24THRUST_300001_SM_1000_NS6detail15normal_iteratorINSD_10device_ptrIlEEEEyS9_d6squareIdEEEvT0_PT3_T1_NS0_13GridEvenShareISO_EET2_T4_E12temp_storage+120];
	add.f64 	%fd1391, %fd1389, %fd1390;
	ld.shared.f64 	%fd1392, [_ZZN3cub18CUB_300001_SM_10006detail6reduce18DeviceReduceKernelINS2_10policy_hubIdyN4cuda3std3__44plusIdEEE10Policy1000EN6thrust24THRUST_300001_SM_1000_NS6detail15normal_iteratorINSD_10device_ptrIlEEEEyS9_d6squareIdEEEvT0_PT3_T1_NS0_13GridEvenShareISO_EET2_T4_E12temp_storage+128];
	add.f64 	%fd1393, %fd1391, %fd1392;
	ld.shared.f64 	%fd1394, [_ZZN3cub18CUB_300001_SM_10006detail6reduce18DeviceReduceKernelINS2_10policy_hubIdyN4cuda3std3__44plusIdEEE10Policy1000EN6thrust24THRUST_300001_SM_1000_NS6detail15normal_iteratorINSD_10device_ptrIlEEEEyS9_d6squareIdEEEvT0_PT3_T1_NS0_13GridEvenShareISO_EET2_T4_E12temp_storage+136];
	add.f64 	%fd1683, %fd1393, %fd1394;
$L__BB7_366:
	mov.u32 	%r914, %tid.x;
	setp.ne.s32 	%p737, %r914, 0;
	@%p737 bra 	$L__BB7_368;
	ld.param.u64 	%rd110, [_ZN3cub18CUB_300001_SM_10006detail6reduce18DeviceReduceKernelINS2_10policy_hubIdyN4cuda3std3__44plusIdEEE10Policy1000EN6thrust24THRUST_300001_SM_1000_NS6detail15normal_iteratorINSD_10device_ptrIlEEEEyS9_d6squareIdEEEvT0_PT3_T1_NS0_13GridEvenShareISO_EET2_T4__param_1];
	mov.u32 	%r915, %ctaid.x;
	cvta.to.global.u64 	%rd107, %rd110;
	mul.wide.u32 	%rd108, %r915, 8;
	add.s64 	%rd109, %rd107, %rd108;
	st.global.f64 	[%rd109], %fd1683;
$L__BB7_368:
	ret;

}
	// .globl	_ZN3cub18CUB_300001_SM_10006detail6reduce28DeviceReduceSingleTileKernelINS2_10policy_hubIdyN4cuda3std3__44plusIdEEE10Policy1000EPdSC_iS9_ddNS7_10__identityEEEvT0_T1_T2_T3_T4_T6_
.visible .entry _ZN3cub18CUB_300001_SM_10006detail6reduce28DeviceReduceSingleTileKernelINS2_10policy_hubIdyN4cuda3std3__44plusIdEEE10Policy1000EPdSC_iS9_ddNS7_10__identityEEEvT0_T1_T2_T3_T4_T6_(
	.param .u64 .ptr .align 1 _ZN3cub18CUB_300001_SM_10006detail6reduce28DeviceReduceSingleTileKernelINS2_10policy_hubIdyN4cuda3std3__44plusIdEEE10Policy1000EPdSC_iS9_ddNS7_10__identityEEEvT0_T1_T2_T3_T4_T6__param_0,
	.param .u64 .ptr .align 1 _ZN3cub18CUB_300001_SM_10006detail6reduce28DeviceReduceSingleTileKernelINS2_10policy_hubIdyN4cuda3std3__44plusIdEEE10Policy1000EPdSC_iS9_ddNS7_10__identityEEEvT0_T1_T2_T3_T4_T6__param_1,
	.param .u32 _ZN3cub18CUB_300001_SM_10006detail6reduce28DeviceReduceSingleTileKernelINS2_10policy_hubIdyN4cuda3std3__44plusIdEEE10Policy1000EPdSC_iS9_ddNS7_10__identityEEEvT0_T1_T2_T3_T4_T6__param_2,
	.param .align 1 .b8 _ZN3cub18CUB_300001_SM_10006detail6reduce28DeviceReduceSingleTileKernelINS2_10policy_hubIdyN4cuda3std3__44plusIdEEE10Policy1000EPdSC_iS9_ddNS7_10__identityEEEvT0_T1_T2_T3_T4_T6__param_3[1],
	.param .f64 _ZN3cub18CUB_300001_SM_10006detail6reduce28DeviceReduceSingleTileKernelINS2_10policy_hubIdyN4cuda3std3__44plusIdEEE10Policy1000EPdSC_iS9_ddNS7_10__identityEEEvT0_T1_T2_T3_T4_T6__param_4,
	.param .align 1 .b8 _ZN3cub18CUB_300001_SM_10006detail6reduce28DeviceReduceSingleTileKernelINS2_10policy_hubIdyN4cuda3std3__44plusIdEEE10Policy1000EPdSC_iS9_ddNS7_10__identityEEEvT0_T1_T2_T3_T4_T6__param_5[1]
)
.maxntid 512
.minnctapersm 1
{
	.reg .pred 	%p<58>;
	.reg .b32 	%r<238>;
	.reg .b64 	%rd<104>;
	.reg .b64 	%fd<232>;
	// demoted variable
	.shared .align 8 .b8 _ZZN3cub18CUB_300001_SM_10006detail6reduce28DeviceReduceSingleTileKernelINS2_10policy_hubIdyN4cuda3std3__44plusIdEEE10Policy1000EPdSC_iS9_ddNS7_10__identityEEEvT0_T1_T2_T3_T4_T6_E12temp_storage[152];
	ld.param.u64 	%rd8, [_ZN3cub18CUB_300001_SM_10006detail6reduce28DeviceReduceSingleTileKernelINS2_10policy_hubIdyN4cuda3std3__44plusIdEEE10Policy1000EPdSC_iS9_ddNS7_10__identityEEEvT0_T1_T2_T3_T4_T6__param_0];
	ld.param.u64 	%rd9, [_ZN3cub18CUB_300001_SM_10006detail6reduce28DeviceReduceSingleTileKernelINS2_10policy_hubIdyN4cuda3std3__44plusIdEEE10Policy1000EPdSC_iS9_ddNS7_10__identityEEEvT0_T1_T2_T3_T4_T6__param_1];
	ld.param.u32 	%r34, [_ZN3cub18CUB_300001_SM_10006detail6reduce28DeviceReduceSingleTileKernelINS2_10policy_hubIdyN4cuda3std3__44plusIdEEE10Policy1000EPdSC_iS9_ddNS7_10__identityEEEvT0_T1_T2_T3_T4_T6__param_2];
	ld.param.f64 	%fd30, [_ZN3cub18CUB_300001_SM_10006detail6reduce28DeviceReduceSingleTileKernelINS2_10policy_hubIdyN4cuda3std3__44plusIdEEE10Policy1000EPdSC_iS9_ddNS7_10__identityEEEvT0_T1_T2_T3_T4_T6__param_4];
	cvta.to.global.u64 	%rd1, %rd9;
	setp.ne.s32 	%p1, %r34, 0;
	@%p1 bra 	$L__BB8_3;
	mov.u32 	%r224, %tid.x;
	setp.ne.s32 	%p57, %r224, 0;
	@%p57 bra 	$L__BB8_39;
	st.global.f64 	[%rd1], %fd30;
	bra.uni 	$L__BB8_39;
$L__BB8_3:
	setp.gt.s32 	%p2, %r34, 3583;
	@%p2 bra 	$L__BB8_21;
	mov.u32 	%r1, %tid.x;
	setp.ge.s32 	%p19, %r1, %r34;
	mov.f64 	%fd223, 0d0000000000000000;
	mov.u32 	%r228, %r1;
	@%p19 bra 	$L__BB8_6;
	mul.wide.u32 	%rd69, %r1, 8;
	add.s64 	%rd68, %rd8, %rd69;
	// begin inline asm
	ld.global.nc.u64 %rd67, [%rd68];
	// end inline asm
	mov.b64 	%fd223, %rd67;
	add.s32 	%r228, %r1, 512;
$L__BB8_6:
	setp.ge.s32 	%p20, %r228, %r34;
	@%p20 bra 	$L__BB8_12;
	not.b32 	%r100, %r228;
	add.s32 	%r4, %r34, %r100;
	and.b32  	%r101, %r4, 1536;
	setp.eq.s32 	%p21, %r101, 1536;
	@%p21 bra 	$L__BB8_10;
	mul.wide.u32 	%rd70, %r228, 8;
	add.s64 	%rd102, %rd8, %rd70;
	shr.u32 	%r102, %r4, 9;
	add.s32 	%r103, %r102, 1;
	and.b32  	%r104, %r103, 3;
	neg.s32 	%r226, %r104;
$L__BB8_9:
	.pragma "nounroll";
	// begin inline asm
	ld.global.nc.u64 %rd71, [%rd102];
	// end inline asm
	mov.b64 	%fd109, %rd71;
	add.f64 	%fd223, %fd223, %fd109;
	add.s32 	%r228, %r228, 512;
	add.s64 	%rd102, %rd102, 4096;
	add.s32 	%r226, %r226, 1;
	setp.ne.s32 	%p22, %r226, 0;
	@%p22 bra 	$L__BB8_9;
$L__BB8_10:
	setp.lt.u32 	%p23, %r4, 1536;
	@%p23 bra 	$L__BB8_12;
$L__BB8_11:
	mul.wide.s32 	%rd81, %r228, 8;
	add.s64 	%rd74, %rd8, %rd81;
	// begin inline asm
	ld.global.nc.u64 %rd73, [%rd74];
	// end inline asm
	mov.b64 	%fd110, %rd73;
	add.f64 	%fd111, %fd223, %fd110;
	add.s64 	%rd76, %rd74, 4096;
	// begin inline asm
	ld.global.nc.u64 %rd75, [%rd76];
	// end inline asm
	mov.b64 	%fd112, %rd75;
	add.f64 	%fd113, %fd111, %fd112;
	add.s64 	%rd78, %rd74, 8192;
	// begin inline asm
	ld.global.nc.u64 %rd77, [%rd78];
	// end inline asm
	mov.b64 	%fd114, %rd77;
	add.f64 	%fd115, %fd113, %fd114;
	add.s64 	%rd80, %rd74, 12288;
	// begin inline asm
	ld.global.nc.u64 %rd79, [%rd80];
	// end inline asm
	mov.b64 	%fd116, %rd79;
	add.f64 	%fd223, %fd115, %fd116;
	add.s32 	%r228, %r228, 2048;
	setp.lt.s32 	%p24, %r228, %r34;
	@%p24 bra 	$L__BB8_11;
$L__BB8_12:
	setp.lt.s32 	%p25, %r34, 512;
	@%p25 bra 	$L__BB8_17;
	// begin inline asm
	mov.u32 %r168, %laneid;
	// end inline asm
	mov.b64 	%rd92, %fd223;
	mov.b64 	{%r170, %r175}, %rd92;
	mov.b32 	%r176, 1;
	mov.b32 	%r217, 31;
	mov.b32 	%r218, -1;
	// begin inline asm
	shfl.sync.down.b32 %r169, %r170, %r176, %r217, %r218;
	// end inline asm
	// begin inline asm
	shfl.sync.down.b32 %r174, %r175, %r176, %r217, %r218;
	// end inline asm
	mov.b64 	%rd93, {%r169, %r174};
	mov.b64 	%fd175, %rd93;
	setp.gt.s32 	%p49, %r168, 30;
	add.f64 	%fd176, %fd223, %fd175;
	selp.f64 	%fd177, %fd223, %fd176, %p49;
	mov.b64 	%rd94, %fd177;
	mov.b64 	{%r180, %r185}, %rd94;
	mov.b32 	%r186, 2;
	// begin inline asm
	shfl.sync.down.b32 %r179, %r180, %r186, %r217, %r218;
	// end inline asm
	// begin inline asm
	shfl.sync.down.b32 %r184, %r185, %r186, %r217, %r218;
	// end inline asm
	mov.b64 	%rd95, {%r179, %r184};
	mov.b64 	%fd178, %rd95;
	setp.gt.s32 	%p50, %r168, 29;
	add.f64 	%fd179, %fd177, %fd178;
	selp.f64 	%fd180, %fd177, %fd179, %p50;
	mov.b64 	%rd96, %fd180;
	mov.b64 	{%r190, %r195}, %rd96;
	mov.b32 	%r196, 4;
	// begin inline asm
	shfl.sync.down.b32 %r189, %r190, %r196, %r217, %r218;
	// end inline asm
	// begin inline asm
	shfl.sync.down.b32 %r194, %r195, %r196, %r217, %r218;
	// end inline asm
	mov.b64 	%rd97, {%r189, %r194};
	mov.b64 	%fd181, %rd97;
	setp.gt.s32 	%p51, %r168, 27;
	add.f64 	%fd182, %fd180, %fd181;
	selp.f64 	%fd183, %fd180, %fd182, %p51;
	mov.b64 	%rd98, %fd183;
	mov.b64 	{%r200, %r205}, %rd98;
	mov.b32 	%r206, 8;
	// begin inline asm
	shfl.sync.down.b32 %r199, %r200, %r206, %r217, %r218;
	// end inline asm
	// begin inline asm
	shfl.sync.down.b32 %r204, %r205, %r206, %r217, %r218;
	// end inline asm
	mov.b64 	%rd99, {%r199, %r204};
	mov.b64 	%fd184, %rd99;
	setp.gt.s32 	%p52, %r168, 23;
	add.f64 	%fd185, %fd183, %fd184;
	selp.f64 	%fd186, %fd183, %fd185, %p52;
	mov.b64 	%rd100, %fd186;
	mov.b64 	{%r210, %r215}, %rd100;
	mov.b32 	%r216, 16;
	// begin inline asm
	shfl.sync.down.b32 %r209, %r210, %r216, %r217, %r218;
	// end inline asm
	// begin inline asm
	shfl.sync.down.b32 %r214, %r215, %r216, %r217, %r218;
	// end inline asm
	mov.b64 	%rd101, {%r209, %r214};
	mov.b64 	%fd187, %rd101;
	setp.gt.s32 	%p53, %r168, 15;
	add.f64 	%fd10, %fd186, %fd187;
	selp.f64 	%fd231, %fd186, %fd10, %p53;
	setp.ne.s32 	%p54, %r168, 0;
	@%p54 bra 	$L__BB8_15;
	shr.u32 	%r219, %r1, 2;
	and.b32  	%r220, %r219, 248;
	mov.u32 	%r221, _ZZN3cub18CUB_300001_SM_10006detail6reduce28DeviceReduceSingleTileKernelINS2_10policy_hubIdyN4cuda3std3__44plusIdEEE10Policy1000EPdSC_iS9_ddNS7_10__identityEEEvT0_T1_T2_T3_T4_T6_E12temp_storage;
	add.s32 	%r222, %r221, %r220;
	st.shared.f64 	[%r222+16], %fd10;
$L__BB8_15:
	bar.sync 	0;
	setp.ne.s32 	%p55, %r1, 0;
	@%p55 bra 	$L__BB8_37;
	ld.shared.f64 	%fd188, [_ZZN3cub18CUB_300001_SM_10006detail6reduce28DeviceReduceSingleTileKernelINS2_10policy_hubIdyN4cuda3std3__44plusIdEEE10Policy1000EPdSC_iS9_ddNS7_10__identityEEEvT0_T1_T2_T3_T4_T6_E12temp_storage+24];
	add.f64 	%fd189, %fd231, %fd188;
	ld.shared.f64 	%fd190, [_ZZN3cub18CUB_300001_SM_10006detail6reduce28DeviceReduceSingleTileKernelINS2_10policy_hubIdyN4cuda3std3__44plusIdEEE10Policy1000EPdSC_iS9_ddNS7_10__identityEEEvT0_T1_T2_T3_T4_T6_E12temp_storage+32];
	add.f64 	%fd191, %fd189, %fd190;
	ld.shared.f64 	%fd192, [_ZZN3cub18CUB_300001_SM_10006detail6reduce28DeviceReduceSingleTileKernelINS2_10policy_hubIdyN4cuda3std3__44plusIdEEE10Policy1000EPdSC_iS9_ddNS7_10__identityEEEvT0_T1_T2_T3_T4_T6_E12temp_storage+40];
	add.f64 	%fd193, %fd191, %fd192;
	ld.shared.f64 	%fd194, [_ZZN3cub18CUB_300001_SM_10006detail6reduce28DeviceReduceSingleTileKernelINS2_10policy_hubIdyN4cuda3std3__44plusIdEEE10Policy1000EPdSC_iS9_ddNS7_10__identityEEEvT0_T1_T2_T3_T4_T6_E12temp_storage+48];
	add.f64 	%fd195, %fd193, %fd194;
	ld.shared.f64 	%fd196, [_ZZN3cub18CUB_300001_SM_10006detail6reduce28DeviceReduceSingleTileKernelINS2_10policy_hubIdyN4cuda3std3__44plusIdEEE10Policy1000EPdSC_iS9_ddNS7_10__identityEEEvT0_T1_T2_T3_T4_T6_E12temp_storage+56];
	add.f64 	%fd197, %fd195, %fd196;
	ld.shared.f64 	%fd198, [_ZZN3cub18CUB_300001_SM_10006detail6reduce28DeviceReduceSingleTileKernelINS2_10policy_hubIdyN4cuda3std3__44plusIdEEE10Policy1000EPdSC_iS9_ddNS7_10__identityEEEvT0_T1_T2_T3_T4_T6_E12temp_storage+64];
	add.f64 	%fd199, %fd197, %fd198;
	ld.shared.f64 	%fd200, [_ZZN3cub18CUB_300001_SM_10006detail6reduce28DeviceReduceSingleTileKernelINS2_10policy_hubIdyN4cuda3std3__44plusIdEEE10Policy1000EPdSC_iS9_ddNS7_10__identityEEEvT0_T1_T2_T3_T4_T6_E12temp_storage+72];
	add.f64 	%fd201, %fd199, %fd200;
	ld.shared.f64 	%fd202, [_ZZN3cub18CUB_300001_SM_10006detail6reduce28DeviceReduceSingleTileKernelINS2_10policy_hubIdyN4cuda3std3__44plusIdEEE10Policy1000EPdSC_iS9_ddNS7_10__identityEEEvT0_T1_T2_T3_T4_T6_E12temp_storage+80];
	add.f64 	%fd203, %fd201, %fd202;
	ld.shared.f64 	%fd204, [_ZZN3cub18CUB_300001_SM_10006detail6reduce28DeviceReduceSingleTileKernelINS2_10policy_hubIdyN4cuda3std3__44plusIdEEE10Policy1000EPdSC_iS9_ddNS7_10__identityEEEvT0_T1_T2_T3_T4_T6_E12temp_storage+88];
	add.f64 	%fd205, %fd203, %fd204;
	ld.shared.f64 	%fd206, [_ZZN3cub18CUB_300001_SM_10006detail6reduce28DeviceReduceSingleTileKernelINS2_10policy_hubIdyN4cuda3std3__44plusIdEEE10Policy1000EPdSC_iS9_ddNS7_10__identityEEEvT0_T1_T2_T3_T4_T6_E12temp_storage+96];
	add.f64 	%fd207, %fd205, %fd206;
	ld.shared.f64 	%fd208, [_ZZN3cub18CUB_300001_SM_10006detail6reduce28DeviceReduceSingleTileKernelINS2_10policy_hubIdyN4cuda3std3__44plusIdEEE10Policy1000EPdSC_iS9_ddNS7_10__identityEEEvT0_T1_T2_T3_T4_T6_E12temp_storage+104];
	add.f64 	%fd209, %fd207, %fd208;
	ld.shared.f64 	%fd210, [_ZZN3cub18CUB_300001_SM_10006detail6reduce28DeviceReduceSingleTileKernelINS2_10policy_hubIdyN4cuda3std3__44plusIdEEE10Policy1000EPdSC_iS9_ddNS7_10__identityEEEvT0_T1_T2_T3_T4_T6_E12temp_storage+112];
	add.f64 	%fd211, %fd209, %fd210;
	ld.shared.f64 	%fd212, [_ZZN3cub18CUB_300001_SM_10006detail6reduce28DeviceReduceSingleTileKernelINS2_10policy_hubIdyN4cuda3std3__44plusIdEEE10Policy1000EPdSC_iS9_ddNS7_10__identityEEEvT0_T1_T2_T3_T4_T6_E12temp_storage+120];
	add.f64 	%fd213, %fd211, %fd212;
	ld.shared.f64 	%fd214, [_ZZN3cub18CUB_300001_SM_10006detail6reduce28DeviceReduceSingleTileKernelINS2_10policy_hubIdyN4cuda3std3__44plusIdEEE10Policy1000EPdSC_iS9_ddNS7_10__identityEEEvT0_T1_T2_T3_T4_T6_E12temp_storage+128];
	add.f64 	%fd215, %fd213, %fd214;
	ld.shared.f64 	%fd216, [_ZZN3cub18CUB_300001_SM_10006detail6reduce28DeviceReduceSingleTileKernelINS2_10policy_hubIdyN4cuda3std3__44plusIdEEE10Policy1000EPdSC_iS9_ddNS7_10__identityEEEvT0_T1_T2_T3_T4_T6_E12temp_storage+136];
	add.f64 	%fd231, %fd215, %fd216;
	bra.uni 	$L__BB8_37;
$L__BB8_17:
	// begin inline asm
	mov.u32 %r105, %laneid;
	// end inline asm
	and.b32  	%r156, %r1, 992;
	add.s32 	%r157, %r156, 32;
	setp.gt.s32 	%p26, %r157, %r34;
	not.b32 	%r158, %r156;
	add.s32 	%r159, %r34, %r158;
	selp.b32 	%r154, %r159, 31, %p26;
	mov.b64 	%rd82, %fd223;
	mov.b64 	{%r107, %r112}, %rd82;
	mov.b32 	%r113, 1;
	mov.b32 	%r155, -1;
	// begin inline asm
	shfl.sync.down.b32 %r106, %r107, %r113, %r154, %r155;
	// end inline asm
	// begin inline asm
	shfl.sync.down.b32 %r111, %r112, %r113, %r154, %r155;
	// end inline asm
	mov.b64 	%rd83, {%r106, %r111};
	mov.b64 	%fd117, %rd83;
	setp.lt.s32 	%p27, %r105, %r154;
	add.f64 	%fd118, %fd223, %fd117;
	selp.f64 	%fd119, %fd118, %fd223, %p27;
	mov.b64 	%rd84, %fd119;
	mov.b64 	{%r117, %r122}, %rd84;
	mov.b32 	%r123, 2;
	// begin inline asm
	shfl.sync.down.b32 %r116, %r117, %r123, %r154, %r155;
	// end inline asm
	// begin inline asm
	shfl.sync.down.b32 %r121, %r122, %r123, %r154, %r155;
	// end inline asm
	mov.b64 	%rd85, {%r116, %r121};
	mov.b64 	%fd120, %rd85;
	add.s32 	%r160, %r105, 2;
	setp.gt.s32 	%p28, %r160, %r154;
	add.f64 	%fd121, %fd119, %fd120;
	selp.f64 	%fd122, %fd119, %fd121, %p28;
	mov.b64 	%rd86, %fd122;
	mov.b64 	{%r127, %r132}, %rd86;
	mov.b32 	%r133, 4;
	// begin inline asm
	shfl.sync.down.b32 %r126, %r127, %r133, %r154, %r155;
	// end inline asm
	// begin inline asm
	shfl.sync.down.b32 %r131, %r132, %r133, %r154, %r155;
	// end inline asm
	mov.b64 	%rd87, {%r126, %r131};
	mov.b64 	%fd123, %rd87;
	add.s32 	%r161, %r105, 4;
	setp.gt.s32 	%p29, %r161, %r154;
	add.f64 	%fd124, %fd122, %fd123;
	selp.f64 	%fd125, %fd122, %fd124, %p29;
	mov.b64 	%rd88, %fd125;
	mov.b64 	{%r137, %r142}, %rd88;
	mov.b32 	%r143, 8;
	// begin inline asm
	shfl.sync.down.b32 %r136, %r137, %r143, %r154, %r155;
	// end inline asm
	// begin inline asm
	shfl.sync.down.b32 %r141, %r142, %r143, %r154, %r155;
	// end inline asm
	mov.b64 	%rd89, {%r136, %r141};
	mov.b64 	%fd126, %rd89;
	add.s32 	%r162, %r105, 8;
	setp.gt.s32 	%p30, %r162, %r154;
	add.f64 	%fd127, %fd125, %fd126;
	selp.f64 	%fd128, %fd125, %fd127, %p30;
	mov.b64 	%rd90, %fd128;
	mov.b64 	{%r147, %r152}, %rd90;
	mov.b32 	%r153, 16;
	// begin inline asm
	shfl.sync.down.b32 %r146, %r147, %r153, %r154, %r155;
	// end inline asm
	// begin inline asm
	shfl.sync.down.b32 %r151, %r152, %r153, %r154, %r155;
	// end inline asm
	mov.b64 	%rd91, {%r146, %r151};
	mov.b64 	%fd129, %rd91;
	add.s32 	%r163, %r105, 16;
	setp.gt.s32 	%p31, %r163, %r154;
	add.f64 	%fd130, %fd128, %fd129;
	selp.f64 	%fd231, %fd128, %fd130, %p31;
	setp.ne.s32 	%p32, %r105, 0;
	@%p32 bra 	$L__BB8_19;
	shr.u32 	%r164, %r1, 2;
	and.b32  	%r165, %r164, 248;
	mov.u32 	%r166, _ZZN3cub18CUB_300001_SM_10006detail6reduce28DeviceReduceSingleTileKernelINS2_10policy_hubIdyN4cuda3std3__44plusIdEEE10Policy1000EPdSC_iS9_ddNS7_10__identityEEEvT0_T1_T2_T3_T4_T6_E12temp_storage;
	add.s32 	%r167, %r166, %r165;
	st.shared.f64 	[%r167+16], %fd231;
$L__BB8_19:
	bar.sync 	0;
	setp.ne.s32 	%p33, %r1, 0;
	@%p33 bra 	$L__BB8_37;
	setp.gt.s32 	%p34, %r34, 32;
	ld.shared.f64 	%fd131, [_ZZN3cub18CUB_300001_SM_10006detail6reduce28DeviceReduceSingleTileKernelINS2_10policy_hubIdyN4cuda3std3__44plusIdEEE10Policy1000EPdSC_iS9_ddNS7_10__identityEEEvT0_T1_T2_T3_T4_T6_E12temp_storage+24];
	add.f64 	%fd132, %fd231, %fd131;
	selp.f64 	%fd133, %fd132, %fd231, %p34;
	setp.gt.s32 	%p35, %r34, 64;
	ld.shared.f64 	%fd134, [_ZZN3cub18CUB_300001_SM_10006detail6reduce28DeviceReduceSingleTileKernelINS2_10policy_hubIdyN4cuda3std3__44plusIdEEE10Policy1000EPdSC_iS9_ddNS7_10__identityEEEvT0_T1_T2_T3_T4_T6_E12temp_storage+32];
	add.f64 	%fd135, %fd134, %fd133;
	selp.f64 	%fd136, %fd135, %fd133, %p35;
	setp.gt.s32 	%p36, %r34, 96;
	ld.shared.f64 	%fd137, [_ZZN3cub18CUB_300001_SM_10006detail6reduce28DeviceReduceSingleTileKernelINS2_10policy_hubIdyN4cuda3std3__44plusIdEEE10Policy1000EPdSC_iS9_ddNS7_10__identityEEEvT0_T1_T2_T3_T4_T6_E12temp_storage+40];
	add.f64 	%fd138, %fd137, %fd136;
	selp.f64 	%fd139, %fd138, %fd136, %p36;
	setp.gt.s32 	%p37, %r34, 128;
	ld.shared.f64 	%fd140, [_ZZN3cub18CUB_300001_SM_10006detail6reduce28DeviceReduceSingleTileKernelINS2_10policy_hubIdyN4cuda3std3__44plusIdEEE10Policy1000EPdSC_iS9_ddNS7_10__identityEEEvT0_T1_T2_T3_T4_T6_E12temp_storage+48];
	add.f64 	%fd141, %fd140, %fd139;
	selp.f64 	%fd142, %fd141, %fd139, %p37;
	setp.gt.s32 	%p38, %r34, 160;
	ld.shared.f64 	%fd143, [_ZZN3cub18CUB_300001_SM_10006detail6reduce28DeviceReduceSingleTileKernelINS2_10policy_hubIdyN4cuda3std3__44plusIdEEE10Policy1000EPdSC_iS9_ddNS7_10__identityEEEvT0_T1_T2_T3_T4_T6_E12temp_storage+56];
	add.f64 	%fd144, %fd143, %fd142;
	selp.f64 	%fd145, %fd144, %fd142, %p38;
	setp.gt.s32 	%p39, %r34, 192;
	ld.shared.f64 	%fd146, [_ZZN3cub18CUB_300001_SM_10006detail6reduce28DeviceReduceSingleTileKernelINS2_10policy_hubIdyN4cuda3std3__44plusIdEEE10Policy1000EPdSC_iS9_ddNS7_10__identityEEEvT0_T1_T2_T3_T4_T6_E12temp_storage+64];
	add.f64 	%fd147, %fd146, %fd145;
	selp.f64 	%fd148, %fd147, %fd145, %p39;
	setp.gt.s32 	%p40, %r34, 224;
	ld.shared.f64 	%fd149, [_ZZN3cub18CUB_300001_SM_10006detail6reduce28DeviceReduceSingleTileKernelINS2_10policy_hubIdyN4cuda3std3__44plusIdEEE10Policy1000EPdSC_iS9_ddNS7_10__identityEEEvT0_T1_T2_T3_T4_T6_E12temp_storage+72];
	add.f64 	%fd150, %fd149, %fd148;
	selp.f64 	%fd151, %fd150, %fd148, %p40;
	setp.gt.s32 	%p41, %r34, 256;
	ld.shared.f64 	%fd152, [_ZZN3cub18CUB_300001_SM_10006detail6reduce28DeviceReduceSingleTileKernelINS2_10policy_hubIdyN4cuda3std3__44plusIdEEE10Policy1000EPdSC_iS9_ddNS7_10__identityEEEvT0_T1_T2_T3_T4_T6_E12temp_storage+80];
	add.f64 	%fd153, %fd152, %fd151;
	selp.f64 	%fd154, %fd153, %fd151, %p41;
	setp.gt.s32 	%p42, %r34, 288;
	ld.shared.f64 	%fd155, [_ZZN3cub18CUB_300001_SM_10006detail6reduce28DeviceReduceSingleTileKernelINS2_10policy_hubIdyN4cuda3std3__44plusIdEEE10Policy1000EPdSC_iS9_ddNS7_10__identityEEEvT0_T1_T2_T3_T4_T6_E12temp_storage+88];
	add.f64 	%fd156, %fd155, %fd154;
	selp.f64 	%fd157, %fd156, %fd154, %p42;
	setp.gt.s32 	%p43, %r34, 320;
	ld.shared.f64 	%fd158, [_ZZN3cub18CUB_300001_SM_10006detail6reduce28DeviceReduceSingleTileKernelINS2_10policy_hubIdyN4cuda3std3__44plusIdEEE10Policy1000EPdSC_iS9_ddNS7_10__identityEEEvT0_T1_T2_T3_T4_T6_E12temp_storage+96];
	add.f64 	%fd159, %fd158, %fd157;
	selp.f64 	%fd160, %fd159, %fd157, %p43;
	setp.gt.s32 	%p44, %r34, 352;
	ld.shared.f64 	%fd161, [_ZZN3cub18CUB_300001_SM_10006detail6reduce28DeviceReduceSingleTileKernelINS2_10policy_hubIdyN4cuda3std3__44plusIdEEE10Policy1000EPdSC_iS9_ddNS7_10__identityEEEvT0_T1_T2_T3_T4_T6_E12temp_storage+104];
	add.f64 	%fd162, %fd161, %fd160;
	selp.f64 	%fd163, %fd162, %fd160, %p44;
	setp.gt.s32 	%p45, %r34, 384;
	ld.shared.f64 	%fd164, [_ZZN3cub18CUB_300001_SM_10006detail6reduce28DeviceReduceSingleTileKernelINS2_10policy_hubIdyN4cuda3std3__44plusIdEEE10Policy1000EPdSC_iS9_ddNS7_10__identityEEEvT0_T1_T2_T3_T4_T6_E12temp_storage+112];
	add.f64 	%fd165, %fd164, %fd163;
	selp.f64 	%fd166, %fd165, %fd163, %p45;
	setp.gt.s32 	%p46, %r34, 416;
	ld.shared.f64 	%fd167, [_ZZN3cub18CUB_300001_SM_10006detail6reduce28DeviceReduceSingleTileKernelINS2_10policy_hubIdyN4cuda3std3__44plusIdEEE10Policy1000EPdSC_iS9_ddNS7_10__identityEEEvT0_T1_T2_T3_T4_T6_E12temp_storage+120];
	add.f64 	%fd168, %fd167, %fd166;
	selp.f64 	%fd169, %fd168, %fd166, %p46;
	setp.gt.s32 	%p47, %r34, 448;
	ld.shared.f64 	%fd170, [_ZZN3cub18CUB_300001_SM_10006detail6reduce28DeviceReduceSingleTileKernelINS2_10policy_hubIdyN4cuda3std3__44plusIdEEE10Policy1000EPdSC_iS9_ddNS7_10__identityEEEvT0_T1_T2_T3_T4_T6_E12temp_storage+128];
	add.f64 	%fd171, %fd170, %fd169;
	selp.f64 	%fd172, %fd171, %fd169, %p47;
	setp.gt.s32 	%p48, %r34, 480;
	ld.shared.f64 	%fd173, [_ZZN3cub18CUB_300001_SM_10006detail6reduce28DeviceReduceSingleTileKernelINS2_10policy_hubIdyN4cuda3std3__44plusIdEEE10Policy1000EPdSC_iS9_ddNS7_10__identityEEEvT0_T1_T2_T3_T4_T6_E12temp_storage+136];
	add.f64 	%fd174, %fd173, %fd172;
	selp.f64 	%fd231, %fd174, %fd172, %p48;
	bra.uni 	$L__BB8_37;
$L__BB8_21:
	mov.u32 	%r13, %tid.x;
	mul.wide.u32 	%rd24, %r13, 8;
	add.s64 	%rd11, %rd8, %rd24;
	// begin inline asm
	ld.global.nc.u64 %rd10, [%rd11];
	// end inline asm
	mov.b64 	%fd31, %rd10;
	add.s64 	%rd13, %rd11, 4096;
	// begin inline asm
	ld.global.nc.u64 %rd12, [%rd13];
	// end inline asm
	mov.b64 	%fd32, %rd12;
	add.s64 	%rd15, %rd11, 8192;
	// begin inline asm
	ld.global.nc.u64 %rd14, [%rd15];
	// end inline asm
	mov.b64 	%fd33, %rd14;
	add.s64 	%rd17, %rd11, 12288;
	// begin inline asm
	ld.global.nc.u64 %rd16, [%rd17];
	// end inline asm
	mov.b64 	%fd34, %rd16;
	add.s64 	%rd19, %rd11, 16384;
	// begin inline asm
	ld.global.nc.u64 %rd18, [%rd19];
	// end inline asm
	mov.b64 	%fd35, %rd18;
	add.s64 	%rd21, %rd11, 20480;
	// begin inline asm
	ld.global.nc.u64 %rd20, [%rd21];
	// end inline asm
	mov.b64 	%fd36, %rd20;
	add.s64 	%rd23, %rd11, 24576;
	// begin inline asm
	ld.global.nc.u64 %rd22, [%rd23];
	// end inline asm
	mov.b64 	%fd37, %rd22;
	add.f64 	%fd38, %fd31, %fd32;
	add.f64 	%fd39, %fd38, %fd33;
	add.f64 	%fd40, %fd39, %fd34;
	add.f64 	%fd41, %fd40, %fd35;
	add.f64 	%fd42, %fd41, %fd36;
	add.f64 	%fd230, %fd42, %fd37;
	setp.lt.u32 	%p3, %r34, 7168;
	mov.b32 	%r231, 3584;
	@%p3 bra 	$L__BB8_25;
	add.s32 	%r14, %r34, -3584;
	mov.b32 	%r231, 3584;
$L__BB8_23:
	add.s32 	%r37, %r231, %r13;
	mul.wide.u32 	%rd39, %r37, 8;
	add.s64 	%rd26, %rd8, %rd39;
	// begin inline asm
	ld.global.nc.u64 %rd25, [%rd26];
	// end inline asm
	mov.b64 	%fd43, %rd25;
	add.s64 	%rd28, %rd26, 4096;
	// begin inline asm
	ld.global.nc.u64 %rd27, [%rd28];
	// end inline asm
	mov.b64 	%fd44, %rd27;
	add.s64 	%rd30, %rd26, 8192;
	// begin inline asm
	ld.global.nc.u64 %rd29, [%rd30];
	// end inline asm
	mov.b64 	%fd45, %rd29;
	add.s64 	%rd32, %rd26, 12288;
	// begin inline asm
	ld.global.nc.u64 %rd31, [%rd32];
	// end inline asm
	mov.b64 	%fd46, %rd31;
	add.s64 	%rd34, %rd26, 16384;
	// begin inline asm
	ld.global.nc.u64 %rd33, [%rd34];
	// end inline asm
	mov.b64 	%fd47, %rd33;
	add.s64 	%rd36, %rd26, 20480;
	// begin inline asm
	ld.global.nc.u64 %rd35, [%rd36];
	// end inline asm
	mov.b64 	%fd48, %rd35;
	add.s64 	%rd38, %rd26, 24576;
	// begin inline asm
	ld.global.nc.u64 %rd37, [%rd38];
	// end inline asm
	mov.b64 	%fd49, %rd37;
	add.f64 	%fd50, %fd230, %fd43;
	add.f64 	%fd51, %fd50, %fd44;
	add.f64 	%fd52, %fd51, %fd45;
	add.f64 	%fd53, %fd52, %fd46;
	add.f64 	%fd54, %fd53, %fd47;
	add.f64 	%fd55, %fd54, %fd48;
	add.f64 	%fd230, %fd55, %fd49;
	sub.s32 	%r38, %r34, %r231;
	setp.lt.s32 	%p4, %r38, 3584;
	@%p4 bra 	$L__BB8_33;
	add.s32 	%r231, %r231, 3584;
	setp.le.s32 	%p5, %r231, %r14;
	@%p5 bra 	$L__BB8_23;
$L__BB8_25:
	setp.le.s32 	%p6, %r34, %r231;
	@%p6 bra 	$L__BB8_33;
	sub.s32 	%r18, %r34, %r231;
	setp.ge.s32 	%p7, %r13, %r18;
	@%p7 bra 	$L__BB8_33;
	not.b32 	%r39, %r13;
	add.s32 	%r40, %r34, %r39;
	sub.s32 	%r19, %r40, %r231;
	and.b32  	%r41, %r19, 1536;
	setp.eq.s32 	%p8, %r41, 1536;
	mov.u32 	%r235, %r13;
	@%p8 bra 	$L__BB8_30;
	add.s32 	%r233, %r13, %r231;
	shr.u32 	%r42, %r19, 9;
	add.s32 	%r43, %r42, 1;
	and.b32  	%r44, %r43, 3;
	neg.s32 	%r232, %r44;
	mov.u32 	%r235, %r13;
$L__BB8_29:
	.pragma "nounroll";
	mul.wide.u32 	%rd42, %r233, 8;
	add.s64 	%rd41, %rd8, %rd42;
	// begin inline asm
	ld.global.nc.u64 %rd40, [%rd41];
	// end inline asm
	mov.b64 	%fd57, %rd40;
	add.f64 	%fd230, %fd230, %fd57;
	add.s32 	%r235, %r235, 512;
	add.s32 	%r233, %r233, 512;
	add.s32 	%r232, %r232, 1;
	setp.ne.s32 	%p9, %r232, 0;
	@%p9 bra 	$L__BB8_29;
$L__BB8_30:
	setp.lt.u32 	%p10, %r19, 1536;
	@%p10 bra 	$L__BB8_33;
	cvt.u64.u32 	%rd43, %r235;
	cvt.u64.u32 	%rd44, %r231;
	add.s64 	%rd45, %rd43, %rd44;
	shl.b64 	%rd46, %rd45, 3;
	add.s64 	%rd47, %rd46, %rd8;
	add.s64 	%rd103, %rd47, 8192;
	add.s32 	%r236, %r235, %r231;
$L__BB8_32:
	mul.wide.u32 	%rd56, %r236, 8;
	add.s64 	%rd49, %rd8, %rd56;
	// begin inline asm
	ld.global.nc.u64 %rd48, [%rd49];
	// end inline asm
	mov.b64 	%fd58, %rd48;
	add.f64 	%fd59, %fd230, %fd58;
	add.s64 	%rd51, %rd103, -4096;
	// begin inline asm
	ld.global.nc.u64 %rd50, [%rd51];
	// end inline asm
	mov.b64 	%fd60, %rd50;
	add.f64 	%fd61, %fd59, %fd60;
	// begin inline asm
	ld.global.nc.u64 %rd52, [%rd103];
	// end inline asm
	mov.b64 	%fd62, %rd52;
	add.f64 	%fd63, %fd61, %fd62;
	add.s64 	%rd55, %rd103, 4096;
	// begin inline asm
	ld.global.nc.u64 %rd54, [%rd55];
	// end inline asm
	mov.b64 	%fd64, %rd54;
	add.f64 	%fd230, %fd63, %fd64;
	add.s32 	%r235, %r235, 2048;
	add.s64 	%rd103, %rd103, 16384;
	add.s32 	%r236, %r236, 2048;
	setp.lt.s32 	%p11, %r235, %r18;
	@%p11 bra 	$L__BB8_32;
$L__BB8_33:
	// begin inline asm
	mov.u32 %r45, %laneid;
	// end inline asm
	mov.b64 	%rd57, %fd230;
	mov.b64 	{%r47, %r52}, %rd57;
	mov.b32 	%r53, 1;
	mov.b32 	%r94, 31;
	mov.b32 	%r95, -1;
	// begin inline asm
	shfl.sync.down.b32 %r46, %r47, %r53, %r94, %r95;
	// end inline asm
	// begin inline asm
	shfl.sync.down.b32 %r51, %r52, %r53, %r94, %r95;
	// end inline asm
	mov.b64 	%rd58, {%r46, %r51};
	mov.b64 	%fd65, %rd58;
	setp.gt.s32 	%p12, %r45, 30;
	add.f64 	%fd66, %fd230, %fd65;
	selp.f64 	%fd67, %fd230, %fd66, %p12;
	mov.b64 	%rd59, %fd67;
	mov.b64 	{%r57, %r62}, %rd59;
	mov.b32 	%r63, 2;
	// begin inline asm
	shfl.sync.down.b32 %r56, %r57, %r63, %r94, %r95;
	// end inline asm
	// begin inline asm
	shfl.sync.down.b32 %r61, %r62, %r63, %r94, %r95;
	// end inline asm
	mov.b64 	%rd60, {%r56, %r61};
	mov.b64 	%fd68, %rd60;
	setp.gt.s32 	%p13, %r45, 29;
	add.f64 	%fd69, %fd67, %fd68;
	selp.f64 	%fd70, %fd67, %fd69, %p13;
	mov.b64 	%rd61, %fd70;
	mov.b64 	{%r67, %r72}, %rd61;
	mov.b32 	%r73, 4;
	// begin inline asm
	shfl.sync.down.b32 %r66, %r67, %r73, %r94, %r95;
	// end inline asm
	// begin inline asm
	shfl.sync.down.b32 %r71, %r72, %r73, %r94, %r95;
	// end inline asm
	mov.b64 	%rd62, {%r66, %r71};
	mov.b64 	%fd71, %rd62;
	setp.gt.s32 	%p14, %r45, 27;
	add.f64 	%fd72, %fd70, %fd71;
	selp.f64 	%fd73, %fd70, %fd72, %p14;
	mov.b64 	%rd63, %fd73;
	mov.b64 	{%r77, %r82}, %rd63;
	mov.b32 	%r83, 8;
	// begin inline asm
	shfl.sync.down.b32 %r76, %r77, %r83, %r94, %r95;
	// end inline asm
	// begin inline asm
	shfl.sync.down.b32 %r81, %r82, %r83, %r94, %r95;
	// end inline asm
	mov.b64 	%rd64, {%r76, %r81};
	mov.b64 	%fd74, %rd64;
	setp.gt.s32 	%p15, %r45, 23;
	add.f64 	%fd75, %fd73, %fd74;
	selp.f64 	%fd76, %fd73, %fd75, %p15;
	mov.b64 	%rd65, %fd76;
	mov.b64 	{%r87, %r92}, %rd65;
	mov.b32 	%r93, 16;
	// begin inline asm
	shfl.sync.down.b32 %r86, %r87, %r93, %r94, %r95;
	// end inline asm
	// begin inline asm
	shfl.sync.down.b32 %r91, %r92, %r93, %r94, %r95;
	// end inline asm
	mov.b64 	%rd66, {%r86, %r91};
	mov.b64 	%fd77, %rd66;
	setp.gt.s32 	%p16, %r45, 15;
	add.f64 	%fd26, %fd76, %fd77;
	selp.f64 	%fd231, %fd76, %fd26, %p16;
	setp.ne.s32 	%p17, %r45, 0;
	@%p17 bra 	$L__BB8_35;
	shr.u32 	%r96, %r13, 2;
	and.b32  	%r97, %r96, 248;
	mov.u32 	%r98, _ZZN3cub18CUB_300001_SM_10006detail6reduce28DeviceReduceSingleTileKernelINS2_10policy_hubIdyN4cuda3std3__44plusIdEEE10Policy1000EPdSC_iS9_ddNS7_10__identityEEEvT0_T1_T2_T3_T4_T6_E12temp_storage;
	add.s32 	%r99, %r98, %r97;
	st.shared.f64 	[%r99+16], %fd26;
$L__BB8_35:
	bar.sync 	0;
	setp.ne.s32 	%p18, %r13, 0;
	@%p18 bra 	$L__BB8_37;
	ld.shared.f64 	%fd78, [_ZZN3cub18CUB_300001_SM_10006detail6reduce28DeviceReduceSingleTileKernelINS2_10policy_hubIdyN4cuda3std3__44plusIdEEE10Policy1000EPdSC_iS9_ddNS7_10__identityEEEvT0_T1_T2_T3_T4_T6_E12temp_storage+24];
	add.f64 	%fd79, %fd231, %fd78;
	ld.shared.f64 	%fd80, [_ZZN3cub18CUB_300001_SM_10006detail6reduce28DeviceReduceSingleTileKernelINS2_10policy_hubIdyN4cuda3std3__44plusIdEEE10Policy1000EPdSC_iS9_ddNS7_10__identityEEEvT0_T1_T2_T3_T4_T6_E12temp_storage+32];
	add.f64 	%fd81, %fd79, %fd80;
	ld.shared.f64 	%fd82, [_ZZN3cub18CUB_300001_SM_10006detail6reduce28DeviceReduceSingleTileKernelINS2_10policy_hubIdyN4cuda3std3__44plusIdEEE10Policy1000EPdSC_iS9_ddNS7_10__identityEEEvT0_T1_T2_T3_T4_T6_E12temp_storage+40];
	add.f64 	%fd83, %fd81, %fd82;
	ld.shared.f64 	%fd84, [_ZZN3cub18CUB_300001_SM_10006detail6reduce28DeviceReduceSingleTileKernelINS2_10policy_hubIdyN4cuda3std3__44plusIdEEE10Policy1000EPdSC_iS9_ddNS7_10__identityEEEvT0_T1_T2_T3_T4_T6_E12temp_storage+48];
	add.f64 	%fd85, %fd83, %fd84;
	ld.shared.f64 	%fd86, [_ZZN3cub18CUB_300001_SM_10006detail6reduce28DeviceReduceSingleTileKernelINS2_10policy_hubIdyN4cuda3std3__44plusIdEEE10Policy1000EPdSC_iS9_ddNS7_10__identityEEEvT0_T1_T2_T3_T4_T6_E12temp_storage+56];
	add.f64 	%fd87, %fd85, %fd86;
	ld.shared.f64 	%fd88, [_ZZN3cub18CUB_300001_SM_10006detail6reduce28DeviceReduceSingleTileKernelINS2_10policy_hubIdyN4cuda3std3__44plusIdEEE10Policy1000EPdSC_iS9_ddNS7_10__identityEEEvT0_T1_T2_T3_T4_T6_E12temp_storage+64];
	add.f64 	%fd89, %fd87, %fd88;
	ld.shared.f64 	%fd90, [_ZZN3cub18CUB_300001_SM_10006detail6reduce28DeviceReduceSingleTileKernelINS2_10policy_hubIdyN4cuda3std3__44plusIdEEE10Policy1000EPdSC_iS9_ddNS7_10__identityEEEvT0_T1_T2_T3_T4_T6_E12temp_storage+72];
	add.f64 	%fd91, %fd89, %fd90;
	ld.shared.f64 	%fd92, [_ZZN3cub18CUB_300001_SM_10006detail6reduce28DeviceReduceSingleTileKernelINS2_10policy_hubIdyN4cuda3std3__44plusIdEEE10Policy1000EPdSC_iS9_ddNS7_10__identityEEEvT0_T1_T2_T3_T4_T6_E12temp_storage+80];
	add.f64 	%fd93, %fd91, %fd92;
	ld.shared.f64 	%fd94, [_ZZN3cub18CUB_300001_SM_10006detail6reduce28DeviceReduceSingleTileKernelINS2_10policy_hubIdyN4cuda3std3__44plusIdEEE10Policy1000EPdSC_iS9_ddNS7_10__identityEEEvT0_T1_T2_T3_T4_T6_E12temp_storage+88];
	add.f64 	%fd95, %fd93, %fd94;
	ld.shared.f64 	%fd96, [_ZZN3cub18CUB_300001_SM_10006detail6reduce28DeviceReduceSingleTileKernelINS2_10policy_hubIdyN4cuda3std3__44plusIdEEE10Policy1000EPdSC_iS9_ddNS7_10__identityEEEvT0_T1_T2_T3_T4_T6_E12temp_storage+96];
	add.f64 	%fd97, %fd95, %fd96;
	ld.shared.f64 	%fd98, [_ZZN3cub18CUB_300001_SM_10006detail6reduce28DeviceReduceSingleTileKernelINS2_10policy_hubIdyN4cuda3std3__44plusIdEEE10Policy1000EPdSC_iS9_ddNS7_10__identityEEEvT0_T1_T2_T3_T4_T6_E12temp_storage+104];
	add.f64 	%fd99, %fd97, %fd98;
	ld.shared.f64 	%fd100, [_ZZN3cub18CUB_300001_SM_10006detail6reduce28DeviceReduceSingleTileKernelINS2_10policy_hubIdyN4cuda3std3__44plusIdEEE10Policy1000EPdSC_iS9_ddNS7_10__identityEEEvT0_T1_T2_T3_T4_T6_E12temp_storage+112];
	add.f64 	%fd101, %fd99, %fd100;
	ld.shared.f64 	%fd102, [_ZZN3cub18CUB_300001_SM_10006detail6reduce28DeviceReduceSingleTileKernelINS2_10policy_hubIdyN4cuda3std3__44plusIdEEE10Policy1000EPdSC_iS9_ddNS7_10__identityEEEvT0_T1_T2_T3_T4_T6_E12temp_storage+120];
	add.f64 	%fd103, %fd101, %fd102;
	ld.shared.f64 	%fd104, [_ZZN3cub18CUB_300001_SM_10006detail6reduce28DeviceReduceSingleTileKernelINS2_10policy_hubIdyN4cuda3std3__44plusIdEEE10Policy1000EPdSC_iS9_ddNS7_10__identityEEEvT0_T1_T2_T3_T4_T6_E12temp_storage+128];
	add.f64 	%fd105, %fd103, %fd104;
	ld.shared.f64 	%fd106, [_ZZN3cub18CUB_300001_SM_10006detail6reduce28DeviceReduceSingleTileKernelINS2_10policy_hubIdyN4cuda3std3__44plusIdEEE10Policy1000EPdSC_iS9_ddNS7_10__identityEEEvT0_T1_T2_T3_T4_T6_E12temp_storage+136];
	add.f64 	%fd231, %fd105, %fd106;
$L__BB8_37:
	mov.u32 	%r223, %tid.x;
	setp.ne.s32 	%p56, %r223, 0;
	@%p56 bra 	$L__BB8_39;
	add.f64 	%fd217, %fd30, %fd231;
	st.global.f64 	[%rd1], %fd217;
$L__BB8_39:
	ret;

}
.func  (.param .b64 func_retval0) __internal_accurate_pow(
	.param .b64 __internal_accurate_pow_param_0
)
{
	.reg .pred 	%p<8>;
	.reg .b32 	%r<49>;
	.reg .b32 	%f<3>;
	.reg .b64 	%fd<109>;

	ld.param.f64 	%fd10, [__internal_accurate_pow_param_0];
	{
	.reg .b32 %temp; 
	mov.b64 	{%temp, %r46}, %fd10;
	}
	{
	.reg .b32 %temp; 
	mov.b64 	{%r45, %temp}, %fd10;
	}
	shr.u32 	%r47, %r46, 20;
	setp.gt.u32 	%p1, %r46, 1048575;
	@%p1 bra 	$L__BB9_2;
	mul.f64 	%fd11, %fd10, 0d4350000000000000;
	{
	.reg .b32 %temp; 
	mov.b64 	{%temp, %r46}, %fd11;
	}
	{
	.reg .b32 %temp; 
	mov.b64 	{%r45, %temp}, %fd11;
	}
	shr.u32 	%r16, %r46, 20;
	add.s32 	%r47, %r16, -54;
$L__BB9_2:
	add.s32 	%r48, %r47, -1023;
	and.b32  	%r17, %r46, -2146435073;
	or.b32  	%r18, %r17, 1072693248;
	mov.b64 	%fd107, {%r45, %r18};
	setp.lt.u32 	%p2, %r18, 1073127583;
	@%p2 bra 	$L__BB9_4;
	{
	.reg .b32 %temp; 
	mov.b64 	{%r19, %temp}, %fd107;
	}
	{
	.reg .b32 %temp; 
	mov.b64 	{%temp, %r20}, %fd107;
	}
	add.s32 	%r21, %r20, -1048576;
	mov.b64 	%fd107, {%r19, %r21};
	add.s32 	%r48, %r47, -1022;
$L__BB9_4:
	add.f64 	%fd12, %fd107, 0dBFF0000000000000;
	add.f64 	%fd13, %fd107, 0d3FF0000000000000;
	rcp.approx.ftz.f64 	%fd14, %fd13;
	neg.f64 	%fd15, %fd13;
	fma.rn.f64 	%fd16, %fd15, %fd14, 0d3FF0000000000000;
	fma.rn.f64 	%fd17, %fd16, %fd16, %fd16;
	fma.rn.f64 	%fd18, %fd17, %fd14, %fd14;
	mul.f64 	%fd19, %fd12, %fd18;
	fma.rn.f64 	%fd20, %fd12, %fd18, %fd19;
	mul.f64 	%fd21, %fd20, %fd20;
	fma.rn.f64 	%fd22, %fd21, 0d3EB0F5FF7D2CAFE2, 0d3ED0F5D241AD3B5A;
	fma.rn.f64 	%fd23, %fd22, %fd21, 0d3EF3B20A75488A3F;
	fma.rn.f64 	%fd24, %fd23, %fd21, 0d3F1745CDE4FAECD5;
	fma.rn.f64 	%fd25, %fd24, %fd21, 0d3F3C71C7258A578B;
	fma.rn.f64 	%fd26, %fd25, %fd21, 0d3F6249249242B910;
	fma.rn.f64 	%fd27, %fd26, %fd21, 0d3F89999999999DFB;
	sub.f64 	%fd28, %fd12, %fd20;
	add.f64 	%fd29, %fd28, %fd28;
	neg.f64 	%fd30, %fd20;
	fma.rn.f64 	%fd31, %fd30, %fd12, %fd29;
	mul.f64 	%fd32, %fd18, %fd31;
	fma.rn.f64 	%fd33, %fd21, %fd27, 0d3FB5555555555555;
	mov.f64 	%fd34, 0d3FB5555555555555;
	sub.f64 	%fd35, %fd34, %fd33;
	fma.rn.f64 	%fd36, %fd21, %fd27, %fd35;
	add.f64 	%fd37, %fd36, 0dBC46A4CB00B9E7B0;
	add.f64 	%fd38, %fd33, %fd37;
	sub.f64 	%fd39, %fd33, %fd38;
	add.f64 	%fd40, %fd37, %fd39;
	mul.rn.f64 	%fd41, %fd20, %fd20;
	neg.f64 	%fd42, %fd41;
	fma.rn.f64 	%fd43, %fd20, %fd20, %fd42;
	{
	.reg .b32 %temp; 
	mov.b64 	{%r22, %temp}, %fd32;
	}
	{
	.reg .b32 %temp; 
	mov.b64 	{%temp, %r23}, %fd32;
	}
	add.s32 	%r24, %r23, 1048576;
	mov.b64 	%fd44, {%r22, %r24};
	fma.rn.f64 	%fd45, %fd20, %fd44, %fd43;
	mul.rn.f64 	%fd46, %fd41, %fd20;
	neg.f64 	%fd47, %fd46;
	fma.rn.f64 	%fd48, %fd41, %fd20, %fd47;
	fma.rn.f64 	%fd49, %fd41, %fd32, %fd48;
	fma.rn.f64 	%fd50, %fd45, %fd20, %fd49;
	mul.rn.f64 	%fd51, %fd38, %fd46;
	neg.f64 	%fd52, %fd51;
	fma.rn.f64 	%fd53, %fd38, %fd46, %fd52;
	fma.rn.f64 	%fd54, %fd38, %fd50, %fd53;
	fma.rn.f64 	%fd55, %fd40, %fd46, %fd54;
	add.f64 	%fd56, %fd51, %fd55;
	sub.f64 	%fd57, %fd51, %fd56;
	add.f64 	%fd58, %fd55, %fd57;
	add.f64 	%fd59, %fd20, %fd56;
	sub.f64 	%fd60, %fd20, %fd59;
	add.f64 	%fd61, %fd56, %fd60;
	add.f64 	%fd62, %fd58, %fd61;
	add.f64 	%fd63, %fd32, %fd62;
	add.f64 	%fd64, %fd59, %fd63;
	sub.f64 	%fd65, %fd59, %fd64;
	add.f64 	%fd66, %fd63, %fd65;
	xor.b32  	%r25, %r48, -2147483648;
	mov.b32 	%r26, 1127219200;
	mov.b64 	%fd67, {%r25, %r26};
	mov.b32 	%r27, -2147483648;
	mov.b64 	%fd68, {%r27, %r26};
	sub.f64 	%fd69, %fd67, %fd68;
	fma.rn.f64 	%fd70, %fd69, 0d3FE62E42FEFA39EF, %fd64;
	fma.rn.f64 	%fd71, %fd69, 0dBFE62E42FEFA39EF, %fd70;
	sub.f64 	%fd72, %fd71, %fd64;
	sub.f64 	%fd73, %fd66, %fd72;
	fma.rn.f64 	%fd74, %fd69, 0d3C7ABC9E3B39803F, %fd73;
	add.f64 	%fd75, %fd70, %fd74;
	sub.f64 	%fd76, %fd70, %fd75;
	add.f64 	%fd77, %fd74, %fd76;
	mov.f64 	%fd78, 0d4000000000000000;
	{
	.reg .b32 %temp; 
	mov.b64 	{%temp, %r28}, %fd78;
	}
	{
	.reg .b32 %temp; 
	mov.b64 	{%r29, %temp}, %fd78;
	}
	shl.b32 	%r30, %r28, 1;
	setp.gt.u32 	%p3, %r30, -33554433;
	and.b32  	%r31, %r28, -15728641;
	selp.b32 	%r32, %r31, %r28, %p3;
	mov.b64 	%fd79, {%r29, %r32};
	mul.rn.f64 	%fd80, %fd75, %fd79;
	neg.f64 	%fd81, %fd80;
	fma.rn.f64 	%fd82, %fd75, %fd79, %fd81;
	fma.rn.f64 	%fd83, %fd77, %fd79, %fd82;
	add.f64 	%fd4, %fd80, %fd83;
	sub.f64 	%fd84, %fd80, %fd4;
	add.f64 	%fd5, %fd83, %fd84;
	fma.rn.f64 	%fd85, %fd4, 0d3FF71547652B82FE, 0d4338000000000000;
	{
	.reg .b32 %temp; 
	mov.b64 	{%r13, %temp}, %fd85;
	}
	mov.f64 	%fd86, 0dC338000000000000;
	add.rn.f64 	%fd87, %fd85, %fd86;
	fma.rn.f64 	%fd88, %fd87, 0dBFE62E42FEFA39EF, %fd4;
	fma.rn.f64 	%fd89, %fd87, 0dBC7ABC9E3B39803F, %fd88;
	fma.rn.f64 	%fd90, %fd89, 0d3E5ADE1569CE2BDF, 0d3E928AF3FCA213EA;
	fma.rn.f64 	%fd91, %fd90, %fd89, 0d3EC71DEE62401315;
	fma.rn.f64 	%fd92, %fd91, %fd89, 0d3EFA01997C89EB71;
	fma.rn.f64 	%fd93, %fd92, %fd89, 0d3F2A01A014761F65;
	fma.rn.f64 	%fd94, %fd93, %fd89, 0d3F56C16C1852B7AF;
	fma.rn.f64 	%fd95, %fd94, %fd89, 0d3F81111111122322;
	fma.rn.f64 	%fd96, %fd95, %fd89, 0d3FA55555555502A1;
	fma.rn.f64 	%fd97, %fd96, %fd89, 0d3FC5555555555511;
	fma.rn.f64 	%fd98, %fd97, %fd89, 0d3FE000000000000B;
	fma.rn.f64 	%fd99, %fd98, %fd89, 0d3FF0000000000000;
	fma.rn.f64 	%fd100, %fd99, %fd89, 0d3FF0000000000000;
	{
	.reg .b32 %temp; 
	mov.b64 	{%r14, %temp}, %fd100;
	}
	{
	.reg .b32 %temp; 
	mov.b64 	{%temp, %r15}, %fd100;
	}
	shl.b32 	%r33, %r13, 20;
	add.s32 	%r34, %r33, %r15;
	mov.b64 	%fd108, {%r14, %r34};
	{
	.reg .b32 %temp; 
	mov.b64 	{%temp, %r35}, %fd4;
	}
	mov.b32 	%f2, %r35;
	abs.f32 	%f1, %f2;
	setp.lt.f32 	%p4, %f1, 0f4086232B;
	@%p4 bra 	$L__BB9_7;
	setp.lt.f64 	%p5, %fd4, 0d0000000000000000;
	add.f64 	%fd101, %fd4, 0d7FF0000000000000;
	selp.f64 	%fd108, 0d0000000000000000, %fd101, %p5;
	setp.geu.f32 	%p6, %f1, 0f40874800;
	@%p6 bra 	$L__BB9_7;
	shr.u32 	%r36, %r13, 31;
	add.s32 	%r37, %r13, %r36;
	shr.s32 	%r38, %r37, 1;
	shl.b32 	%r39, %r38, 20;
	add.s32 	%r40, %r15, %r39;
	mov.b64 	%fd102, {%r14, %r40};
	sub.s32 	%r41, %r13, %r38;
	shl.b32 	%r42, %r41, 20;
	add.s32 	%r43, %r42, 1072693248;
	mov.b32 	%r44, 0;
	mov.b64 	%fd103, {%r44, %r43};
	mul.f64 	%fd108, %fd103, %fd102;
$L__BB9_7:
	abs.f64 	%fd104, %fd108;
	setp.eq.f64 	%p7, %fd104, 0d7FF0000000000000;
	fma.rn.f64 	%fd105, %fd108, %fd5, %fd108;
	selp.f64 	%fd106, %fd108, %fd105, %p7;
	st.param.f64 	[func_retval0], %fd106;
	ret;

}


// ===== COMPILED SASS (sm_100) =====

	.target	sm_100

	.elftype	@"ET_EXEC"


//--------------------- .note.nv.tkinfo           --------------------------
	.section	.note.nv.tkinfo,"",@"SHT_NOTE"
	.sectionflags	@"SHF_NOTE_NV_TKINFO"
	.tkinfo
        /*0018*/ 	.word	0x00000002
        /*0030*/ 	.string	""
        /*0030*/ 	.string	"ptxas"
        /*0030*/ 	.string	"Cuda compilation tools, release 13.0, V13.0.88"
        /*0030*/ 	.string	"Build cuda_13.0.r13.0/compiler.36424714_0"
        /*0030*/ 	.string	"-arch sm_100 -m 64 "



//--------------------- .note.nv.cuinfo           --------------------------
	.section	.note.nv.cuinfo,"",@"SHT_NOTE"
	.sectionflags	@"SHF_NOTE_NV_CUINFO"
        /*0018*/ 	.short	0x0002
        /*001a*/ 	.short	0x0064
        /*001c*/ 	.short	0x0082
	.zero		2


//--------------------- .nv.info                  --------------------------
	.section	.nv.info,"",@"SHT_CUDA_INFO"
	.align	4


	//----- nvinfo : EIATTR_REGCOUNT
	.align		4
        /*0000*/ 	.byte	0x04, 0x2f
        /*0002*/ 	.short	(.L_44 - .L_43)
	.align		4
.L_43:
        /*0004*/ 	.word	index@(_ZN3cub18CUB_300001_SM_10006detail11EmptyKernelIvEEvv)
        /*0008*/ 	.word	0x00000004


	//----- nvinfo : EIATTR_FRAME_SIZE
	.align		4
.L_44:
        /*000c*/ 	.byte	0x04, 0x11
        /*000e*/ 	.short	(.L_46 - .L_45)
	.align		4
.L_45:
        /*0010*/ 	.word	index@(_ZN3cub18CUB_300001_SM_10006detail11EmptyKernelIvEEvv)
        /*0014*/ 	.word	0x00000000


	//----- nvinfo : EIATTR_REGCOUNT
	.align		4
.L_46:
        /*0018*/ 	.byte	0x04, 0x2f
        /*001a*/ 	.short	(.L_48 - .L_47)
	.align		4
.L_47:
        /*001c*/ 	.word	index@(_ZN3cub18CUB_300001_SM_10006detail8for_each13static_kernelINS2_12policy_hub_t12policy_500_tEmN6thrust24THRUST_300001_SM_1000_NS8cuda_cub20__uninitialized_fill7functorINS7_10device_ptrIlEElEEEEvT0_T1_)
        /*0020*/ 	.word	0x00000009


	//----- nvinfo : EIATTR_FRAME_SIZE
	.align		4
.L_48:
        /*0024*/ 	.byte	0x04, 0x11
        /*0026*/ 	.short	(.L_50 - .L_49)
	.align		4
.L_49:
        /*0028*/ 	.word	index@(_ZN3cub18CUB_300001_SM_10006detail8for_each13static_kernelINS2_12policy_hub_t12policy_500_tEmN6thrust24THRUST_300001_SM_1000_NS8cuda_cub20__uninitialized_fill7functorINS7_10device_ptrIlEElEEEEvT0_T1_)
        /*002c*/ 	.word	0x00000000


	//----- nvinfo : EIATTR_REGCOUNT
	.align		4
.L_50:
        /*0030*/ 	.byte	0x04, 0x2f
        /*0032*/ 	.short	(.L_52 - .L_51)
	.align		4
.L_51:
        /*0034*/ 	.word	index@(_ZN3cub18CUB_300001_SM_10006detail8for_each13static_kernelINS2_12policy_hub_t12policy_500_tElN6thrust24THRUST_300001_SM_1000_NS8cuda_cub10__tabulate7functorINS7_6detail15normal_iteratorINS7_10device_ptrIlEEEENS7_6system6detail7generic6detail22compute_sequence_valueIlvEElEEEEvT0_T1_)
        /*0038*/ 	.word	0x00000010


	//----- nvinfo : EIATTR_FRAME_SIZE
	.align		4
.L_52:
        /*003c*/ 	.byte	0x04, 0x11
        /*003e*/ 	.short	(.L_54 - .L_53)
	.align		4
.L_53:
        /*0040*/ 	.word	index@(_ZN3cub18CUB_300001_SM_10006detail8for_each13static_kernelINS2_12policy_hub_t12policy_500_tElN6thrust24THRUST_300001_SM_1000_NS8cuda_cub10__tabulate7functorINS7_6detail15normal_iteratorINS7_10device_ptrIlEEEENS7_6system6detail7generic6detail22compute_sequence_valueIlvEElEEEEvT0_T1_)
        /*0044*/ 	.word	0x00000000


	//----- nvinfo : EIATTR_REGCOUNT
	.align		4
.L_54:
        /*0048*/ 	.byte	0x04, 0x2f
        /*004a*/ 	.short	(.L_56 - .L_55)
	.align		4
.L_55:
        /*004c*/ 	.word	index@(_ZN3cub18CUB_300001_SM_10006detail6reduce28DeviceReduceSingleTileKernelINS2_10policy_hubIdjN4cuda3std3__44plusIdEEE10Policy1000EN6thrust24THRUST_300001_SM_1000_NS6detail15normal_iteratorINSD_10device_ptrIlEEEEPdjS9_dd6squareIdEEEvT0_T1_T2_T3_T4_T6_)
        /*0050*/ 	.word	0x00000036


	//----- nvinfo : EIATTR_FRAME_SIZE
	.align		4
.L_56:
        /*0054*/ 	.byte	0x04, 0x11
        /*0056*/ 	.short	(.L_58 - .L_57)
	.align		4
.L_57:
        /*0058*/ 	.word	index@($_ZN3cub18CUB_300001_SM_10006detail6reduce28DeviceReduceSingleTileKernelINS2_10policy_hubIdjN4cuda3std3__44plusIdEEE10Policy1000EN6thrust24THRUST_300001_SM_1000_NS6detail15normal_iteratorINSD_10device_ptrIlEEEEPdjS9_dd6squareIdEEEvT0_T1_T2_T3_T4_T6_$__internal_accurate_pow)
        /*005c*/ 	.word	0x00000000


	//----- nvinfo : EIATTR_FRAME_SIZE
	.align		4
.L_58:
        /*0060*/ 	.byte	0x04, 0x11
        /*0062*/ 	.short	(.L_60 - .L_59)
	.align		4
.L_59:
        /*0064*/ 	.word	index@($__internal_7_$__cuda_sm20_div_rn_f64_full)
        /*0068*/ 	.word	0x00000000


	//----- nvinfo : EIATTR_FRAME_SIZE
	.align		4
.L_60:
        /*006c*/ 	.byte	0x04, 0x11
        /*006e*/ 	.short	(.L_62 - .L_61)
	.align		4
.L_61:
        /*0070*/ 	.word	index@($__internal_6_$__cuda_sm20_dblrcp_rn_slowpath_v3)
        /*0074*/ 	.word	0x00000000


	//----- nvinfo : EIATTR_FRAME_SIZE
	.align		4
.L_62:
        /*0078*/ 	.byte	0x04, 0x11
        /*007a*/ 	.short	(.L_64 - .L_63)
	.align		4
.L_63:
        /*007c*/ 	.word	index@(_ZN3cub18CUB_300001_SM_10006detail6reduce28DeviceReduceSingleTileKernelINS2_10policy_hubIdjN4cuda3std3__44plusIdEEE10Policy1000EN6thrust24THRUST_300001_SM_1000_NS6detail15normal_iteratorINSD_10device_ptrIlEEEEPdjS9_dd6squareIdEEEvT0_T1_T2_T3_T4_T6_)
        /*0080*/ 	.word	0x00000000


	//----- nvinfo : EIATTR_REGCOUNT
	.align		4
.L_64:
        /*0084*/ 	.byte	0x04, 0x2f
        /*0086*/ 	.short	(.L_66 - .L_65)
	.align		4
.L_65:
        /*0088*/ 	.word	index@(_ZN3cub18CUB_300001_SM_10006detail6reduce18DeviceReduceKernelINS2_10policy_hubIdjN4cuda3std3__44plusIdEEE10Policy1000EN6thrust24THRUST_300001_SM_1000_NS6detail15normal_iteratorINSD_10device_ptrIlEEEEjS9_d6squareIdEEEvT0_PT3_T1_NS0_13GridEvenShareISO_EET2_T4_)
        /*008c*/ 	.word	0x00000030


	//----- nvinfo : EIATTR_FRAME_SIZE
	.align		4
.L_66:
        /*0090*/ 	.byte	0x04, 0x11
        /*0092*/ 	.short	(.L_68 - .L_67)
	.align		4
.L_67:
        /*0094*/ 	.word	index@($_ZN3cub18CUB_300001_SM_10006detail6reduce18DeviceReduceKernelINS2_10policy_hubIdjN4cuda3std3__44plusIdEEE10Policy1000EN6thrust24THRUST_300001_SM_1000_NS6detail15normal_iteratorINSD_10device_ptrIlEEEEjS9_d6squareIdEEEvT0_PT3_T1_NS0_13GridEvenShareISO_EET2_T4_$__internal_accurate_pow)
        /*0098*/ 	.word	0x00000000


	//----- nvinfo : EIATTR_FRAME_SIZE
	.align		4
.L_68:
        /*009c*/ 	.byte	0x04, 0x11
        /*009e*/ 	.short	(.L_70 - .L_69)
	.align		4
.L_69:
        /*00a0*/ 	.word	index@($__internal_5_$__cuda_sm20_div_rn_f64_full)
        /*00a4*/ 	.word	0x00000000


	//----- nvinfo : EIATTR_FRAME_SIZE
	.align		4
.L_70:
        /*00a8*/ 	.byte	0x04, 0x11
        /*00aa*/ 	.short	(.L_72 - .L_71)
	.align		4
.L_71:
        /*00ac*/ 	.word	index@($__internal_4_$__cuda_sm20_dblrcp_rn_slowpath_v3)
        /*00b0*/ 	.word	0x00000000


	//----- nvinfo : EIATTR_FRAME_SIZE
	.align		4
.L_72:
        /*00b4*/ 	.byte	0x04, 0x11
        /*00b6*/ 	.short	(.L_74 - .L_73)
	.align		4
.L_73:
        /*00b8*/ 	.word	index@(_ZN3cub18CUB_300001_SM_10006detail6reduce18DeviceReduceKernelINS2_10policy_hubIdjN4cuda3std3__44plusIdEEE10Policy1000EN6thrust24THRUST_300001_SM_1000_NS6detail15normal_iteratorINSD_10device_ptrIlEEEEjS9_d6squareIdEEEvT0_PT3_T1_NS0_13GridEvenShareISO_EET2_T4_)
        /*00bc*/ 	.word	0x00000000


	//----- nvinfo : EIATTR_REGCOUNT
	.align		4
.L_74:
        /*00c0*/ 	.byte	0x04, 0x2f
        /*00c2*/ 	.short	(.L_76 - .L_75)
	.align		4
.L_75:
        /*00c4*/ 	.word	index@(_ZN3cub18CUB_300001_SM_10006detail6reduce28DeviceReduceSingleTileKernelINS2_10policy_hubIdjN4cuda3std3__44plusIdEEE10Policy1000EPdSC_iS9_ddNS7_10__identityEEEvT0_T1_T2_T3_T4_T6_)
        /*00c8*/ 	.word	0x00000030


	//----- nvinfo : EIATTR_FRAME_SIZE
	.align		4
.L_76:
        /*00cc*/ 	.byte	0x04, 0x11
        /*00ce*/ 	.short	(.L_78 - .L_77)
	.align		4
.L_77:
        /*00d0*/ 	.word	index@(_ZN3cub18CUB_300001_SM_10006detail6reduce28DeviceReduceSingleTileKernelINS2_10policy_hubIdjN4cuda3std3__44plusIdEEE10Policy1000EPdSC_iS9_ddNS7_10__identityEEEvT0_T1_T2_T3_T4_T6_)
        /*00d4*/ 	.word	0x00000000


	//----- nvinfo : EIATTR_REGCOUNT
	.align		4
.L_78:
        /*00d8*/ 	.byte	0x04, 0x2f
        /*00da*/ 	.short	(.L_80 - .L_79)
	.align		4
.L_79:
        /*00dc*/ 	.word	index@(_ZN3cub18CUB_300001_SM_10006detail6reduce28DeviceReduceSingleTileKernelINS2_10policy_hubIdyN4cuda3std3__44plusIdEEE10Policy1000EN6thrust24THRUST_300001_SM_1000_NS6detail15normal_iteratorINSD_10device_ptrIlEEEEPdyS9_dd6squareIdEEEvT0_T1_T2_T3_T4_T6_)
        /*00e0*/ 	.word	0x00000036


	//----- nvinfo : EIATTR_FRAME_SIZE
	.align		4
.L_80:
        /*00e4*/ 	.byte	0x04, 0x11
        /*00e6*/ 	.short	(.L_82 - .L_81)
	.align		4
.L_81:
        /*00e8*/ 	.word	index@($_ZN3cub18CUB_300001_SM_10006detail6reduce28DeviceReduceSingleTileKernelINS2_10policy_hubIdyN4cuda3std3__44plusIdEEE10Policy1000EN6thrust24THRUST_300001_SM_1000_NS6detail15normal_iteratorINSD_10device_ptrIlEEEEPdyS9_dd6squareIdEEEvT0_T1_T2_T3_T4_T6_$__internal_accurate_pow)
        /*00ec*/ 	.word	0x00000000


	//----- nvinfo : EIATTR_FRAME_SIZE
	.align		4
.L_82:
        /*00f0*/ 	.byte	0x04, 0x11
        /*00f2*/ 	.short	(.L_84 - .L_83)
	.align		4
.L_83:
        /*00f4*/ 	.word	index@($__internal_3_$__cuda_sm20_div_rn_f64_full)
        /*00f8*/ 	.word	0x00000000


	//----- nvinfo : EIATTR_FRAME_SIZE
	.align		4
.L_84:
        /*00fc*/ 	.byte	0x04, 0x11
        /*00fe*/ 	.short	(.L_86 - .L_85)
	.align		4
.L_85:
        /*0100*/ 	.word	index@($__internal_2_$__cuda_sm20_dblrcp_rn_slowpath_v3)
        /*0104*/ 	.word	0x00000000


	//----- nvinfo : EIATTR_FRAME_SIZE
	.align		4
.L_86:
        /*0108*/ 	.byte	0x04, 0x11
        /*010a*/ 	.short	(.L_88 - .L_87)
	.align		4
.L_87:
        /*010c*/ 	.word	index@(_ZN3cub18CUB_300001_SM_10006detail6reduce28DeviceReduceSingleTileKernelINS2_10policy_hubIdyN4cuda3std3__44plusIdEEE10Policy1000EN6thrust24THRUST_300001_SM_1000_NS6detail15normal_iteratorINSD_10device_ptrIlEEEEPdyS9_dd6squareIdEEEvT0_T1_T2_T3_T4_T6_)
        /*0110*/ 	.word	0x00000000


	//----- nvinfo : EIATTR_REGCOUNT
	.align		4
.L_88:
        /*0114*/ 	.byte	0x04, 0x2f
        /*0116*/ 	.short	(.L_90 - .L_89)
	.align		4
.L_89:
        /*0118*/ 	.word	index@(_ZN3cub18CUB_300001_SM_10006detail6reduce18DeviceReduceKernelINS2_10policy_hubIdyN4cuda3std3__44plusIdEEE10Policy1000EN6thrust24THRUST_300001_SM_1000_NS6detail15normal_iteratorINSD_10device_ptrIlEEEEyS9_d6squareIdEEEvT0_PT3_T1_NS0_13GridEvenShareISO_EET2_T4_)
        /*011c*/ 	.word	0x00000032


	//----- nvinfo : EIATTR_FRAME_SIZE
	.align		4
.L_90:
        /*0120*/ 	.byte	0x04, 0x11
        /*0122*/ 	.short	(.L_92 - .L_91)
	.align		4
.L_91:
        /*0124*/ 	.word	index@($_ZN3cub18CUB_300001_SM_10006detail6reduce18DeviceReduceKernelINS2_10policy_hubIdyN4cuda3std3__44plusIdEEE10Policy1000EN6thrust24THRUST_300001_SM_1000_NS6detail15normal_iteratorINSD_10device_ptrIlEEEEyS9_d6squareIdEEEvT0_PT3_T1_NS0_13GridEvenShareISO_EET2_T4_$__internal_accurate_pow)
        /*0128*/ 	.word	0x00000000


	//----- nvinfo : EIATTR_FRAME_SIZE
	.align		4
.L_92:
        /*012c*/ 	.byte	0x04, 0x11
        /*012e*/ 	.short	(.L_94 - .L_93)
	.align		4
.L_93:
        /*0130*/ 	.word	index@($__internal_1_$__cuda_sm20_div_rn_f64_full)
        /*0134*/ 	.word	0x00000000


	//----- nvinfo : EIATTR_FRAME_SIZE
	.align		4
.L_94:
        /*0138*/ 	.byte	0x04, 0x11
        /*013a*/ 	.short	(.L_96 - .L_95)
	.align		4
.L_95:
        /*013c*/ 	.word	index@($__internal_0_$__cuda_sm20_dblrcp_rn_slowpath_v3)
        /*0140*/ 	.word	0x00000000


	//----- nvinfo : EIATTR_FRAME_SIZE
	.align		4
.L_96:
        /*0144*/ 	.byte	0x04, 0x11
        /*0146*/ 	.short	(.L_98 - .L_97)
	.align		4
.L_97:
        /*0148*/ 	.word	index@(_ZN3cub18CUB_300001_SM_10006detail6reduce18DeviceReduceKernelINS2_10policy_hubIdyN4cuda3std3__44plusIdEEE10Policy1000EN6thrust24THRUST_300001_SM_1000_NS6detail15normal_iteratorINSD_10device_ptrIlEEEEyS9_d6squareIdEEEvT0_PT3_T1_NS0_13GridEvenShareISO_EET2_T4_)
        /*014c*/ 	.word	0x00000000


	//----- nvinfo : EIATTR_REGCOUNT
	.align		4
.L_98:
        /*0150*/ 	.byte	0x04, 0x2f
        /*0152*/ 	.short	(.L_100 - .L_99)
	.align		4
.L_99:
        /*0154*/ 	.word	index@(_ZN3cub18CUB_300001_SM_10006detail6reduce28DeviceReduceSingleTileKernelINS2_10policy_hubIdyN4cuda3std3__44plusIdEEE10Policy1000EPdSC_iS9_ddNS7_10__identityEEEvT0_T1_T2_T3_T4_T6_)
        /*0158*/ 	.word	0x00000030


	//----- nvinfo : EIATTR_FRAME_SIZE
	.align		4
.L_100:
        /*015c*/ 	.byte	0x04, 0x11
        /*015e*/ 	.short	(.L_102 - .L_101)
	.align		4
.L_101:
        /*0160*/ 	.word	index@(_ZN3cub18CUB_300001_SM_10006detail6reduce28DeviceReduceSingleTileKernelINS2_10policy_hubIdyN4cuda3std3__44plusIdEEE10Policy1000EPdSC_iS9_ddNS7_10__identityEEEvT0_T1_T2_T3_T4_T6_)
        /*0164*/ 	.word	0x00000000


	//----- nvinfo : EIATTR_MIN_STACK_SIZE
	.align		4
.L_102:
        /*0168*/ 	.byte	0x04, 0x12
        /*016a*/ 	.short	(.L_104 - .L_103)
	.align		4
.L_103:
        /*016c*/ 	.word	index@(_ZN3cub18CUB_300001_SM_10006detail6reduce28DeviceReduceSingleTileKernelINS2_10policy_hubIdyN4cuda3std3__44plusIdEEE10Policy1000EPdSC_iS9_ddNS7_10__identityEEEvT0_T1_T2_T3_T4_T6_)
        /*0170*/ 	.word	0x00000000


	//----- nvinfo : EIATTR_MIN_STACK_SIZE
	.align		4
.L_104:
        /*0174*/ 	.byte	0x04, 0x12
        /*0176*/ 	.short	(.L_106 - .L_105)
	.align		4
.L_105:
        /*0178*/ 	.word	index@(_ZN3cub18CUB_300001_SM_10006detail6reduce18DeviceReduceKernelINS2_10policy_hubIdyN4cuda3std3__44plusIdEEE10Policy1000EN6thrust24THRUST_300001_SM_1000_NS6detail15normal_iteratorINSD_10device_ptrIlEEEEyS9_d6squareIdEEEvT0_PT3_T1_NS0_13GridEvenShareISO_EET2_T4_)
        /*017c*/ 	.word	0x00000000


	//----- nvinfo : EIATTR_MIN_STACK_SIZE
	.align		4
.L_106:
        /*0180*/ 	.byte	0x04, 0x12
        /*0182*/ 	.short	(.L_108 - .L_107)
	.align		4
.L_107:
        /*0184*/ 	.word	index@(_ZN3cub18CUB_300001_SM_10006detail6reduce28DeviceReduceSingleTileKernelINS2_10policy_hubIdyN4cuda3std3__44plusIdEEE10Policy1000EN6thrust24THRUST_300001_SM_1000_NS6detail15normal_iteratorINSD_10device_ptrIlEEEEPdyS9_dd6squareIdEEEvT0_T1_T2_T3_T4_T6_)
        /*0188*/ 	.word	0x00000000


	//----- nvinfo : EIATTR_MIN_STACK_SIZE
	.align		4
.L_108:
        /*018c*/ 	.byte	0x04, 0x12
        /*018e*/ 	.short	(.L_110 - .L_109)
	.align		4
.L_109:
        /*0190*/ 	.word	index@(_ZN3cub18CUB_300001_SM_10006detail6reduce28DeviceReduceSingleTileKernelINS2_10policy_hubIdjN4cuda3std3__44plusIdEEE10Policy1000EPdSC_iS9_ddNS7_10__identityEEEvT0_T1_T2_T3_T4_T6_)
        /*0194*/ 	.word	0x00000000


	//----- nvinfo : EIATTR_MIN_STACK_SIZE
	.align		4
.L_110:
        /*0198*/ 	.byte	0x04, 0x12
        /*019a*/ 	.short	(.L_112 - .L_111)
	.align		4
.L_111:
        /*019c*/ 	.word	index@(_ZN3cub18CUB_300001_SM_10006detail6reduce18DeviceReduceKernelINS2_10policy_hubIdjN4cuda3std3__44plusIdEEE10Policy1000EN6thrust24THRUST_300001_SM_1000_NS6detail15normal_iteratorINSD_10device_ptrIlEEEEjS9_d6squareIdEEEvT0_PT3_T1_NS0_13GridEvenShareISO_EET2_T4_)
        /*01a0*/ 	.word	0x00000000


	//----- nvinfo : EIATTR_MIN_STACK_SIZE
	.align		4
.L_112:
        /*01a4*/ 	.byte	0x04, 0x12
        /*01a6*/ 	.short	(.L_114 - .L_113)
	.align		4
.L_113:
        /*01a8*/ 	.word	index@(_ZN3cub18CUB_300001_SM_10006detail6reduce28DeviceReduceSingleTileKernelINS2_10policy_hubIdjN4cuda3std3__44plusIdEEE10Policy1000EN6thrust24THRUST_300001_SM_1000_NS6detail15normal_iteratorINSD_10device_ptrIlEEEEPdjS9_dd6squareIdEEEvT0_T1_T2_T3_T4_T6_)
        /*01ac*/ 	.word	0x00000000


	//----- nvinfo : EIATTR_MIN_STACK_SIZE
	.align		4
.L_114:
        /*01b0*/ 	.byte	0x04, 0x12
        /*01b2*/ 	.short	(.L_116 - .L_115)
	.align		4
.L_115:
        /*01b4*/ 	.word	index@(_ZN3cub18CUB_300001_SM_10006detail8for_each13static_kernelINS2_12policy_hub_t12policy_500_tElN6thrust24THRUST_300001_SM_1000_NS8cuda_cub10__tabulate7functorINS7_6detail15normal_iteratorINS7_10device_ptrIlEEEENS7_6system6detail7generic6detail22compute_sequence_valueIlvEElEEEEvT0_T1_)
        /*01b8*/ 	.word	0x00000000


	//----- nvinfo : EIATTR_MIN_STACK_SIZE
	.align		4
.L_116:
        /*01bc*/ 	.byte	0x04, 0x12
        /*01be*/ 	.short	(.L_118 - .L_117)
	.align		4
.L_117:
        /*01c0*/ 	.word	index@(_ZN3cub18CUB_300001_SM_10006detail8for_each13static_kernelINS2_12policy_hub_t12policy_500_tEmN6thrust24THRUST_300001_SM_1000_NS8cuda_cub20__uninitialized_fill7functorINS7_10device_ptrIlEElEEEEvT0_T1_)
        /*01c4*/ 	.word	0x00000000


	//----- nvinfo : EIATTR_MIN_STACK_SIZE
	.align		4
.L_118:
        /*01c8*/ 	.byte	0x04, 0x12
        /*01ca*/ 	.short	(.L_120 - .L_119)
	.align		4
.L_119:
        /*01cc*/ 	.word	index@(_ZN3cub18CUB_300001_SM_10006detail11EmptyKernelIvEEvv)
        /*01d0*/ 	.word	0x00000000
.L_120:


//--------------------- .nv.compat                --------------------------
	.section	.nv.compat,"",@"SHT_CUDA_COMPAT_INFO"
	.align	4
        /*0000*/ 	.byte	0x02, 0x09, 0x00, 0x00, 0x02, 0x02, 0x01, 0x00, 0x02, 0x05, 0x05, 0x00, 0x03, 0x07, 0x01, 0x01
        /*0010*/ 	.byte	0x02, 0x03, 0x00, 0x00, 0x02, 0x06, 0x01, 0x00, 0x04, 0x0b, 0x08, 0x00, 0x01, 0x00, 0x00, 0x00
        /*0020*/ 	.byte	0x00, 0x00, 0x00, 0x00


//--------------------- .nv.info._ZN3cub18CUB_300001_SM_10006detail6reduce28DeviceReduceSingleTileKernelINS2_10policy_hubIdyN4cuda3std3__44plusIdEEE10Policy1000EPdSC_iS9_ddNS7_10__identityEEEvT0_T1_T2_T3_T4_T6_ --------------------------
	.section	.nv.info._ZN3cub18CUB_300001_SM_10006detail6reduce28DeviceReduceSingleTileKernelINS2_10policy_hubIdyN4cuda3std3__44plusIdEEE10Policy1000EPdSC_iS9_ddNS7_10__identityEEEvT0_T1_T2_T3_T4_T6_,"",@"SHT_CUDA_INFO"
	.sectionflags	@""
	.align	4


	//----- nvinfo : EIATTR_CUDA_API_VERSION
	.align		4
        /*0000*/ 	.byte	0x04, 0x37
        /*0002*/ 	.short	(.L_122 - .L_121)
.L_121:
        /*0004*/ 	.word	0x00000082


	//----- nvinfo : EIATTR_KPARAM_INFO
	.align		4
.L_122:
        /*0008*/ 	.byte	0x04, 0x17
        /*000a*/ 	.short	(.L_124 - .L_123)
.L_123:
        /*000c*/ 	.word	0x00000000
        /*0010*/ 	.short	0x0005
        /*0012*/ 	.short	0x0020
        /*0014*/ 	.byte	0x00, 0xf0, 0x05, 0x00


	//----- nvinfo : EIATTR_KPARAM_INFO
	.align		4
.L_124:
        /*0018*/ 	.byte	0x04, 0x17
        /*001a*/ 	.short	(.L_126 - .L_125)
.L_125:
        /*001c*/ 	.word	0x00000000
        /*0020*/ 	.short	0x0004
        /*0022*/ 	.short	0x0018
        /*0024*/ 	.byte	0x00, 0xf0, 0x21, 0x00


	//----- nvinfo : EIATTR_KPARAM_INFO
	.align		4
.L_126:
        /*0028*/ 	.byte	0x04, 0x17
        /*002a*/ 	.short	(.L_128 - .L_127)
.L_127:
        /*002c*/ 	.word	0x00000000
        /*0030*/ 	.short	0x0003
        /*0032*/ 	.short	0x0014
        /*0034*/ 	.byte	0x00, 0xf0, 0x05, 0x00


	//----- nvinfo : EIATTR_KPARAM_INFO
	.align		4
.L_128:
        /*0038*/ 	.byte	0x04, 0x17
        /*003a*/ 	.short	(.L_130 - .L_129)
.L_129:
        /*003c*/ 	.word	0x00000000
        /*0040*/ 	.short	0x0002
        /*0042*/ 	.short	0x0010
        /*0044*/ 	.byte	0x00, 0xf0, 0x11, 0x00


	//----- nvinfo : EIATTR_KPARAM_INFO
	.align		4
.L_130:
        /*0048*/ 	.byte	0x04, 0x17
        /*004a*/ 	.short	(.L_132 - .L_131)
.L_131:
        /*004c*/ 	.word	0x00000000
        /*0050*/ 	.short	0x0001
        /*0052*/ 	.short	0x0008
        /*0054*/ 	.byte	0x00, 0xf5, 0x21, 0x00


	//----- nvinfo : EIATTR_KPARAM_INFO
	.align		4
.L_132:
        /*0058*/ 	.byte	0x04, 0x17
        /*005a*/ 	.short	(.L_134 - .L_133)
.L_133:
        /*005c*/ 	.word	0x00000000
        /*0060*/ 	.short	0x0000
        /*0062*/ 	.short	0x0000
        /*0064*/ 	.byte	0x00, 0xf5, 0x21, 0x00


	//----- nvinfo : EIATTR_SPARSE_MMA_MASK
	.align		4
.L_134:
        /*0068*/ 	.byte	0x03, 0x50
        /*006a*/ 	.short	0x0000


	//----- nvinfo : EIATTR_MAXREG_COUNT
	.align		4
        /*006c*/ 	.byte	0x03, 0x1b
        /*006e*/ 	.short	0x0080


	//----- nvinfo : EIATTR_NUM_BARRIERS
	.align		4
        /*0070*/ 	.byte	0x02, 0x4c
        /*0072*/ 	.byte	0x01
	.zero		1


	//----- nvinfo : EIATTR_MERCURY_ISA_VERSION
	.align		4
        /*0074*/ 	.byte	0x03, 0x5f
        /*0076*/ 	.short	0x0101


	//----- nvinfo : EIATTR_COOP_GROUP_MASK_REGIDS
	.align		4
        /*0078*/ 	.byte	0x04, 0x29
        /*007a*/ 	.short	(.L_136 - .L_135)


	//   ....[0]....
.L_135:
        /*007c*/ 	.word	0xffffffff


	//   ....[1]....
        /*0080*/ 	.word	0xffffffff


	//   ....[2]....
        /*0084*/ 	.word	0xffffffff


	//   ....[3]....
        /*0088*/ 	.word	0xffffffff


	//   ....[4]....
        /*008c*/ 	.word	0xffffffff


	//   ....[5]....
        /*0090*/ 	.word	0xffffffff


	//   ....[6]....
        /*0094*/ 	.word	0xffffffff


	//   ....[7]....
        /*0098*/ 	.word	0xffffffff


	//   ....[8]....
        /*009c*/ 	.word	0xffffffff


	//   ....[9]....
        /*00a0*/ 	.word	0xffffffff


	//   ....[10]....
        /*00a4*/ 	.word	0xffffffff


	//   ....[11]....
        /*00a8*/ 	.word	0xffffffff


	//   ....[12]....
        /*00ac*/ 	.word	0xffffffff


	//   ....[13]....
        /*00b0*/ 	.word	0xffffffff


	//   ....[14]....
        /*00b4*/ 	.word	0xffffffff


	//   ....[15]....
        /*00b8*/ 	.word	0xffffffff


	//   ....[16]....
        /*00bc*/ 	.word	0xffffffff


	//   ....[17]....
        /*00c0*/ 	.word	0xffffffff


	//   ....[18]....
        /*00c4*/ 	.word	0xffffffff


	//   ....[19]....
        /*00c8*/ 	.word	0xffffffff


	//   ....[20]....
        /*00cc*/ 	.word	0xffffffff


	//   ....[21]....
        /*00d0*/ 	.word	0xffffffff


	//   ....[22]....
        /*00d4*/ 	.word	0xffffffff


	//   ....[23]....
        /*00d8*/ 	.word	0xffffffff


	//   ....[24]....
        /*00dc*/ 	.word	0xffffffff


	//   ....[25]....
        /*00e0*/ 	.word	0xffffffff


	//   ....[26]....
        /*00e4*/ 	.word	0xffffffff


	//   ....[27]....
        /*00e8*/ 	.word	0xffffffff


	//   ....[28]....
        /*00ec*/ 	.word	0xffffffff


	//   ....[29]....
        /*00f0*/ 	.word	0xffffffff


	//----- nvinfo : EIATTR_COOP_GROUP_INSTR_OFFSETS
	.align		4
.L_136:
        /*00f4*/ 	.byte	0x04, 0x28
        /*00f6*/ 	.short	(.L_138 - .L_137)


	//   ....[0]....
.L_137:
        /*00f8*/ 	.word	0x00000960


	//   ....[1]....
        /*00fc*/ 	.word	0x00000970


	//   ....[2]....
        /*0100*/ 	.word	0x000009e0


	//   ....[3]....
        /*0104*/ 	.word	0x00000a10


	//   ....[4]....
        /*0108*/ 	.word	0x00000a70


	//   ....[5]....
        /*010c*/ 	.word	0x00000a80


	//   ....[6]....
        /*0110*/ 	.word	0x00000ae0


	//   ....[7]....
        /*0114*/ 	.word	0x00000af0


	//   ....[8]....
        /*0118*/ 	.word	0x00000b40


	//   ....[9]....
        /*011c*/ 	.word	0x00000b60


	//   ....[10]....
        /*0120*/ 	.word	0x00000e10


	//   ....[11]....
        /*0124*/ 	.word	0x00000e20


	//   ....[12]....
        /*0128*/ 	.word	0x00000eb0


	//   ....[13]....
        /*012c*/ 	.word	0x00000ed0


	//   ....[14]....
        /*0130*/ 	.word	0x00000f20


	//   ....[15]....
        /*0134*/ 	.word	0x00000f40


	//   ....[16]....
        /*0138*/ 	.word	0x00000f90


	//   ....[17]....
        /*013c*/ 	.word	0x00000fb0


	//   ....[18]....
        /*0140*/ 	.word	0x00001000


	//   ....[19]....
        /*0144*/ 	.word	0x00001030


	//   ....[20]....
        /*0148*/ 	.word	0x000020b0


	//   ....[21]....
        /*014c*/ 	.word	0x000020c0


	//   ....[22]....
        /*0150*/ 	.word	0x00002130


	//   ....[23]....
        /*0154*/ 	.word	0x00002140


	//   ....[24]....
        /*0158*/ 	.word	0x000021a0


	//   ....[25]....
        /*015c*/ 	.word	0x000021b0


	//   ....[26]....
        /*0160*/ 	.word	0x00002200


	//   ....[27]....
        /*0164*/ 	.word	0x00002220


	//   ....[28]....
        /*0168*/ 	.word	0x00002280


	//   ....[29]....
        /*016c*/ 	.word	0x000022b0


	//----- nvinfo : EIATTR_VRC_CTA_INIT_COUNT
	.align		4
.L_138:
        /*0170*/ 	.byte	0x02, 0x4a
	.zero		1
	.zero		1


	//----- nvinfo : EIATTR_EXIT_INSTR_OFFSETS
	.align		4
        /*0174*/ 	.byte	0x04, 0x1c
        /*0176*/ 	.short	(.L_140 - .L_139)


	//   ....[0]....
.L_139:
        /*0178*/ 	.word	0x00000080


	//   ....[1]....
        /*017c*/ 	.word	0x000000c0


	//   ....[2]....
        /*0180*/ 	.word	0x00002510


	//   ....[3]....
        /*0184*/ 	.word	0x00002560


	//----- nvinfo : EIATTR_MAX_THREADS
	.align		4
.L_140:
        /*0188*/ 	.byte	0x04, 0x05
        /*018a*/ 	.short	(.L_142 - .L_141)
.L_141:
        /*018c*/ 	.word	0x00000200
        /*0190*/ 	.word	0x00000001
        /*0194*/ 	.word	0x00000001


	//----- nvinfo : EIATTR_CRS_STACK_SIZE
	.align		4
.L_142:
        /*0198*/ 	.byte	0x04, 0x1e
        /*019a*/ 	.short	(.L_144 - .L_143)
.L_143:
        /*019c*/ 	.word	0x00000000


	//----- nvinfo : EIATTR_CBANK_PARAM_SIZE
	.align		4
.L_144:
        /*01a0*/ 	.byte	0x03, 0x19
        /*01a2*/ 	.short	0x0021


	//----- nvinfo : EIATTR_PARAM_CBANK
	.align		4
        /*01a4*/ 	.byte	0x04, 0x0a
        /*01a6*/ 	.short	(.L_146 - .L_145)
	.align		4
.L_145:
        /*01a8*/ 	.word	index@(.nv.constant0._ZN3cub18CUB_300001_SM_10006detail6reduce28DeviceReduceSingleTileKernelINS2_10policy_hubIdyN4cuda3std3__44plusIdEEE10Policy1000EPdSC_iS9_ddNS7_10__identityEEEvT0_T1_T2_T3_T4_T6_)
        /*01ac*/ 	.short	0x0380
        /*01ae*/ 	.short	0x0021


	//----- nvinfo : EIATTR_SW_WAR
	.align		4
.L_146:
        /*01b0*/ 	.byte	0x04, 0x36
        /*01b2*/ 	.short	(.L_148 - .L_147)
.L_147:
        /*01b4*/ 	.word	0x00000008
.L_148:


//--------------------- .nv.info._ZN3cub18CUB_300001_SM_10006detail6reduce18DeviceReduceKernelINS2_10policy_hubIdyN4cuda3std3__44plusIdEEE10Policy1000EN6thrust24THRUST_300001_SM_1000_NS6detail15normal_iteratorINSD_10device_ptrIlEEEEyS9_d6squareIdEEEvT0_PT3_T1_NS0_13GridEvenShareISO_EET2_T4_ --------------------------
	.section	.nv.info._ZN3cub18CUB_300001_SM_10006detail6reduce18DeviceReduceKernelINS2_10policy_hubIdyN4cuda3std3__44plusIdEEE10Policy1000EN6thrust24THRUST_300001_SM_1000_NS6detail15normal_iteratorINSD_10device_ptrIlEEEEyS9_d6squareIdEEEvT0_PT3_T1_NS0_13GridEvenShareISO_EET2_T4_,"",@"SHT_CUDA_INFO"
	.sectionflags	@""
	.align	4


	//----- nvinfo : EIATTR_CUDA_API_VERSION
	.align		4
        /*0000*/ 	.byte	0x04, 0x37
        /*0002*/ 	.short	(.L_150 - .L_149)
.L_149:
        /*0004*/ 	.word	0x00000082


	//----- nvinfo : EIATTR_KPARAM_INFO
	.align		4
.L_150:
        /*0008*/ 	.byte	0x04, 0x17
        /*000a*/ 	.short	(.L_152 - .L_151)
.L_151:
        /*000c*/ 	.word	0x00000000
        /*0010*/ 	.short	0x0005
        /*0012*/ 	.short	0x0068
        /*0014*/ 	.byte	0x00, 0xf0, 0x21, 0x00


	//----- nvinfo : EIATTR_KPARAM_INFO
	.align		4
.L_152:
        /*0018*/ 	.byte	0x04, 0x17
        /*001a*/ 	.short	(.L_154 - .L_153)
.L_153:
        /*001c*/ 	.word	0x00000000
        /*0020*/ 	.short	0x0004
        /*0022*/ 	.short	0x0060
        /*0024*/ 	.byte	0x00, 0xf0, 0x05, 0x00


	//----- nvinfo : EIATTR_KPARAM_INFO
	.align		4
.L_154:
        /*0028*/ 	.byte	0x04, 0x17
        /*002a*/ 	.short	(.L_156 - .L_155)
.L_155:
        /*002c*/ 	.word	0x00000000
        /*0030*/ 	.short	0x0003
        /*0032*/ 	.short	0x0018
        /*0034*/ 	.byte	0x00, 0xf0, 0x21, 0x01


	//----- nvinfo : EIATTR_KPARAM_INFO
	.align		4
.L_156:
        /*0038*/ 	.byte	0x04, 0x17
        /*003a*/ 	.short	(.L_158 - .L_157)
.L_157:
        /*003c*/ 	.word	0x00000000
        /*0040*/ 	.short	0x0002
        /*0042*/ 	.short	0x0010
        /*0044*/ 	.byte	0x00, 0xf0, 0x21, 0x00


	//----- nvinfo : EIATTR_KPARAM_INFO
	.align		4
.L_158:
        /*0048*/ 	.byte	0x04, 0x17
        /*004a*/ 	.short	(.L_160 - .L_159)
.L_159:
        /*004c*/ 	.word	0x00000000
        /*0050*/ 	.short	0x0001
        /*0052*/ 	.short	0x0008
        /*0054*/ 	.byte	0x00, 0xf5, 0x21, 0x00


	//----- nvinfo : EIATTR_KPARAM_INFO
	.align		4
.L_160:
        /*0058*/ 	.byte	0x04, 0x17
        /*005a*/ 	.short	(.L_162 - .L_161)
.L_161:
        /*005c*/ 	.word	0x00000000
        /*0060*/ 	.short	0x0000
        /*0062*/ 	.short	0x0000
        /*0064*/ 	.byte	0x00, 0xf0, 0x21, 0x00


	//----- nvinfo : EIATTR_SPARSE_MMA_MASK
	.align		4
.L_162:
        /*0068*/ 	.byte	0x03, 0x50
        /*006a*/ 	.short	0x0000


	//----- nvinfo : EIATTR_MAXREG_COUNT
	.align		4
        /*006c*/ 	.byte	0x03, 0x1b
        /*006e*/ 	.short	0x0080


	//----- nvinfo : EIATTR_NUM_BARRIERS
	.align		4
        /*0070*/ 	.byte	0x02, 0x4c
        /*0072*/ 	.byte	0x01
	.zero		1


	//----- nvinfo : EIATTR_MERCURY_ISA_VERSION
	.align		4
        /*0074*/ 	.byte	0x03, 0x5f
        /*0076*/ 	.short	0x0101


	//----- nvinfo : EIATTR_COOP_GROUP_MASK_REGIDS
	.align		4
        /*0078*/ 	.byte	0x04, 0x29
        /*007a*/ 	.short	(.L_164 - .L_163)


	//   ....[0]....
.L_163:
        /*007c*/ 	.word	0xffffffff


	//   ....[1]....
        /*0080*/ 	.word	0xffffffff


	//   ....[2]....
        /*0084*/ 	.word	0xffffffff


	//   ....[3]....
        /*0088*/ 	.word	0xffffffff


	//   ....[4]....
        /*008c*/ 	.word	0xffffffff


	//   ....[5]....
        /*0090*/ 	.word	0xffffffff


	//   ....[6]....
        /*0094*/ 	.word	0xffffffff


	//   ....[7]....
        /*0098*/ 	.word	0xffffffff


	//   ....[8]....
        /*009c*/ 	.word	0xffffffff


	//   ....[9]....
        /*00a0*/ 	.word	0xffffffff


	//   ....[10]....
        /*00a4*/ 	.word	0xffffffff


	//   ....[11]....
        /*00a8*/ 	.word	0xffffffff


	//   ....[12]....
        /*00ac*/ 	.word	0xffffffff


	//   ....[13]....
        /*00b0*/ 	.word	0xffffffff


	//   ....[14]....
        /*00b4*/ 	.word	0xffffffff


	//   ....[15]....
        /*00b8*/ 	.word	0xffffffff


	//   ....[16]....
        /*00bc*/ 	.word	0xffffffff


	//   ....[17]....
        /*00c0*/ 	.word	0xffffffff


	//   ....[18]....
        /*00c4*/ 	.word	0xffffffff


	//   ....[19]....
        /*00c8*/ 	.word	0xffffffff


	//   ....[20]....
        /*00cc*/ 	.word	0xffffffff


	//   ....[21]....
        /*00d0*/ 	.word	0xffffffff


	//   ....[22]....
        /*00d4*/ 	.word	0xffffffff


	//   ....[23]....
        /*00d8*/ 	.word	0xffffffff


	//   ....[24]....
        /*00dc*/ 	.word	0xffffffff


	//   ....[25]....
        /*00e0*/ 	.word	0xffffffff


	//   ....[26]....
        /*00e4*/ 	.word	0xffffffff


	//   ....[27]....
        /*00e8*/ 	.word	0xffffffff


	//   ....[28]....
        /*00ec*/ 	.word	0xffffffff


	//   ....[29]....
        /*00f0*/ 	.word	0xffffffff


	//----- nvinfo : EIATTR_COOP_GROUP_INSTR_OFFSETS
	.align		4
.L_164:
        /*00f4*/ 	.byte	0x04, 0x28
        /*00f6*/ 	.short	(.L_166 - .L_165)


	//   ....[0]....
.L_165:
        /*00f8*/ 	.word	0x00001e60


	//   ....[1]....
        /*00fc*/ 	.word	0x00001e70


	//   ....[2]....
        /*0100*/ 	.word	0x00001ee0


	//   ....[3]....
        /*0104*/ 	.word	0x00001ef0


	//   ....[4]....
        /*0108*/ 	.word	0x00001f50


	//   ....[5]....
        /*010c*/ 	.word	0x00001f60


	//   ....[6]....
        /*0110*/ 	.word	0x00001fb0


	//   ....[7]....
        /*0114*/ 	.word	0x00001fe0


	//   ....[8]....
        /*0118*/ 	.word	0x00002030


	//   ....[9]....
        /*011c*/ 	.word	0x00002060


	//   ....[10]....
        /*0120*/ 	.word	0x00002310


	//   ....[11]....
        /*0124*/ 	.word	0x00002320


	//   ....[12]....
        /*0128*/ 	.word	0x000023c0


	//   ....[13]....
        /*012c*/ 	.word	0x000023d0


	//   ....[14]....
        /*0130*/ 	.word	0x00002420


	//   ....[15]....
        /*0134*/ 	.word	0x00002440


	//   ....[16]....
        /*0138*/ 	.word	0x000024a0


	//   ....[17]....
        /*013c*/ 	.word	0x000024c0


	//   ....[18]....
        /*0140*/ 	.word	0x00002520


	//   ....[19]....
        /*0144*/ 	.word	0x00002550


	//   ....[20]....
        /*0148*/ 	.word	0x0000f470


	//   ....[21]....
        /*014c*/ 	.word	0x0000f480


	//   ....[22]....
        /*0150*/ 	.word	0x0000f500


	//   ....[23]....
        /*0154*/ 	.word	0x0000f510


	//   ....[24]....
        /*0158*/ 	.word	0x0000f570


	//   ....[25]....
        /*015c*/ 	.word	0x0000f580


	//   ....[26]....
        /*0160*/ 	.word	0x0000f5d0


	//   ....[27]....
        /*0164*/ 	.word	0x0000f600


	//   ....[28]....
        /*0168*/ 	.word	0x0000f680


	//   ....[29]....
        /*016c*/ 	.word	0x0000f690


	//----- nvinfo : EIATTR_VRC_CTA_INIT_COUNT
	.align		4
.L_166:
        /*0170*/ 	.byte	0x02, 0x4a
	.zero		1
	.zero		1


	//----- nvinfo : EIATTR_EXIT_INSTR_OFFSETS
	.align		4
        /*0174*/ 	.byte	0x04, 0x1c
        /*0176*/ 	.short	(.L_168 - .L_167)


	//   ....[0]....
.L_167:
        /*0178*/ 	.word	0x0000f8e0


	//   ....[1]....
        /*017c*/ 	.word	0x0000f930


	//----- nvinfo : EIATTR_MAX_THREADS
	.align		4
.L_168:
        /*0180*/ 	.byte	0x04, 0x05
        /*0182*/ 	.short	(.L_170 - .L_169)
.L_169:
        /*0184*/ 	.word	0x00000200
        /*0188*/ 	.word	0x00000001
        /*018c*/ 	.word	0x00000001


	//----- nvinfo : EIATTR_CRS_STACK_SIZE
	.align		4
.L_170:
        /*0190*/ 	.byte	0x04, 0x1e
        /*0192*/ 	.short	(.L_172 - .L_171)
.L_171:
        /*0194*/ 	.word	0x00000000


	//----- nvinfo : EIATTR_CBANK_PARAM_SIZE
	.align		4
.L_172:
        /*0198*/ 	.byte	0x03, 0x19
        /*019a*/ 	.short	0x0070


	//----- nvinfo : EIATTR_PARAM_CBANK
	.align		4
        /*019c*/ 	.byte	0x04, 0x0a
        /*019e*/ 	.short	(.L_174 - .L_173)
	.align		4
.L_173:
        /*01a0*/ 	.word	index@(.nv.constant0._ZN3cub18CUB_300001_SM_10006detail6reduce18DeviceReduceKernelINS2_10policy_hubIdyN4cuda3std3__44plusIdEEE10Policy1000EN6thrust24THRUST_300001_SM_1000_NS6detail15normal_iteratorINSD_10device_ptrIlEEEEyS9_d6squareIdEEEvT0_PT3_T1_NS0_13GridEvenShareISO_EET2_T4_)
        /*01a4*/ 	.short	0x0380
        /*01a6*/ 	.short	0x0070


	//----- nvinfo : EIATTR_SW_WAR
	.align		4
.L_174:
        /*01a8*/ 	.byte	0x04, 0x36
        /*01aa*/ 	.short	(.L_176 - .L_175)
.L_175:
        /*01ac*/ 	.word	0x00000008
.L_176:


//--------------------- .nv.info._ZN3cub18CUB_300001_SM_10006detail6reduce28DeviceReduceSingleTileKernelINS2_10policy_hubIdyN4cuda3std3__44plusIdEEE10Policy1000EN6thrust24THRUST_300001_SM_1000_NS6detail15normal_iteratorINSD_10device_ptrIlEEEEPdyS9_dd6squareIdEEEvT0_T1_T2_T3_T4_T6_ --------------------------
	.section	.nv.info._ZN3cub18CUB_300001_SM_10006detail6reduce28DeviceReduceSingleTileKernelINS2_10policy_hubIdyN4cuda3std3__44plusIdEEE10Policy1000EN6thrust24THRUST_300001_SM_1000_NS6detail15normal_iteratorINSD_10device_ptrIlEEEEPdyS9_dd6squareIdEEEvT0_T1_T2_T3_T4_T6_,"",@"SHT_CUDA_INFO"
	.sectionflags	@""
	.align	4


	//----- nvinfo : EIATTR_CUDA_API_VERSION
	.align		4
        /*0000*/ 	.byte	0x04, 0x37
        /*0002*/ 	.short	(.L_178 - .L_177)
.L_177:
        /*0004*/ 	.word	0x00000082


	//----- nvinfo : EIATTR_KPARAM_INFO
	.align		4
.L_178:
        /*0008*/ 	.byte	0x04, 0x17
        /*000a*/ 	.short	(.L_180 - .L_179)
.L_179:
        /*000c*/ 	.word	0x00000000
        /*0010*/ 	.short	0x0005
        /*0012*/ 	.short	0x0028
        /*0014*/ 	.byte	0x00, 0xf0, 0x21, 0x00


	//----- nvinfo : EIATTR_KPARAM_INFO
	.align		4
.L_180:
        /*0018*/ 	.byte	0x04, 0x17
        /*001a*/ 	.short	(.L_182 - .L_181)
.L_181:
        /*001c*/ 	.word	0x00000000
        /*0020*/ 	.short	0x0004
        /*0022*/ 	.short	0x0020
        /*0024*/ 	.byte	0x00, 0xf0, 0x21, 0x00


	//----- nvinfo : EIATTR_KPARAM_INFO
	.align		4
.L_182:
        /*0028*/ 	.byte	0x04, 0x17
        /*002a*/ 	.short	(.L_184 - .L_183)
.L_183:
        /*002c*/ 	.word	0x00000000
        /*0030*/ 	.short	0x0003
        /*0032*/ 	.short	0x0018
        /*0034*/ 	.byte	0x00, 0xf0, 0x05, 0x00


	//----- nvinfo : EIATTR_KPARAM_INFO
	.align		4
.L_184:
        /*0038*/ 	.byte	0x04, 0x17
        /*003a*/ 	.short	(.L_186 - .L_185)
.L_185:
        /*003c*/ 	.word	0x00000000
        /*0040*/ 	.short	0x0002
        /*0042*/ 	.short	0x0010
        /*0044*/ 	.byte	0x00, 0xf0, 0x21, 0x00


	//----- nvinfo : EIATTR_KPARAM_INFO
	.align		4
.L_186:
        /*0048*/ 	.byte	0x04, 0x17
        /*004a*/ 	.short	(.L_188 - .L_187)
.L_187:
        /*004c*/ 	.word	0x00000000
        /*0050*/ 	.short	0x0001
        /*0052*/ 	.short	0x0008
        /*0054*/ 	.byte	0x00, 0xf5, 0x21, 0x00


	//----- nvinfo : EIATTR_KPARAM_INFO
	.align		4
.L_188:
        /*0058*/ 	.byte	0x04, 0x17
        /*005a*/ 	.short	(.L_190 - .L_189)
.L_189:
        /*005c*/ 	.word	0x00000000
        /*0060*/ 	.short	0x0000
        /*0062*/ 	.short	0x0000
        /*0064*/ 	.byte	0x00, 0xf0, 0x21, 0x00


	//----- nvinfo : EIATTR_SPARSE_MMA_MASK
	.align		4
.L_190:
        /*0068*/ 	.byte	0x03, 0x50
        /*006a*/ 	.short	0x0000


	//----- nvinfo : EIATTR_MAXREG_COUNT
	.align		4
        /*006c*/ 	.byte	0x03, 0x1b
        /*006e*/ 	.short	0x0080


	//----- nvinfo : EIATTR_NUM_BARRIERS
	.align		4
        /*0070*/ 	.byte	0x02, 0x4c
        /*0072*/ 	.byte	0x01
	.zero		1


	//----- nvinfo : EIATTR_MERCURY_ISA_VERSION
	.align		4
        /*0074*/ 	.byte	0x03, 0x5f
        /*0076*/ 	.short	0x0101


	//----- nvinfo : EIATTR_COOP_GROUP_MASK_REGIDS
	.align		4
        /*0078*/ 	.byte	0x04, 0x29
        /*007a*/ 	.short	(.L_192 - .L_191)


	//   ....[0]....
.L_191:
        /*007c*/ 	.word	0xffffffff


	//   ....[1]....
        /*0080*/ 	.word	0xffffffff


	//   ....[2]....
        /*0084*/ 	.word	0xffffffff


	//   ....[3]....
        /*0088*/ 	.word	0xffffffff


	//   ....[4]....
        /*008c*/ 	.word	0xffffffff


	//   ....[5]....
        /*0090*/ 	.word	0xffffffff


	//   ....[6]....
        /*0094*/ 	.word	0xffffffff


	//   ....[7]....
        /*0098*/ 	.word	0xffffffff


	//   ....[8]....
        /*009c*/ 	.word	0xffffffff


	//   ....[9]....
        /*00a0*/ 	.word	0xffffffff


	//   ....[10]....
        /*00a4*/ 	.word	0xffffffff


	//   ....[11]....
        /*00a8*/ 	.word	0xffffffff


	//   ....[12]....
        /*00ac*/ 	.word	0xffffffff


	//   ....[13]....
        /*00b0*/ 	.word	0xffffffff


	//   ....[14]....
        /*00b4*/ 	.word	0xffffffff


	//   ....[15]....
        /*00b8*/ 	.word	0xffffffff


	//   ....[16]....
        /*00bc*/ 	.word	0xffffffff


	//   ....[17]....
        /*00c0*/ 	.word	0xffffffff


	//   ....[18]....
        /*00c4*/ 	.word	0xffffffff


	//   ....[19]....
        /*00c8*/ 	.word	0xffffffff


	//   ....[20]....
        /*00cc*/ 	.word	0xffffffff


	//   ....[21]....
        /*00d0*/ 	.word	0xffffffff


	//   ....[22]....
        /*00d4*/ 	.word	0xffffffff


	//   ....[23]....
        /*00d8*/ 	.word	0xffffffff


	//   ....[24]....
        /*00dc*/ 	.word	0xffffffff


	//   ....[25]....
        /*00e0*/ 	.word	0xffffffff


	//   ....[26]....
        /*00e4*/ 	.word	0xffffffff


	//   ....[27]....
        /*00e8*/ 	.word	0xffffffff


	//   ....[28]....
        /*00ec*/ 	.word	0xffffffff


	//   ....[29]....
        /*00f0*/ 	.word	0xffffffff


	//----- nvinfo : EIATTR_COOP_GROUP_INSTR_OFFSETS
	.align		4
.L_192:
        /*00f4*/ 	.byte	0x04, 0x28
        /*00f6*/ 	.short	(.L_194 - .L_193)


	//   ....[0]....
.L_193:
        /*00f8*/ 	.word	0x00001ef0


	//   ....[1]....
        /*00fc*/ 	.word	0x00001f00


	//   ....[2]....
        /*0100*/ 	.word	0x00001f70


	//   ....[3]....
        /*0104*/ 	.word	0x00001f80


	//   ....[4]....
        /*0108*/ 	.word	0x00001fe0


	//   ....[5]....
        /*010c*/ 	.word	0x00001ff0


	//   ....[6]....
        /*0110*/ 	.word	0x00002040


	//   ....[7]....
        /*0114*/ 	.word	0x00002070


	//   ....[8]....
        /*0118*/ 	.word	0x000020c0


	//   ....[9]....
        /*011c*/ 	.word	0x000020f0


	//   ....[10]....
        /*0120*/ 	.word	0x000023a0


	//   ....[11]....
        /*0124*/ 	.word	0x000023b0


	//   ....[12]....
        /*0128*/ 	.word	0x00002440


	//   ....[13]....
        /*012c*/ 	.word	0x00002460


	//   ....[14]....
        /*0130*/ 	.word	0x000024b0


	//   ....[15]....
        /*0134*/ 	.word	0x000024d0


	//   ....[16]....
        /*0138*/ 	.word	0x00002520


	//   ....[17]....
        /*013c*/ 	.word	0x00002540


	//   ....[18]....
        /*0140*/ 	.word	0x00002590


	//   ....[19]....
        /*0144*/ 	.word	0x000025c0


	//   ....[20]....
        /*0148*/ 	.word	0x0000f2e0


	//   ....[21]....
        /*014c*/ 	.word	0x0000f2f0


	//   ....[22]....
        /*0150*/ 	.word	0x0000f360


	//   ....[23]....
        /*0154*/ 	.word	0x0000f380


	//   ....[24]....
        /*0158*/ 	.word	0x0000f3f0


	//   ....[25]....
        /*015c*/ 	.word	0x0000f400


	//   ....[26]....
        /*0160*/ 	.word	0x0000f450


	//   ....[27]....
        /*0164*/ 	.word	0x0000f470


	//   ....[28]....
        /*0168*/ 	.word	0x0000f4e0


	//   ....[29]....
        /*016c*/ 	.word	0x0000f4f0


	//----- nvinfo : EIATTR_VRC_CTA_INIT_COUNT
	.align		4
.L_194:
        /*0170*/ 	.byte	0x02, 0x4a
	.zero		1
	.zero		1


	//----- nvinfo : EIATTR_EXIT_INSTR_OFFSETS
	.align		4
        /*0174*/ 	.byte	0x04, 0x1c
        /*0176*/ 	.short	(.L_196 - .L_195)


	//   ....[0]....
.L_195:
        /*0178*/ 	.word	0x00000080


	//   ....[1]....
        /*017c*/ 	.word	0x000000c0


	//   ....[2]....
        /*0180*/ 	.word	0x0000f720


	//   ....[3]....
        /*0184*/ 	.word	0x0000f770


	//----- nvinfo : EIATTR_MAX_THREADS
	.align		4
.L_196:
        /*0188*/ 	.byte	0x04, 0x05
        /*018a*/ 	.short	(.L_198 - .L_197)
.L_197:
        /*018c*/ 	.word	0x00000200
        /*0190*/ 	.word	0x00000001
        /*0194*/ 	.word	0x00000001


	//----- nvinfo : EIATTR_CRS_STACK_SIZE
	.align		4
.L_198:
        /*0198*/ 	.byte	0x04, 0x1e
        /*019a*/ 	.short	(.L_200 - .L_199)
.L_199:
        /*019c*/ 	.word	0x00000000


	//----- nvinfo : EIATTR_CBANK_PARAM_SIZE
	.align		4
.L_200:
        /*01a0*/ 	.byte	0x03, 0x19
        /*01a2*/ 	.short	0x0030


	//----- nvinfo : EIATTR_PARAM_CBANK
	.align		4
        /*01a4*/ 	.byte	0x04, 0x0a
        /*01a6*/ 	.short	(.L_202 - .L_201)
	.align		4
.L_201:
        /*01a8*/ 	.word	index@(.nv.constant0._ZN3cub18CUB_300001_SM_10006detail6reduce28DeviceReduceSingleTileKernelINS2_10policy_hubIdyN4cuda3std3__44plusIdEEE10Policy1000EN6thrust24THRUST_300001_SM_1000_NS6detail15normal_iteratorINSD_10device_ptrIlEEEEPdyS9_dd6squareIdEEEvT0_T1_T2_T3_T4_T6_)
        /*01ac*/ 	.short	0x0380
        /*01ae*/ 	.short	0x0030


	//----- nvinfo : EIATTR_SW_WAR
	.align		4
.L_202:
        /*01b0*/ 	.byte	0x04, 0x36
        /*01b2*/ 	.short	(.L_204 - .L_203)
.L_203:
        /*01b4*/ 	.word	0x00000008
.L_204:


//--------------------- .nv.info._ZN3cub18CUB_300001_SM_10006detail6reduce28DeviceReduceSingleTileKernelINS2_10policy_hubIdjN4cuda3std3__44plusIdEEE10Policy1000EPdSC_iS9_ddNS7_10__identityEEEvT0_T1_T2_T3_T4_T6_ --------------------------
	.section	.nv.info._ZN3cub18CUB_300001_SM_10006detail6reduce28DeviceReduceSingleTileKernelINS2_10policy_hubIdjN4cuda3std3__44plusIdEEE10Policy1000EPdSC_iS9_ddNS7_10__identityEEEvT0_T1_T2_T3_T4_T6_,"",@"SHT_CUDA_INFO"
	.sectionflags	@""
	.align	4


	//----- nvinfo : EIATTR_CUDA_API_VERSION
	.align		4
        /*0000*/ 	.byte	0x04, 0x37
        /*0002*/ 	.short	(.L_206 - .L_205)
.L_205:
        /*0004*/ 	.word	0x00000082


	//----- nvinfo : EIATTR_KPARAM_INFO
	.align		4
.L_206:
        /*0008*/ 	.byte	0x04, 0x17
        /*000a*/ 	.short	(.L_208 - .L_207)
.L_207:
        /*000c*/ 	.word	0x00000000
        /*0010*/ 	.short	0x0005
        /*0012*/ 	.short	0x0020
        /*0014*/ 	.byte	0x00, 0xf0, 0x05, 0x00


	//----- nvinfo : EIATTR_KPARAM_INFO
	.align		4
.L_208:
        /*0018*/ 	.byte	0x04, 0x17
        /*001a*/ 	.short	(.L_210 - .L_209)
.L_209:
        /*001c*/ 	.word	0x00000000
        /*0020*/ 	.short	0x0004
        /*0022*/ 	.short	0x0018
        /*0024*/ 	.byte	0x00, 0xf0, 0x21, 0x00


	//----- nvinfo : EIATTR_KPARAM_INFO
	.align		4
.L_210:
        /*0028*/ 	.byte	0x04, 0x17
        /*002a*/ 	.short	(.L_212 - .L_211)
.L_211:
        /*002c*/ 	.word	0x00000000
        /*0030*/ 	.short	0x0003
        /*0032*/ 	.short	0x0014
        /*0034*/ 	.byte	0x00, 0xf0, 0x05, 0x00


	//----- nvinfo : EIATTR_KPARAM_INFO
	.align		4
.L_212:
        /*0038*/ 	.byte	0x04, 0x17
        /*003a*/ 	.short	(.L_214 - .L_213)
.L_213:
        /*003c*/ 	.word	0x00000000
        /*0040*/ 	.short	0x0002
        /*0042*/ 	.short	0x0010
        /*0044*/ 	.byte	0x00, 0xf0, 0x11, 0x00


	//----- nvinfo : EIATTR_KPARAM_INFO
	.align		4
.L_214:
        /*0048*/ 	.byte	0x04, 0x17
        /*004a*/ 	.short	(.L_216 - .L_215)
.L_215:
        /*004c*/ 	.word	0x00000000
        /*0050*/ 	.short	0x0001
        /*0052*/ 	.short	0x0008
        /*0054*/ 	.byte	0x00, 0xf5, 0x21, 0x00


	//----- nvinfo : EIATTR_KPARAM_INFO
	.align		4
.L_216:
        /*0058*/ 	.byte	0x04, 0x17
        /*005a*/ 	.short	(.L_218 - .L_217)
.L_217:
        /*005c*/ 	.word	0x00000000
        /*0060*/ 	.short	0x0000
        /*0062*/ 	.short	0x0000
        /*0064*/ 	.byte	0x00, 0xf5, 0x21, 0x00


	//----- nvinfo : EIATTR_SPARSE_MMA_MASK
	.align		4
.L_218:
        /*0068*/ 	.byte	0x03, 0x50
        /*006a*/ 	.short	0x0000


	//----- nvinfo : EIATTR_MAXREG_COUNT
	.align		4
        /*006c*/ 	.byte	0x03, 0x1b
        /*006e*/ 	.short	0x0060


	//----- nvinfo : EIATTR_NUM_BARRIERS
	.align		4
        /*0070*/ 	.byte	0x02, 0x4c
        /*0072*/ 	.byte	0x01
	.zero		1


	//----- nvinfo : EIATTR_MERCURY_ISA_VERSION
	.align		4
        /*0074*/ 	.byte	0x03, 0x5f
        /*0076*/ 	.short	0x0101


	//----- nvinfo : EIATTR_COOP_GROUP_MASK_REGIDS
	.align		4
        /*0078*/ 	.byte	0x04, 0x29
        /*007a*/ 	.short	(.L_220 - .L_219)


	//   ....[0]....
.L_219:
        /*007c*/ 	.word	0xffffffff


	//   ....[1]....
        /*0080*/ 	.word	0xffffffff


	//   ....[2]....
        /*0084*/ 	.word	0xffffffff


	//   ....[3]....
        /*0088*/ 	.word	0xffffffff


	//   ....[4]....
        /*008c*/ 	.word	0xffffffff


	//   ....[5]....
        /*0090*/ 	.word	0xffffffff


	//   ....[6]....
        /*0094*/ 	.word	0xffffffff


	//   ....[7]....
        /*0098*/ 	.word	0xffffffff


	//   ....[8]....
        /*009c*/ 	.word	0xffffffff


	//   ....[9]....
        /*00a0*/ 	.word	0xffffffff


	//   ....[10]....
        /*00a4*/ 	.word	0xffffffff


	//   ....[11]....
        /*00a8*/ 	.word	0xffffffff


	//   ....[12]....
        /*00ac*/ 	.word	0xffffffff


	//   ....[13]....
        /*00b0*/ 	.word	0xffffffff


	//   ....[14]....
        /*00b4*/ 	.word	0xffffffff


	//   ....[15]....
        /*00b8*/ 	.word	0xffffffff


	//   ....[16]....
        /*00bc*/ 	.word	0xffffffff


	//   ....[17]....
        /*00c0*/ 	.word	0xffffffff


	//   ....[18]....
        /*00c4*/ 	.word	0xffffffff


	//   ....[19]....
        /*00c8*/ 	.word	0xffffffff


	//   ....[20]....
        /*00cc*/ 	.word	0xffffffff


	//   ....[21]....
        /*00d0*/ 	.word	0xffffffff


	//   ....[22]....
        /*00d4*/ 	.word	0xffffffff


	//   ....[23]....
        /*00d8*/ 	.word	0xffffffff


	//   ....[24]....
        /*00dc*/ 	.word	0xffffffff


	//   ....[25]....
        /*00e0*/ 	.word	0xffffffff


	//   ....[26]....
        /*00e4*/ 	.word	0xffffffff


	//   ....[27]....
        /*00e8*/ 	.word	0xffffffff


	//   ....[28]....
        /*00ec*/ 	.word	0xffffffff


	//   ....[29]....
        /*00f0*/ 	.word	0xffffffff


	//----- nvinfo : EIATTR_COOP_GROUP_INSTR_OFFSETS
	.align		4
.L_220:
        /*00f4*/ 	.byte	0x04, 0x28
        /*00f6*/ 	.short	(.L_222 - .L_221)


	//   ....[0]....
.L_221:
        /*00f8*/ 	.word	0x00000980


	//   ....[1]....
        /*00fc*/ 	.word	0x00000990


	//   ....[2]....
        /*0100*/ 	.word	0x00000a00


	//   ....[3]....
        /*0104*/ 	.word	0x00000a30


	//   ....[4]....
        /*0108*/ 	.word	0x00000aa0


	//   ....[5]....
        /*010c*/ 	.word	0x00000ab0


	//   ....[6]....
        /*0110*/ 	.word	0x00000b00


	//   ....[7]....
        /*0114*/ 	.word	0x00000b10


	//   ....[8]....
        /*0118*/ 	.word	0x00000b60


	//   ....[9]....
        /*011c*/ 	.word	0x00000b80


	//   ....[10]....
        /*0120*/ 	.word	0x00000e90


	//   ....[11]....
        /*0124*/ 	.word	0x00000ea0


	//   ....[12]....
        /*0128*/ 	.word	0x00000f30


	//   ....[13]....
        /*012c*/ 	.word	0x00000f50


	//   ....[14]....
        /*0130*/ 	.word	0x00000fa0


	//   ....[15]....
        /*0134*/ 	.word	0x00000fc0


	//   ....[16]....
        /*0138*/ 	.word	0x00001010


	//   ....[17]....
        /*013c*/ 	.word	0x00001040


	//   ....[18]....
        /*0140*/ 	.word	0x000010a0


	//   ....[19]....
        /*0144*/ 	.word	0x000010d0


	//   ....[20]....
        /*0148*/ 	.word	0x000022b0


	//   ....[21]....
        /*014c*/ 	.word	0x000022c0


	//   ....[22]....
        /*0150*/ 	.word	0x00002330


	//   ....[23]....
        /*0154*/ 	.word	0x00002340


	//   ....[24]....
        /*0158*/ 	.word	0x000023a0


	//   ....[25]....
        /*015c*/ 	.word	0x000023d0


	//   ....[26]....
        /*0160*/ 	.word	0x00002450


	//   ....[27]....
        /*0164*/ 	.word	0x00002460


	//   ....[28]....
        /*0168*/ 	.word	0x000024b0


	//   ....[29]....
        /*016c*/ 	.word	0x000024c0


	//----- nvinfo : EIATTR_VRC_CTA_INIT_COUNT
	.align		4
.L_222:
        /*0170*/ 	.byte	0x02, 0x4a
	.zero		1
	.zero		1


	//----- nvinfo : EIATTR_EXIT_INSTR_OFFSETS
	.align		4
        /*0174*/ 	.byte	0x04, 0x1c
        /*0176*/ 	.short	(.L_224 - .L_223)


	//   ....[0]....
.L_223:
        /*0178*/ 	.word	0x00000080


	//   ....[1]....
        /*017c*/ 	.word	0x000000c0


	//   ....[2]....
        /*0180*/ 	.word	0x00002750


	//   ....[3]....
        /*0184*/ 	.word	0x000027a0


	//----- nvinfo : EIATTR_MAX_THREADS
	.align		4
.L_224:
        /*0188*/ 	.byte	0x04, 0x05
        /*018a*/ 	.short	(.L_226 - .L_225)
.L_225:
        /*018c*/ 	.word	0x00000280
        /*0190*/ 	.word	0x00000001
        /*0194*/ 	.word	0x00000001


	//----- nvinfo : EIATTR_CRS_STACK_SIZE
	.align		4
.L_226:
        /*0198*/ 	.byte	0x04, 0x1e
        /*019a*/ 	.short	(.L_228 - .L_227)
.L_227:
        /*019c*/ 	.word	0x00000000


	//----- nvinfo : EIATTR_CBANK_PARAM_SIZE
	.align		4
.L_228:
        /*01a0*/ 	.byte	0x03, 0x19
        /*01a2*/ 	.short	0x0021


	//----- nvinfo : EIATTR_PARAM_CBANK
	.align		4
        /*01a4*/ 	.byte	0x04, 0x0a
        /*01a6*/ 	.short	(.L_230 - .L_229)
	.align		4
.L_229:
        /*01a8*/ 	.word	index@(.nv.constant0._ZN3cub18CUB_300001_SM_10006detail6reduce28DeviceReduceSingleTileKernelINS2_10policy_hubIdjN4cuda3std3__44plusIdEEE10Policy1000EPdSC_iS9_ddNS7_10__identityEEEvT0_T1_T2_T3_T4_T6_)
        /*01ac*/ 	.short	0x0380
        /*01ae*/ 	.short	0x0021


	//----- nvinfo : EIATTR_SW_WAR
	.align		4
.L_230:
        /*01b0*/ 	.byte	0x04, 0x36
        /*01b2*/ 	.short	(.L_232 - .L_231)
.L_231:
        /*01b4*/ 	.word	0x00000008
.L_232:


//--------------------- .nv.info._ZN3cub18CUB_300001_SM_10006detail6reduce18DeviceReduceKernelINS2_10policy_hubIdjN4cuda3std3__44plusIdEEE10Policy1000EN6thrust24THRUST_300001_SM_1000_NS6detail15normal_iteratorINSD_10device_ptrIlEEEEjS9_d6squareIdEEEvT0_PT3_T1_NS0_13GridEvenShareISO_EET2_T4_ --------------------------
	.section	.nv.info._ZN3cub18CUB_300001_SM_10006detail6reduce18DeviceReduceKernelINS2_10policy_hubIdjN4cuda3std3__44plusIdEEE10Policy1000EN6thrust24THRUST_300001_SM_1000_NS6detail15normal_iteratorINSD_10device_ptrIlEEEEjS9_d6squareIdEEEvT0_PT3_T1_NS0_13GridEvenShareISO_EET2_T4_,"",@"SHT_CUDA_INFO"
	.sectionflags	@""
	.align	4


	//----- nvinfo : EIATTR_CUDA_API_VERSION
	.align		4
        /*0000*/ 	.byte	0x04, 0x37
        /*0002*/ 	.short	(.L_234 - .L_233)
.L_233:
        /*0004*/ 	.word	0x00000082


	//----- nvinfo : EIATTR_KPARAM_INFO
	.align		4
.L_234:
        /*0008*/ 	.byte	0x04, 0x17
        /*000a*/ 	.short	(.L_236 - .L_235)
.L_235:
        /*000c*/ 	.word	0x00000000
        /*0010*/ 	.short	0x0005
        /*0012*/ 	.short	0x0040
        /*0014*/ 	.byte	0x00, 0xf0, 0x21, 0x00


	//----- nvinfo : EIATTR_KPARAM_INFO
	.align		4
.L_236:
        /*0018*/ 	.byte	0x04, 0x17
        /*001a*/ 	.short	(.L_238 - .L_237)
.L_237:
        /*001c*/ 	.word	0x00000000
        /*0020*/ 	.short	0x0004
        /*0022*/ 	.short	0x003c
        /*0024*/ 	.byte	0x00, 0xf0, 0x05, 0x00


	//----- nvinfo : EIATTR_KPARAM_INFO
	.align		4
.L_238:
        /*0028*/ 	.byte	0x04, 0x17
        /*002a*/ 	.short	(.L_240 - .L_239)
.L_239:
        /*002c*/ 	.word	0x00000000
        /*0030*/ 	.short	0x0003
        /*0032*/ 	.short	0x0014
        /*0034*/ 	.byte	0x00, 0xf0, 0xa1, 0x00


	//----- nvinfo : EIATTR_KPARAM_INFO
	.align		4
.L_240:
        /*0038*/ 	.byte	0x04, 0x17
        /*003a*/ 	.short	(.L_242 - .L_241)
.L_241:
        /*003c*/ 	.word	0x00000000
        /*0040*/ 	.short	0x0002
        /*0042*/ 	.short	0x0010
        /*0044*/ 	.byte	0x00, 0xf0, 0x11, 0x00


	//----- nvinfo : EIATTR_KPARAM_INFO
	.align		4
.L_242:
        /*0048*/ 	.byte	0x04, 0x17
        /*004a*/ 	.short	(.L_244 - .L_243)
.L_243:
        /*004c*/ 	.word	0x00000000
        /*0050*/ 	.short	0x0001
        /*0052*/ 	.short	0x0008
        /*0054*/ 	.byte	0x00, 0xf5, 0x21, 0x00


	//----- nvinfo : EIATTR_KPARAM_INFO
	.align		4
.L_244:
        /*0058*/ 	.byte	0x04, 0x17
        /*005a*/ 	.short	(.L_246 - .L_245)
.L_245:
        /*005c*/ 	.word	0x00000000
        /*0060*/ 	.short	0x0000
        /*0062*/ 	.short	0x0000
        /*0064*/ 	.byte	0x00, 0xf0, 0x21, 0x00


	//----- nvinfo : EIATTR_SPARSE_MMA_MASK
	.align		4
.L_246:
        /*0068*/ 	.byte	0x03, 0x50
        /*006a*/ 	.short	0x0000


	//----- nvinfo : EIATTR_MAXREG_COUNT
	.align		4
        /*006c*/ 	.byte	0x03, 0x1b
        /*006e*/ 	.short	0x0060


	//----- nvinfo : EIATTR_NUM_BARRIERS
	.align		4
        /*0070*/ 	.byte	0x02, 0x4c
        /*0072*/ 	.byte	0x01
	.zero		1


	//----- nvinfo : EIATTR_MERCURY_ISA_VERSION
	.align		4
        /*0074*/ 	.byte	0x03, 0x5f
        /*0076*/ 	.short	0x0101


	//----- nvinfo : EIATTR_COOP_GROUP_MASK_REGIDS
	.align		4
        /*0078*/ 	.byte	0x04, 0x29
        /*007a*/ 	.short	(.L_248 - .L_247)


	//   ....[0]....
.L_247:
        /*007c*/ 	.word	0xffffffff


	//   ....[1]....
        /*0080*/ 	.word	0xffffffff


	//   ....[2]....
        /*0084*/ 	.word	0xffffffff


	//   ....[3]....
        /*0088*/ 	.word	0xffffffff


	//   ....[4]....
        /*008c*/ 	.word	0xffffffff


	//   ....[5]....
        /*0090*/ 	.word	0xffffffff


	//   ....[6]....
        /*0094*/ 	.word	0xffffffff


	//   ....[7]....
        /*0098*/ 	.word	0xffffffff


	//   ....[8]....
        /*009c*/ 	.word	0xffffffff


	//   ....[9]....
        /*00a0*/ 	.word	0xffffffff


	//   ....[10]....
        /*00a4*/ 	.word	0xffffffff


	//   ....[11]....
        /*00a8*/ 	.word	0xffffffff


	//   ....[12]....
        /*00ac*/ 	.word	0xffffffff


	//   ....[13]....
        /*00b0*/ 	.word	0xffffffff


	//   ....[14]....
        /*00b4*/ 	.word	0xffffffff


	//   ....[15]....
        /*00b8*/ 	.word	0xffffffff


	//   ....[16]....
        /*00bc*/ 	.word	0xffffffff


	//   ....[17]....
        /*00c0*/ 	.word	0xffffffff


	//   ....[18]....
        /*00c4*/ 	.word	0xffffffff


	//   ....[19]....
        /*00c8*/ 	.word	0xffffffff


	//   ....[20]....
        /*00cc*/ 	.word	0xffffffff


	//   ....[21]....
        /*00d0*/ 	.word	0xffffffff


	//   ....[22]....
        /*00d4*/ 	.word	0xffffffff


	//   ....[23]....
        /*00d8*/ 	.word	0xffffffff


	//   ....[24]....
        /*00dc*/ 	.word	0xffffffff


	//   ....[25]....
        /*00e0*/ 	.word	0xffffffff


	//   ....[26]....
        /*00e4*/ 	.word	0xffffffff


	//   ....[27]....
        /*00e8*/ 	.word	0xffffffff


	//   ....[28]....
        /*00ec*/ 	.word	0xffffffff


	//   ....[29]....
        /*00f0*/ 	.word	0xffffffff


	//----- nvinfo : EIATTR_COOP_GROUP_INSTR_OFFSETS
	.align		4
.L_248:
        /*00f4*/ 	.byte	0x04, 0x28
        /*00f6*/ 	.short	(.L_250 - .L_249)


	//   ....[0]....
.L_249:
        /*00f8*/ 	.word	0x00001d90


	//   ....[1]....
        /*00fc*/ 	.word	0x00001da0


	//   ....[2]....
        /*0100*/ 	.word	0x00001e10


	//   ....[3]....
        /*0104*/ 	.word	0x00001e20


	//   ....[4]....
        /*0108*/ 	.word	0x00001e80


	//   ....[5]....
        /*010c*/ 	.word	0x00001e90


	//   ....[6]....
        /*0110*/ 	.word	0x00001ee0


	//   ....[7]....
        /*0114*/ 	.word	0x00001f10


	//   ....[8]....
        /*0118*/ 	.word	0x00001f60


	//   ....[9]....
        /*011c*/ 	.word	0x00001f90


	//   ....[10]....
        /*0120*/ 	.word	0x000022a0


	//   ....[11]....
        /*0124*/ 	.word	0x000022b0


	//   ....[12]....
        /*0128*/ 	.word	0x00002350


	//   ....[13]....
        /*012c*/ 	.word	0x00002360


	//   ....[14]....
        /*0130*/ 	.word	0x000023b0


	//   ....[15]....
        /*0134*/ 	.word	0x000023d0


	//   ....[16]....
        /*0138*/ 	.word	0x00002430


	//   ....[17]....
        /*013c*/ 	.word	0x00002450


	//   ....[18]....
        /*0140*/ 	.word	0x000024b0


	//   ....[19]....
        /*0144*/ 	.word	0x000024e0


	//   ....[20]....
        /*0148*/ 	.word	0x00011170


	//   ....[21]....
        /*014c*/ 	.word	0x00011180


	//   ....[22]....
        /*0150*/ 	.word	0x00011200


	//   ....[23]....
        /*0154*/ 	.word	0x00011210


	//   ....[24]....
        /*0158*/ 	.word	0x00011270


	//   ....[25]....
        /*015c*/ 	.word	0x00011280


	//   ....[26]....
        /*0160*/ 	.word	0x000112d0


	//   ....[27]....
        /*0164*/ 	.word	0x00011300


	//   ....[28]....
        /*0168*/ 	.word	0x00011380


	//   ....[29]....
        /*016c*/ 	.word	0x00011390


	//----- nvinfo : EIATTR_VRC_CTA_INIT_COUNT
	.align		4
.L_250:
        /*0170*/ 	.byte	0x02, 0x4a
	.zero		1
	.zero		1


	//----- nvinfo : EIATTR_EXIT_INSTR_OFFSETS
	.align		4
        /*0174*/ 	.byte	0x04, 0x1c
        /*0176*/ 	.short	(.L_252 - .L_251)


	//   ....[0]....
.L_251:
        /*0178*/ 	.word	0x00011640


	//   ....[1]....
        /*017c*/ 	.word	0x00011690


	//----- nvinfo : EIATTR_MAX_THREADS
	.align		4
.L_252:
        /*0180*/ 	.byte	0x04, 0x05
        /*0182*/ 	.short	(.L_254 - .L_253)
.L_253:
        /*0184*/ 	.word	0x00000280
        /*0188*/ 	.word	0x00000001
        /*018c*/ 	.word	0x00000001


	//----- nvinfo : EIATTR_CRS_STACK_SIZE
	.align		4
.L_254:
        /*0190*/ 	.byte	0x04, 0x1e
        /*0192*/ 	.short	(.L_256 - .L_255)
.L_255:
        /*0194*/ 	.word	0x00000000


	//----- nvinfo : EIATTR_CBANK_PARAM_SIZE
	.align		4
.L_256:
        /*0198*/ 	.byte	0x03, 0x19
        /*019a*/ 	.short	0x0048


	//----- nvinfo : EIATTR_PARAM_CBANK
	.align		4
        /*019c*/ 	.byte	0x04, 0x0a
        /*019e*/ 	.short	(.L_258 - .L_257)
	.align		4
.L_257:
        /*01a0*/ 	.word	index@(.nv.constant0._ZN3cub18CUB_300001_SM_10006detail6reduce18DeviceReduceKernelINS2_10policy_hubIdjN4cuda3std3__44plusIdEEE10Policy1000EN6thrust24THRUST_300001_SM_1000_NS6detail15normal_iteratorINSD_10device_ptrIlEEEEjS9_d6squareIdEEEvT0_PT3_T1_NS0_13GridEvenShareISO_EET2_T4_)
        /*01a4*/ 	.short	0x0380
        /*01a6*/ 	.short	0x0048


	//----- nvinfo : EIATTR_SW_WAR
	.align		4
.L_258:
        /*01a8*/ 	.byte	0x04, 0x36
        /*01aa*/ 	.short	(.L_260 - .L_259)
.L_259:
        /*01ac*/ 	.word	0x00000008
.L_260:


//--------------------- .nv.info._ZN3cub18CUB_300001_SM_10006detail6reduce28DeviceReduceSingleTileKernelINS2_10policy_hubIdjN4cuda3std3__44plusIdEEE10Policy1000EN6thrust24THRUST_300001_SM_1000_NS6detail15normal_iteratorINSD_10device_ptrIlEEEEPdjS9_dd6squareIdEEEvT0_T1_T2_T3_T4_T6_ --------------------------
	.section	.nv.info._ZN3cub18CUB_300001_SM_10006detail6reduce28DeviceReduceSingleTileKernelINS2_10policy_hubIdjN4cuda3std3__44plusIdEEE10Policy1000EN6thrust24THRUST_300001_SM_1000_NS6detail15normal_iteratorINSD_10device_ptrIlEEEEPdjS9_dd6squareIdEEEvT0_T1_T2_T3_T4_T6_,"",@"SHT_CUDA_INFO"
	.sectionflags	@""
	.align	4


	//----- nvinfo : EIATTR_CUDA_API_VERSION
	.align		4
        /*0000*/ 	.byte	0x04, 0x37
        /*0002*/ 	.short	(.L_262 - .L_261)
.L_261:
        /*0004*/ 	.word	0x00000082


	//----- nvinfo : EIATTR_KPARAM_INFO
	.align		4
.L_262:
        /*0008*/ 	.byte	0x04, 0x17
        /*000a*/ 	.short	(.L_264 - .L_263)
.L_263:
        /*000c*/ 	.word	0x00000000
        /*0010*/ 	.short	0x0005
        /*0012*/ 	.short	0x0020
        /*0014*/ 	.byte	0x00, 0xf0, 0x21, 0x00


	//----- nvinfo : EIATTR_KPARAM_INFO
	.align		4
.L_264:
        /*0018*/ 	.byte	0x04, 0x17
        /*001a*/ 	.short	(.L_266 - .L_265)
.L_265:
        /*001c*/ 	.word	0x00000000
        /*0020*/ 	.short	0x0004
        /*0022*/ 	.short	0x0018
        /*0024*/ 	.byte	0x00, 0xf0, 0x21, 0x00


	//----- nvinfo : EIATTR_KPARAM_INFO
	.align		4
.L_266:
        /*0028*/ 	.byte	0x04, 0x17
        /*002a*/ 	.short	(.L_268 - .L_267)
.L_267:
        /*002c*/ 	.word	0x00000000
        /*0030*/ 	.short	0x0003
        /*0032*/ 	.short	0x0014
        /*0034*/ 	.byte	0x00, 0xf0, 0x05, 0x00


	//----- nvinfo : EIATTR_KPARAM_INFO
	.align		4
.L_268:
        /*0038*/ 	.byte	0x04, 0x17
        /*003a*/ 	.short	(.L_270 - .L_269)
.L_269:
        /*003c*/ 	.word	0x00000000
        /*0040*/ 	.short	0x0002
        /*0042*/ 	.short	0x0010
        /*0044*/ 	.byte	0x00, 0xf0, 0x11, 0x00


	//----- nvinfo : EIATTR_KPARAM_INFO
	.align		4
.L_270:
        /*0048*/ 	.byte	0x04, 0x17
        /*004a*/ 	.short	(.L_272 - .L_271)
.L_271:
        /*004c*/ 	.word	0x00000000
        /*0050*/ 	.short	0x0001
        /*0052*/ 	.short	0x0008
        /*0054*/ 	.byte	0x00, 0xf5, 0x21, 0x00


	//----- nvinfo : EIATTR_KPARAM_INFO
	.align		4
.L_272:
        /*0058*/ 	.byte	0x04, 0x17
        /*005a*/ 	.short	(.L_274 - .L_273)
.L_273:
        /*005c*/ 	.word	0x00000000
        /*0060*/ 	.short	0x0000
        /*0062*/ 	.short	0x0000
        /*0064*/ 	.byte	0x00, 0xf0, 0x21, 0x00


	//----- nvinfo : EIATTR_SPARSE_MMA_MASK
	.align		4
.L_274:
        /*0068*/ 	.byte	0x03, 0x50
        /*006a*/ 	.short	0x0000


	//----- nvinfo : EIATTR_MAXREG_COUNT
	.align		4
        /*006c*/ 	.byte	0x03, 0x1b
        /*006e*/ 	.short	0x0060


	//----- nvinfo : EIATTR_NUM_BARRIERS
	.align		4
        /*0070*/ 	.byte	0x02, 0x4c
        /*0072*/ 	.byte	0x01
	.zero		1


	//----- nvinfo : EIATTR_MERCURY_ISA_VERSION
	.align		4
        /*0074*/ 	.byte	0x03, 0x5f
        /*0076*/ 	.short	0x0101


	//----- nvinfo : EIATTR_COOP_GROUP_MASK_REGIDS
	.align		4
        /*0078*/ 	.byte	0x04, 0x29
        /*007a*/ 	.short	(.L_276 - .L_275)


	//   ....[0]....
.L_275:
        /*007c*/ 	.word	0xffffffff


	//   ....[1]....
        /*0080*/ 	.word	0xffffffff


	//   ....[2]....
        /*0084*/ 	.word	0xffffffff


	//   ....[3]....
        /*0088*/ 	.word	0xffffffff


	//   ....[4]....
        /*008c*/ 	.word	0xffffffff


	//   ....[5]....
        /*0090*/ 	.word	0xffffffff


	//   ....[6]....
        /*0094*/ 	.word	0xffffffff


	//   ....[7]....
        /*0098*/ 	.word	0xffffffff


	//   ....[8]....
        /*009c*/ 	.word	0xffffffff


	//   ....[9]....
        /*00a0*/ 	.word	0xffffffff


	//   ....[10]....
        /*00a4*/ 	.word	0xffffffff


	//   ....[11]....
        /*00a8*/ 	.word	0xffffffff


	//   ....[12]....
        /*00ac*/ 	.word	0xffffffff


	//   ....[13]....
        /*00b0*/ 	.word	0xffffffff


	//   ....[14]....
        /*00b4*/ 	.word	0xffffffff


	//   ....[15]....
        /*00b8*/ 	.word	0xffffffff


	//   ....[16]....
        /*00bc*/ 	.word	0xffffffff


	//   ....[17]....
        /*00c0*/ 	.word	0xffffffff


	//   ....[18]....
        /*00c4*/ 	.word	0xffffffff


	//   ....[19]....
        /*00c8*/ 	.word	0xffffffff


	//   ....[20]....
        /*00cc*/ 	.word	0xffffffff


	//   ....[21]....
        /*00d0*/ 	.word	0xffffffff


	//   ....[22]....
        /*00d4*/ 	.word	0xffffffff


	//   ....[23]....
        /*00d8*/ 	.word	0xffffffff


	//   ....[24]....
        /*00dc*/ 	.word	0xffffffff


	//   ....[25]....
        /*00e0*/ 	.word	0xffffffff


	//   ....[26]....
        /*00e4*/ 	.word	0xffffffff


	//   ....[27]....
        /*00e8*/ 	.word	0xffffffff


	//   ....[28]....
        /*00ec*/ 	.word	0xffffffff


	//   ....[29]....
        /*00f0*/ 	.word	0xffffffff


	//----- nvinfo : EIATTR_COOP_GROUP_INSTR_OFFSETS
	.align		4
.L_276:
        /*00f4*/ 	.byte	0x04, 0x28
        /*00f6*/ 	.short	(.L_278 - .L_277)


	//   ....[0]....
.L_277:
        /*00f8*/ 	.word	0x00001ec0


	//   ....[1]....
        /*00fc*/ 	.word	0x00001ed0


	//   ....[2]....
        /*0100*/ 	.word	0x00001f40


	//   ....[3]....
        /*0104*/ 	.word	0x00001f50


	//   ....[4]....
        /*0108*/ 	.word	0x00001fb0


	//   ....[5]....
        /*010c*/ 	.word	0x00001fc0


	//   ....[6]....
        /*0110*/ 	.word	0x00002010


	//   ....[7]....
        /*0114*/ 	.word	0x00002040


	//   ....[8]....
        /*0118*/ 	.word	0x000020c0


	//   ....[9]....
        /*011c*/ 	.word	0x000020d0


	//   ....[10]....
        /*0120*/ 	.word	0x000023d0


	//   ....[11]....
        /*0124*/ 	.word	0x000023e0


	//   ....[12]....
        /*0128*/ 	.word	0x00002470


	//   ....[13]....
        /*012c*/ 	.word	0x00002490


	//   ....[14]....
        /*0130*/ 	.word	0x000024e0


	//   ....[15]....
        /*0134*/ 	.word	0x00002500


	//   ....[16]....
        /*0138*/ 	.word	0x00002550


	//   ....[17]....
        /*013c*/ 	.word	0x00002570


	//   ....[18]....
        /*0140*/ 	.word	0x000025c0


	//   ....[19]....
        /*0144*/ 	.word	0x000025f0


	//   ....[20]....
        /*0148*/ 	.word	0x00010ce0


	//   ....[21]....
        /*014c*/ 	.word	0x00010cf0


	//   ....[22]....
        /*0150*/ 	.word	0x00010d60


	//   ....[23]....
        /*0154*/ 	.word	0x00010d70


	//   ....[24]....
        /*0158*/ 	.word	0x00010dd0


	//   ....[25]....
        /*015c*/ 	.word	0x00010de0


	//   ....[26]....
        /*0160*/ 	.word	0x00010e30


	//   ....[27]....
        /*0164*/ 	.word	0x00010e60


	//   ....[28]....
        /*0168*/ 	.word	0x00010ee0


	//   ....[29]....
        /*016c*/ 	.word	0x00010ef0


	//----- nvinfo : EIATTR_VRC_CTA_INIT_COUNT
	.align		4
.L_278:
        /*0170*/ 	.byte	0x02, 0x4a
	.zero		1
	.zero		1


	//----- nvinfo : EIATTR_EXIT_INSTR_OFFSETS
	.align		4
        /*0174*/ 	.byte	0x04, 0x1c
        /*0176*/ 	.short	(.L_280 - .L_279)


	//   ....[0]....
.L_279:
        /*0178*/ 	.word	0x00000070


	//   ....[1]....
        /*017c*/ 	.word	0x000000b0


	//   ....[2]....
        /*0180*/ 	.word	0x00011180


	//   ....[3]....
        /*0184*/ 	.word	0x000111d0


	//----- nvinfo : EIATTR_MAX_THREADS
	.align		4
.L_280:
        /*0188*/ 	.byte	0x04, 0x05
        /*018a*/ 	.short	(.L_282 - .L_281)
.L_281:
        /*018c*/ 	.word	0x00000280
        /*0190*/ 	.word	0x00000001
        /*0194*/ 	.word	0x00000001


	//----- nvinfo : EIATTR_CRS_STACK_SIZE
	.align		4
.L_282:
        /*0198*/ 	.byte	0x04, 0x1e
        /*019a*/ 	.short	(.L_284 - .L_283)
.L_283:
        /*019c*/ 	.word	0x00000000


	//----- nvinfo : EIATTR_CBANK_PARAM_SIZE
	.align		4
.L_284:
        /*01a0*/ 	.byte	0x03, 0x19
        /*01a2*/ 	.short	0x0028


	//----- nvinfo : EIATTR_PARAM_CBANK
	.align		4
        /*01a4*/ 	.byte	0x04, 0x0a
        /*01a6*/ 	.short	(.L_286 - .L_285)
	.align		4
.L_285:
        /*01a8*/ 	.word	index@(.nv.constant0._ZN3cub18CUB_300001_SM_10006detail6reduce28DeviceReduceSingleTileKernelINS2_10policy_hubIdjN4cuda3std3__44plusIdEEE10Policy1000EN6thrust24THRUST_300001_SM_1000_NS6detail15normal_iteratorINSD_10device_ptrIlEEEEPdjS9_dd6squareIdEEEvT0_T1_T2_T3_T4_T6_)
        /*01ac*/ 	.short	0x0380
        /*01ae*/ 	.short	0x0028


	//----- nvinfo : EIATTR_SW_WAR
	.align		4
.L_286:
        /*01b0*/ 	.byte	0x04, 0x36
        /*01b2*/ 	.short	(.L_288 - .L_287)
.L_287:
        /*01b4*/ 	.word	0x00000008
.L_288:


//--------------------- .nv.info._ZN3cub18CUB_300001_SM_10006detail8for_each13static_kernelINS2_12policy_hub_t12policy_500_tElN6thrust24THRUST_300001_SM_1000_NS8cuda_cub10__tabulate7functorINS7_6detail15normal_iteratorINS7_10device_ptrIlEEEENS7_6system6detail7generic6detail22compute_sequence_valueIlvEElEEEEvT0_T1_ --------------------------
	.section	.nv.info._ZN3cub18CUB_300001_SM_10006detail8for_each13static_kernelINS2_12policy_hub_t12policy_500_tElN6thrust24THRUST_300001_SM_1000_NS8cuda_cub10__tabulate7functorINS7_6detail15normal_iteratorINS7_10device_ptrIlEEEENS7_6system6detail7generic6detail22compute_sequence_valueIlvEElEEEEvT0_T1_,"",@"SHT_CUDA_INFO"
	.sectionflags	@""
	.align	4


	//----- nvinfo : EIATTR_CUDA_API_VERSION
	.align		4
        /*0000*/ 	.byte	0x04, 0x37
        /*0002*/ 	.short	(.L_290 - .L_289)
.L_289:
        /*0004*/ 	.word	0x00000082


	//----- nvinfo : EIATTR_KPARAM_INFO
	.align		4
.L_290:
        /*0008*/ 	.byte	0x04, 0x17
        /*000a*/ 	.short	(.L_292 - .L_291)
.L_291:
        /*000c*/ 	.word	0x00000000
        /*0010*/ 	.short	0x0001
        /*0012*/ 	.short	0x0008
        /*0014*/ 	.byte	0x00, 0xf0, 0x61, 0x00


	//----- nvinfo : EIATTR_KPARAM_INFO
	.align		4
.L_292:
        /*0018*/ 	.byte	0x04, 0x17
        /*001a*/ 	.short	(.L_294 - .L_293)
.L_293:
        /*001c*/ 	.word	0x00000000
        /*0020*/ 	.short	0x0000
        /*0022*/ 	.short	0x0000
        /*0024*/ 	.byte	0x00, 0xf0, 0x21, 0x00


	//----- nvinfo : EIATTR_SPARSE_MMA_MASK
	.align		4
.L_294:
        /*0028*/ 	.byte	0x03, 0x50
        /*002a*/ 	.short	0x0000


	//----- nvinfo : EIATTR_MAXREG_COUNT
	.align		4
        /*002c*/ 	.byte	0x03, 0x1b
        /*002e*/ 	.short	0x00ff


	//----- nvinfo : EIATTR_MERCURY_ISA_VERSION
	.align		4
        /*0030*/ 	.byte	0x03, 0x5f
        /*0032*/ 	.short	0x0101


	//----- nvinfo : EIATTR_VRC_CTA_INIT_COUNT
	.align		4
        /*0034*/ 	.byte	0x02, 0x4a
	.zero		1
	.zero		1


	//----- nvinfo : EIATTR_EXIT_INSTR_OFFSETS
	.align		4
        /*0038*/ 	.byte	0x04, 0x1c
        /*003a*/ 	.short	(.L_296 - .L_295)


	//   ....[0]....
.L_295:
        /*003c*/ 	.word	0x000001e0


	//   ....[1]....
        /*0040*/ 	.word	0x00000370


	//   ....[2]....
        /*0044*/ 	.word	0x00000440


	//----- nvinfo : EIATTR_MAX_THREADS
	.align		4
.L_296:
        /*0048*/ 	.byte	0x04, 0x05
        /*004a*/ 	.short	(.L_298 - .L_297)
.L_297:
        /*004c*/ 	.word	0x00000100
        /*0050*/ 	.word	0x00000001
        /*0054*/ 	.word	0x00000001


	//----- nvinfo : EIATTR_CRS_STACK_SIZE
	.align		4
.L_298:
        /*0058*/ 	.byte	0x04, 0x1e
        /*005a*/ 	.short	(.L_300 - .L_299)
.L_299:
        /*005c*/ 	.word	0x00000000


	//----- nvinfo : EIATTR_CBANK_PARAM_SIZE
	.align		4
.L_300:
        /*0060*/ 	.byte	0x03, 0x19
        /*0062*/ 	.short	0x0020


	//----- nvinfo : EIATTR_PARAM_CBANK
	.align		4
        /*0064*/ 	.byte	0x04, 0x0a
        /*0066*/ 	.short	(.L_302 - .L_301)
	.align		4
.L_301:
        /*0068*/ 	.word	index@(.nv.constant0._ZN3cub18CUB_300001_SM_10006detail8for_each13static_kernelINS2_12policy_hub_t12policy_500_tElN6thrust24THRUST_300001_SM_1000_NS8cuda_cub10__tabulate7functorINS7_6detail15normal_iteratorINS7_10device_ptrIlEEEENS7_6system6detail7generic6detail22compute_sequence_valueIlvEElEEEEvT0_T1_)
        /*006c*/ 	.short	0x0380
        /*006e*/ 	.short	0x0020


	//----- nvinfo : EIATTR_SW_WAR
	.align		4
.L_302:
        /*0070*/ 	.byte	0x04, 0x36
        /*0072*/ 	.short	(.L_304 - .L_303)
.L_303:
        /*0074*/ 	.word	0x00000008
.L_304:


//--------------------- .nv.info._ZN3cub18CUB_300001_SM_10006detail8for_each13static_kernelINS2_12policy_hub_t12policy_500_tEmN6thrust24THRUST_300001_SM_1000_NS8cuda_cub20__uninitialized_fill7functorINS7_10device_ptrIlEElEEEEvT0_T1_ --------------------------
	.section	.nv.info._ZN3cub18CUB_300001_SM_10006detail8for_each13static_kernelINS2_12policy_hub_t12policy_500_tEmN6thrust24THRUST_300001_SM_1000_NS8cuda_cub20__uninitialized_fill7functorINS7_10device_ptrIlEElEEEEvT0_T1_,"",@"SHT_CUDA_INFO"
	.sectionflags	@""
	.align	4


	//----- nvinfo : EIATTR_CUDA_API_VERSION
	.align		4
        /*0000*/ 	.byte	0x04, 0x37
        /*0002*/ 	.short	(.L_306 - .L_305)
.L_305:
        /*0004*/ 	.word	0x00000082


	//----- nvinfo : EIATTR_KPARAM_INFO
	.align		4
.L_306:
        /*0008*/ 	.byte	0x04, 0x17
        /*000a*/ 	.short	(.L_308 - .L_307)
.L_307:
        /*000c*/ 	.word	0x00000000
        /*0010*/ 	.short	0x0001
        /*0012*/ 	.short	0x0008
        /*0014*/ 	.byte	0x00, 0xf0, 0x41, 0x00


	//----- nvinfo : EIATTR_KPARAM_INFO
	.align		4
.L_308:
        /*0018*/ 	.byte	0x04, 0x17
        /*001a*/ 	.short	(.L_310 - .L_309)
.L_309:
        /*001c*/ 	.word	0x00000000
        /*0020*/ 	.short	0x0000
        /*0022*/ 	.short	0x0000
        /*0024*/ 	.byte	0x00, 0xf0, 0x21, 0x00


	//----- nvinfo : EIATTR_SPARSE_MMA_MASK
	.align		4
.L_310:
        /*0028*/ 	.byte	0x03, 0x50
        /*002a*/ 	.short	0x0000


	//----- nvinfo : EIATTR_MAXREG_COUNT
	.align		4
        /*002c*/ 	.byte	0x03, 0x1b
        /*002e*/ 	.short	0x00ff


	//----- nvinfo : EIATTR_MERCURY_ISA_VERSION
	.align		4
        /*0030*/ 	.byte	0x03, 0x5f
        /*0032*/ 	.short	0x0101


	//----- nvinfo : EIATTR_VRC_CTA_INIT_COUNT
	.align		4
        /*0034*/ 	.byte	0x02, 0x4a
	.zero		1
	.zero		1


	//----- nvinfo : EIATTR_EXIT_INSTR_OFFSETS
	.align		4
        /*0038*/ 	.byte	0x04, 0x1c
        /*003a*/ 	.short	(.L_312 - .L_311)


	//   ....[0]....
.L_311:
        /*003c*/ 	.word	0x00000130


	//   ....[1]....
        /*0040*/ 	.word	0x00000230


	//   ....[2]....
        /*0044*/ 	.word	0x00000260


	//----- nvinfo : EIATTR_MAX_THREADS
	.align		4
.L_312:
        /*0048*/ 	.byte	0x04, 0x05
        /*004a*/ 	.short	(.L_314 - .L_313)
.L_313:
        /*004c*/ 	.word	0x00000100
        /*0050*/ 	.word	0x00000001
        /*0054*/ 	.word	0x00000001


	//----- nvinfo : EIATTR_CBANK_PARAM_SIZE
	.align		4
.L_314:
        /*0058*/ 	.byte	0x03, 0x19
        /*005a*/ 	.short	0x0018


	//----- nvinfo : EIATTR_PARAM_CBANK
	.align		4
        /*005c*/ 	.byte	0x04, 0x0a
        /*005e*/ 	.short	(.L_316 - .L_315)
	.align		4
.L_315:
        /*0060*/ 	.word	index@(.nv.constant0._ZN3cub18CUB_300001_SM_10006detail8for_each13static_kernelINS2_12policy_hub_t12policy_500_tEmN6thrust24THRUST_300001_SM_1000_NS8cuda_cub20__uninitialized_fill7functorINS7_10device_ptrIlEElEEEEvT0_T1_)
        /*0064*/ 	.short	0x0380
        /*0066*/ 	.short	0x0018


	//----- nvinfo : EIATTR_SW_WAR
	.align		4
.L_316:
        /*0068*/ 	.byte	0x04, 0x36
        /*006a*/ 	.short	(.L_318 - .L_317)
.L_317:
        /*006c*/ 	.word	0x00000008
.L_318:


//--------------------- .nv.info._ZN3cub18CUB_300001_SM_10006detail11EmptyKernelIvEEvv --------------------------
	.section	.nv.info._ZN3cub18CUB_300001_SM_10006detail11EmptyKernelIvEEvv,"",@"SHT_CUDA_INFO"
	.sectionflags	@""
	.align	4


	//----- nvinfo : EIATTR_CUDA_API_VERSION
	.align		4
        /*0000*/ 	.byte	0x04, 0x37
        /*0002*/ 	.short	(.L_320 - .L_319)
.L_319:
        /*0004*/ 	.word	0x00000082


	//----- nvinfo : EIATTR_SPARSE_MMA_MASK
	.align		4
.L_320:
        /*0008*/ 	.byte	0x03, 0x50
        /*000a*/ 	.short	0x0000


	//----- nvinfo : EIATTR_MAXREG_COUNT
	.align		4
        /*000c*/ 	.byte	0x03, 0x1b
        /*000e*/ 	.short	0x00ff


	//----- nvinfo : EIATTR_MERCURY_ISA_VERSION
	.align		4
        /*0010*/ 	.byte	0x03, 0x5f
        /*0012*/ 	.short	0x0101


	//----- nvinfo : EIATTR_VRC_CTA_INIT_COUNT
	.align		4
        /*0014*/ 	.byte	0x02, 0x4a
	.zero		1
	.zero		1


	//----- nvinfo : EIATTR_EXIT_INSTR_OFFSETS
	.align		4
        /*0018*/ 	.byte	0x04, 0x1c
        /*001a*/ 	.short	(.L_322 - .L_321)


	//   ....[0]....
.L_321:
        /*001c*/ 	.word	0x00000010


	//----- nvinfo : EIATTR_SW_WAR
	.align		4
.L_322:
        /*0020*/ 	.byte	0x04, 0x36
        /*0022*/ 	.short	(.L_324 - .L_323)
.L_323:
        /*0024*/ 	.word	0x00000008
.L_324:


//--------------------- .nv.callgraph             --------------------------
	.section	.nv.callgraph,"",@"SHT_CUDA_CALLGRAPH"
	.align	4
	.sectionentsize	8
	.align		4
        /*0000*/ 	.word	0x00000000
	.align		4
        /*0004*/ 	.word	0xffffffff
	.align		4
        /*0008*/ 	.word	0x00000000
	.align		4
        /*000c*/ 	.word	0xfffffffe
	.align		4
        /*0010*/ 	.word	0x00000000
	.align		4
        /*0014*/ 	.word	0xfffffffd
	.align		4
        /*0018*/ 	.word	0x00000000
	.align		4
        /*001c*/ 	.word	0xfffffffc


//--------------------- .nv.constant4             --------------------------
	.section	.nv.constant4,"a",@progbits
	.align	8
	.align		8
.nv.constant4:
        /*0000*/ 	.dword	_ZN30_INTERNAL_ccf918e9_4_k_cu_main4cuda3std3__45__cpo5beginE
	.align		8
        /*0008*/ 	.dword	_ZN30_INTERNAL_ccf918e9_4_k_cu_main4cuda3std3__45__cpo3endE
	.align		8
        /*0010*/ 	.dword	_ZN30_INTERNAL_ccf918e9_4_k_cu_main4cuda3std3__45__cpo6cbeginE
	.align		8
        /*0018*/ 	.dword	_ZN30_INTERNAL_ccf918e9_4_k_cu_main4cuda3std3__45__cpo4cendE
	.align		8
        /*0020*/ 	.dword	_ZN30_INTERNAL_ccf918e9_4_k_cu_main4cuda3std3__45__cpo6rbeginE
	.align		8
        /*0028*/ 	.dword	_ZN30_INTERNAL_ccf918e9_4_k_cu_main4cuda3std3__45__cpo4rendE
	.align		8
        /*0030*/ 	.dword	_ZN30_INTERNAL_ccf918e9_4_k_cu_main4cuda3std3__45__cpo7crbeginE
	.align		8
        /*0038*/ 	.dword	_ZN30_INTERNAL_ccf918e9_4_k_cu_main4cuda3std3__45__cpo5crendE
	.align		8
        /*0040*/ 	.dword	_ZN30_INTERNAL_ccf918e9_4_k_cu_main4cuda3std3__432_GLOBAL__N__ccf918e9_4_k_cu_main6ignoreE
	.align		8
        /*0048*/ 	.dword	_ZN30_INTERNAL_ccf918e9_4_k_cu_main4cuda3std3__419piecewise_constructE
	.align		8
        /*0050*/ 	.dword	_ZN30_INTERNAL_ccf918e9_4_k_cu_main4cuda3std3__48in_placeE
	.align		8
        /*0058*/ 	.dword	_ZN30_INTERNAL_ccf918e9_4_k_cu_main4cuda3std3__420unreachable_sentinelE
	.align		8
        /*0060*/ 	.dword	_ZN30_INTERNAL_ccf918e9_4_k_cu_main4cuda3std3__47nulloptE
	.align		8
        /*0068*/ 	.dword	_ZN30_INTERNAL_ccf918e9_4_k_cu_main4cuda3std3__48unexpectE
	.align		8
        /*0070*/ 	.dword	_ZN30_INTERNAL_ccf918e9_4_k_cu_main4cuda3std6ranges3__45__cpo4swapE
	.align		8
        /*0078*/ 	.dword	_ZN30_INTERNAL_ccf918e9_4_k_cu_main4cuda3std6ranges3__45__cpo9iter_moveE
	.align		8
        /*0080*/ 	.dword	_ZN30_INTERNAL_ccf918e9_4_k_cu_main4cuda3std6ranges3__45__cpo5beginE
	.align		8
        /*0088*/ 	.dword	_ZN30_INTERNAL_ccf918e9_4_k_cu_main4cuda3std6ranges3__45__cpo3endE
	.align		8
        /*0090*/ 	.dword	_ZN30_INTERNAL_ccf918e9_4_k_cu_main4cuda3std6ranges3__45__cpo6cbeginE
	.align		8
        /*0098*/ 	.dword	_ZN30_INTERNAL_ccf918e9_4_k_cu_main4cuda3std6ranges3__45__cpo4cendE
	.align		8
        /*00a0*/ 	.dword	_ZN30_INTERNAL_ccf918e9_4_k_cu_main4cuda3std6ranges3__45__cpo7advanceE
	.align		8
        /*00a8*/ 	.dword	_ZN30_INTERNAL_ccf918e9_4_k_cu_main4cuda3std6ranges3__45__cpo9iter_swapE
	.align		8
        /*00b0*/ 	.dword	_ZN30_INTERNAL_ccf918e9_4_k_cu_main4cuda3std6ranges3__45__cpo4nextE
	.align		8
        /*00b8*/ 	.dword	_ZN30_INTERNAL_ccf918e9_4_k_cu_main4cuda3std6ranges3__45__cpo4prevE
	.align		8
        /*00c0*/ 	.dword	_ZN30_INTERNAL_ccf918e9_4_k_cu_main4cuda3std6ranges3__45__cpo4dataE
	.align		8
        /*00c8*/ 	.dword	_ZN30_INTERNAL_ccf918e9_4_k_cu_main4cuda3std6ranges3__45__cpo5cdataE
	.align		8
        /*00d0*/ 	.dword	_ZN30_INTERNAL_ccf918e9_4_k_cu_main4cuda3std6ranges3__45__cpo4sizeE
	.align		8
        /*00d8*/ 	.dword	_ZN30_INTERNAL_ccf918e9_4_k_cu_main4cuda3std6ranges3__45__cpo5ssizeE
	.align		8
        /*00e0*/ 	.dword	_ZN30_INTERNAL_ccf918e9_4_k_cu_main4cuda3std6ranges3__45__cpo8distanceE
	.align		8
        /*00e8*/ 	.dword	_ZN30_INTERNAL_ccf918e9_4_k_cu_main6thrust24THRUST_300001_SM_1000_NS8cuda_cub3parE
	.align		8
        /*00f0*/ 	.dword	_ZN30_INTERNAL_ccf918e9_4_k_cu_main6thrust24THRUST_300001_SM_1000_NS8cuda_cub10par_nosyncE
	.align		8
        /*00f8*/ 	.dword	_ZN30_INTERNAL_ccf918e9_4_k_cu_main6thrust24THRUST_300001_SM_1000_NS6system6detail10sequential3seqE
	.align		8
        /*0100*/ 	.dword	_ZN30_INTERNAL_ccf918e9_4_k_cu_main6thrust24THRUST_300001_SM_1000_NS12placeholders2_1E
	.align		8
        /*0108*/ 	.dword	_ZN30_INTERNAL_ccf918e9_4_k_cu_main6thrust24THRUST_300001_SM_1000_NS12placeholders2_2E
	.align		8
        /*0110*/ 	.dword	_ZN30_INTERNAL_ccf918e9_4_k_cu_main6thrust24THRUST_300001_SM_1000_NS12placeholders2_3E
	.align		8
        /*0118*/ 	.dword	_ZN30_INTERNAL_ccf918e9_4_k_cu_main6thrust24THRUST_300001_SM_1000_NS12placeholders2_4E
	.align		8
        /*0120*/ 	.dword	_ZN30_INTERNAL_ccf918e9_4_k_cu_main6thrust24THRUST_300001_SM_1000_NS12placeholders2_5E
	.align		8
        /*0128*/ 	.dword	_ZN30_INTERNAL_ccf918e9_4_k_cu_main6thrust24THRUST_300001_SM_1000_NS12placeholders2_6E
	.align		8
        /*0130*/ 	.dword	_ZN30_INTERNAL_ccf918e9_4_k_cu_main6thrust24THRUST_300001_SM_1000_NS12placeholders2_7E
	.align		8
        /*0138*/ 	.dword	_ZN30_INTERNAL_ccf918e9_4_k_cu_main6thrust24THRUST_300001_SM_1000_NS12placeholders2_8E
	.align		8
        /*0140*/ 	.dword	_ZN30_INTERNAL_ccf918e9_4_k_cu_main6thrust24THRUST_300001_SM_1000_NS12placeholders2_9E
	.align		8
        /*0148*/ 	.dword	_ZN30_INTERNAL_ccf918e9_4_k_cu_main6thrust24THRUST_300001_SM_1000_NS12placeholders3_10E
	.align		8
        /*0150*/ 	.dword	_ZN30_INTERNAL_ccf918e9_4_k_cu_main6thrust24THRUST_300001_SM_1000_NS3seqE


//--------------------- .text._ZN3cub18CUB_300001_SM_10006detail6reduce28DeviceReduceSingleTileKernelINS2_10policy_hubIdyN4cuda3std3__44plusIdEEE10Policy1000EPdSC_iS9_ddNS7_10__identityEEEvT0_T1_T2_T3_T4_T6_ --------------------------
	.section	.text._ZN3cub18CUB_300001_SM_10006detail6reduce28DeviceReduceSingleTileKernelINS2_10policy_hubIdyN4cuda3std3__44plusIdEEE10Policy1000EPdSC_iS9_ddNS7_10__identityEEEvT0_T1_T2_T3_T4_T6_,"ax",@progbits
	.align	128
        .global         _ZN3cub18CUB_300001_SM_10006detail6reduce28DeviceReduceSingleTileKernelINS2_10policy_hubIdyN4cuda3std3__44plusIdEEE10Policy1000EPdSC_iS9_ddNS7_10__identityEEEvT0_T1_T2_T3_T4_T6_
        .type           _ZN3cub18CUB_300001_SM_10006detail6reduce28DeviceReduceSingleTileKernelINS2_10policy_hubIdyN4cuda3std3__44plusIdEEE10Policy1000EPdSC_iS9_ddNS7_10__identityEEEvT0_T1_T2_T3_T4_T6_,@function
        .size           _ZN3cub18CUB_300001_SM_10006detail6reduce28DeviceReduceSingleTileKernelINS2_10policy_hubIdyN4cuda3std3__44plusIdEEE10Policy1000EPdSC_iS9_ddNS7_10__identityEEEvT0_T1_T2_T3_T4_T6_,(.L_x_1901 - _ZN3cub18CUB_300001_SM_10006detail6reduce28DeviceReduceSingleTileKernelINS2_10policy_hubIdyN4cuda3std3__44plusIdEEE10Policy1000EPdSC_iS9_ddNS7_10__identityEEEvT0_T1_T2_T3_T4_T6_)
        .other          _ZN3cub18CUB_300001_SM_10006detail6reduce28DeviceReduceSingleTileKernelINS2_10policy_hubIdyN4cuda3std3__44plusIdEEE10Policy1000EPdSC_iS9_ddNS7_10__identityEEEvT0_T1_T2_T3_T4_T6_,@"STO_CUDA_ENTRY STV_DEFAULT"
_ZN3cub18CUB_300001_SM_10006detail6reduce28DeviceReduceSingleTileKernelINS2_10policy_hubIdyN4cuda3std3__44plusIdEEE10Policy1000EPdSC_iS9_ddNS7_10__identityEEEvT0_T1_T2_T3_T4_T6_:
.text._ZN3cub18CUB_300001_SM_10006detail6reduce28DeviceReduceSingleTileKernelINS2_10policy_hubIdyN4cuda3std3__44plusIdEEE10Policy1000EPdSC_iS9_ddNS7_10__identityEEEvT0_T1_T2_T3_T4_T6_:
[----:B------:R-:W-:Y:S01]  /*0000*/  LDC R1, c[0x0][0x37c] ;  /* 0x0000df00ff017b82 */ /* 0x000fe20000000800 */
[----:B------:R-:W0:Y:S01]  /*0010*/  LDCU UR4, c[0x0][0x390] ;  /* 0x00007200ff0477ac */ /* 0x000e220008000800 */
[----:B------:R-:W1:Y:S01]  /*0020*/  LDCU.64 UR6, c[0x0][0x358] ;  /* 0x00006b00ff0677ac */ /* 0x000e620008000a00 */
[----:B0-----:R-:W-:-:S05]  /*0030*/  IMAD.U32 R4, RZ, RZ, UR4 ;  /* 0x00000004ff047e24 */ /* 0x001fca000f8e00ff */
[----:B------:R-:W-:-:S13]  /*0040*/  ISETP.NE.AND P0, PT, R4, RZ, PT ;  /* 0x000000ff0400720c */ /* 0x000fda0003f05270 */
[----:B-1----:R-:W-:Y:S05]  /*0050*/  @P0 BRA `(.L_x_0) ;  /* 0x00000000001c0947 */ /* 0x002fea0003800000 */
[----:B------:R-:W0:Y:S02]  /*0060*/  S2R R0, SR_TID.X ;  /* 0x0000000000007919 */ /* 0x000e240000002100 */
[----:B0-----:R-:W-:-:S13]  /*0070*/  ISETP.NE.AND P0, PT, R0, RZ, PT ;  /* 0x000000ff0000720c */ /* 0x001fda0003f05270 */
[----:B------:R-:W-:Y:S05]  /*0080*/  @P0 EXIT ;  /* 0x000000000000094d */ /* 0x000fea0003800000 */
[----:B------:R-:W0:Y:S08]  /*0090*/  LDC.64 R2, c[0x0][0x388] ;  /* 0x0000e200ff027b82 */ /* 0x000e300000000a00 */
[----:B------:R-:W0:Y:S02]  /*00a0*/  LDC.64 R4, c[0x0][0x398] ;  /* 0x0000e600ff047b82 */ /* 0x000e240000000a00 */
[----:B0-----:R-:W-:Y:S01]  /*00b0*/  STG.E.64 desc[UR6][R2.64], R4 ;  /* 0x0000000402007986 */ /* 0x001fe2000c101b06 */
[----:B------:R-:W-:Y:S05]  /*00c0*/  EXIT ;  /* 0x000000000000794d */ /* 0x000fea0003800000 */
.L_x_0:
[----:B------:R-:W-:Y:S01]  /*00d0*/  ISETP.GT.AND P0, PT, R4, 0xdff, PT ;  /* 0x00000dff0400780c */ /* 0x000fe20003f04270 */
[----:B------:R-:W-:-:S12]  /*00e0*/  BSSY.RECONVERGENT B0, `(.L_x_1) ;  /* 0x0000242000007945 */ /* 0x000fd80003800200 */
[----:B------:R-:W-:Y:S05]  /*00f0*/  @P0 BRA `(.L_x_2) ;  /* 0x0000001400180947 */ /* 0x000fea0003800000 */
[----:B------:R-:W0:Y:S01]  /*0100*/  S2R R5, SR_TID.X ;  /* 0x0000000000057919 */ /* 0x000e220000002100 */
[----:B------:R-:W-:Y:S01]  /*0110*/  BSSY.RECONVERGENT B1, `(.L_x_3) ;  /* 0x0000009000017945 */ /* 0x000fe20003800200 */
[----:B------:R-:W-:Y:S02]  /*0120*/  CS2R R2, SRZ ;  /* 0x0000000000027805 */ /* 0x000fe4000001ff00 */
[----:B0-----:R-:W-:Y:S01]  /*0130*/  ISETP.GE.AND P0, PT, R5, R4, PT ;  /* 0x000000040500720c */ /* 0x001fe20003f06270 */
[----:B------:R-:W-:-:S12]  /*0140*/  IMAD.MOV.U32 R7, RZ, RZ, R5 ;  /* 0x000000ffff077224 */ /* 0x000fd800078e0005 */
[----:B------:R-:W-:Y:S05]  /*0150*/  @P0 BRA `(.L_x_4) ;  /* 0x0000000000100947 */ /* 0x000fea0003800000 */
[----:B------:R-:W0:Y:S02]  /*0160*/  LDC.64 R2, c[0x0][0x380] ;  /* 0x0000e000ff027b82 */ /* 0x000e240000000a00 */
[----:B0-----:R-:W-:-:S06]  /*0170*/  IMAD.WIDE.U32 R2, R5, 0x8, R2 ;  /* 0x0000000805027825 */ /* 0x001fcc00078e0002 */
[----:B------:R-:W5:Y:S01]  /*0180*/  LDG.E.64.CONSTANT R2, desc[UR6][R2.64] ;  /* 0x0000000602027981 */ /* 0x000f62000c1e9b00 */
[----:B------:R-:W-:-:S07]  /*0190*/  VIADD R7, R5, 0x200 ;  /* 0x0000020005077836 */ /* 0x000fce0000000000 */
.L_x_4:
[----:B------:R-:W-:Y:S05]  /*01a0*/  BSYNC.RECONVERGENT B1 ;  /* 0x0000000000017941 */ /* 0x000fea0003800200 */
.L_x_3:
[----:B------:R-:W-:Y:S01]  /*01b0*/  ISETP.GE.AND P0, PT, R7, R4, PT ;  /* 0x000000040700720c */ /* 0x000fe20003f06270 */
[----:B------:R-:W-:-:S12]  /*01c0*/  BSSY.RECONVERGENT B1, `(.L_x_5) ;  /* 0x0000076000017945 */ /* 0x000fd80003800200 */
[----:B------:R-:W-:Y:S05]  /*01d0*/  @P0 BRA `(.L_x_6) ;  /* 0x0000000400d00947 */ /* 0x000fea0003800000 */
[----:B------:R-:W-:Y:S01]  /*01e0*/  LOP3.LUT R9, RZ, R7, RZ, 0x33, !PT ;  /* 0x00000007ff097212 */ /* 0x000fe200078e33ff */
[----:B------:R-:W-:Y:S04]  /*01f0*/  BSSY.RECONVERGENT B2, `(.L_x_7) ;  /* 0x0000017000027945 */ /* 0x000fe80003800200 */
[----:B------:R-:W-:-:S05]  /*0200*/  IMAD.IADD R0, R9, 0x1, R4 ;  /* 0x0000000109007824 */ /* 0x000fca00078e0204 */
[C---:B------:R-:W-:Y:S02]  /*0210*/  LOP3.LUT R6, R0.reuse, 0x600, RZ, 0xc0, !PT ;  /* 0x0000060000067812 */ /* 0x040fe400078ec0ff */
[----:B------:R-:W-:Y:S02]  /*0220*/  ISETP.GE.U32.AND P0, PT, R0, 0x600, PT ;  /* 0x000006000000780c */ /* 0x000fe40003f06070 */
[----:B------:R-:W-:-:S13]  /*0230*/  ISETP.NE.AND P1, PT, R6, 0x600, PT ;  /* 0x000006000600780c */ /* 0x000fda0003f25270 */
[----:B------:R-:W-:Y:S05]  /*0240*/  @!P1 BRA `(.L_x_8) ;  /* 0x0000000000449947 */ /* 0x000fea0003800000 */
[----:B------:R-:W0:Y:S01]  /*0250*/  LDC.64 R8, c[0x0][0x380] ;  /* 0x0000e000ff087b82 */ /* 0x000e220000000a00 */
[----:B------:R-:W-:-:S04]  /*0260*/  LEA.HI R0, R0, 0x1, RZ, 0x17 ;  /* 0x0000000100007811 */ /* 0x000fc800078fb8ff */
[----:B------:R-:W-:-:S05]  /*0270*/  LOP3.LUT R0, R0, 0x3, RZ, 0xc0, !PT ;  /* 0x0000000300007812 */ /* 0x000fca00078ec0ff */
[----:B------:R-:W-:Y:S02]  /*0280*/  IMAD.MOV R0, RZ, RZ, -R0 ;  /* 0x000000ffff007224 */ /* 0x000fe400078e0a00 */
[----:B0-----:R-:W-:-:S04]  /*0290*/  IMAD.WIDE.U32 R8, R7, 0x8, R8 ;  /* 0x0000000807087825 */ /* 0x001fc800078e0008 */
[----:B------:R-:W-:Y:S02]  /*02a0*/  IMAD.MOV.U32 R6, RZ, RZ, R8 ;  /* 0x000000ffff067224 */ /* 0x000fe400078e0008 */
[----:B------:R-:W-:-:S07]  /*02b0*/  IMAD.MOV.U32 R11, RZ, RZ, R9 ;  /* 0x000000ffff0b7224 */ /* 0x000fce00078e0009 */
.L_x_9:
[----:B------:R-:W-:Y:S02]  /*02c0*/  IMAD.MOV.U32 R8, RZ, RZ, R6 ;  /* 0x000000ffff087224 */ /* 0x000fe400078e0006 */
[----:B------:R-:W-:-:S06]  /*02d0*/  IMAD.MOV.U32 R9, RZ, RZ, R11 ;  /* 0x000000ffff097224 */ /* 0x000fcc00078e000b */
[----:B------:R-:W2:Y:S01]  /*02e0*/  LDG.E.64.CONSTANT R8, desc[UR6][R8.64] ;  /* 0x0000000608087981 */ /* 0x000ea2000c1e9b00 */
[----:B------:R-:W-:Y:S01]  /*02f0*/  VIADD R0, R0, 0x1 ;  /* 0x0000000100007836 */ /* 0x000fe20000000000 */
[----:B------:R-:W-:Y:S01]  /*0300*/  IADD3 R6, P2, PT, R6, 0x1000, RZ ;  /* 0x0000100006067810 */ /* 0x000fe20007f5e0ff */
[----:B------:R-:W-:-:S03]  /*0310*/  VIADD R7, R7, 0x200 ;  /* 0x0000020007077836 */ /* 0x000fc60000000000 */
[----:B------:R-:W-:Y:S01]  /*0320*/  ISETP.NE.AND P1, PT, R0, RZ, PT ;  /* 0x000000ff0000720c */ /* 0x000fe20003f25270 */
[----:B------:R-:W-:Y:S01]  /*0330*/  IMAD.X R11, RZ, RZ, R11, P2 ;  /* 0x000000ffff0b7224 */ /* 0x000fe200010e060b */
[----:B--2--5:R-:W-:-:S11]  /*0340*/  DADD R2, R8, R2 ;  /* 0x0000000008027229 */ /* 0x024fd60000000002 */
[----:B------:R-:W-:Y:S05]  /*0350*/  @P1 BRA `(.L_x_9) ;  /* 0xfffffffc00d81947 */ /* 0x000fea000383ffff */
.L_x_8:
[----:B------:R-:W-:Y:S05]  /*0360*/  BSYNC.RECONVERGENT B2 ;  /* 0x0000000000027941 */ /* 0x000fea0003800200 */
.L_x_7:
[----:B------:R-:W-:Y:S05]  /*0370*/  @!P0 BRA `(.L_x_6) ;  /* 0x0000000400688947 */ /* 0x000fea0003800000 */
[----:B------:R-:W-:Y:S01]  /*0380*/  IMAD.IADD R0, R4, 0x1, -R7 ;  /* 0x0000000104007824 */ /* 0x000fe200078e0a07 */
[----:B------:R-:W-:Y:S01]  /*0390*/  BSSY.RECONVERGENT B2, `(.L_x_10) ;  /* 0x0000031000027945 */ /* 0x000fe20003800200 */
[----:B------:R-:W-:-:S03]  /*03a0*/  PLOP3.LUT P0, PT, PT, PT, PT, 0x80, 0x8 ;  /* 0x000000000008781c */ /* 0x000fc60003f0f070 */
[----:B------:R-:W-:-:S13]  /*03b0*/  ISETP.GT.AND P1, PT, R0, 0x1800, PT ;  /* 0x000018000000780c */ /* 0x000fda0003f24270 */
[----:B------:R-:W-:Y:S05]  /*03c0*/  @!P1 BRA `(.L_x_11) ;  /* 0x0000000000b49947 */ /* 0x000fea0003800000 */
[----:B------:R-:W-:Y:S01]  /*03d0*/  PLOP3.LUT P0, PT, PT, PT, PT, 0x8, 0x80 ;  /* 0x000000000080781c */ /* 0x000fe20003f0e170 */
[----:B------:R-:W-:-:S12]  /*03e0*/  VIADD R0, R4, 0xffffe800 ;  /* 0xffffe80004007836 */ /* 0x000fd80000000000 */
.L_x_12:
[----:B------:R-:W0:Y:S02]  /*03f0*/  LDC.64 R32, c[0x0][0x380] ;  /* 0x0000e000ff207b82 */ /* 0x000e240000000a00 */
[----:B0-----:R-:W-:-:S05]  /*0400*/  IMAD.WIDE R14, R7, 0x8, R32 ;  /* 0x00000008070e7825 */ /* 0x001fca00078e0220 */
[----:B------:R-:W2:Y:S04]  /*0410*/  LDG.E.64.CONSTANT R8, desc[UR6][R14.64] ;  /* 0x000000060e087981 */ /* 0x000ea8000c1e9b00 */
[----:B------:R-:W3:Y:S04]  /*0420*/  LDG.E.64.CONSTANT R10, desc[UR6][R14.64+0x1000] ;  /* 0x001000060e0a7981 */ /* 0x000ee8000c1e9b00 */
[----:B------:R-:W4:Y:S01]  /*0430*/  LDG.E.64.CONSTANT R12, desc[UR6][R14.64+0x2000] ;  /* 0x002000060e0c7981 */ /* 0x000f22000c1e9b00 */
[----:B------:R-:W-:-:S03]  /*0440*/  VIADD R41, R7, 0x800 ;  /* 0x0000080007297836 */ /* 0x000fc60000000000 */
[----:B------:R-:W4:Y:S01]  /*0450*/  LDG.E.64.CONSTANT R30, desc[UR6][R14.64+0x3000] ;  /* 0x003000060e1e7981 */ /* 0x000f22000c1e9b00 */
[----:B------:R-:W-:-:S05]  /*0460*/  IMAD.WIDE R40, R41, 0x8, R32 ;  /* 0x0000000829287825 */ /* 0x000fca00078e0220 */
[----:B------:R-:W4:Y:S04]  /*0470*/  LDG.E.64.CONSTANT R28, desc[UR6][R40.64] ;  /* 0x00000006281c7981 */ /* 0x000f28000c1e9b00 */
[----:B------:R-:W4:Y:S04]  /*0480*/  LDG.E.64.CONSTANT R26, desc[UR6][R40.64+0x1000] ;  /* 0x00100006281a7981 */ /* 0x000f28000c1e9b00 */
        /* <DEDUP_REMOVED lines=12> */
[----:B------:R-:W4:Y:S04]  /*0550*/  LDG.E.64.CONSTANT R34, desc[UR6][R44.64+0x2000] ;  /* 0x002000062c227981 */ /* 0x000f28000c1e9b00 */
[----:B------:R-:W4:Y:S01]  /*0560*/  LDG.E.64.CONSTANT R32, desc[UR6][R44.64+0x3000] ;  /* 0x003000062c207981 */ /* 0x000f22000c1e9b00 */
[----:B------:R-:W-:-:S05]  /*0570*/  VIADD R7, R7, 0x2000 ;  /* 0x0000200007077836 */ /* 0x000fca0000000000 */
[----:B------:R-:W-:Y:S01]  /*0580*/  ISETP.GE.AND P1, PT, R7, R0, PT ;  /* 0x000000000700720c */ /* 0x000fe20003f26270 */
[----:B--2--5:R-:W-:-:S08]  /*0590*/  DADD R8, R8, R2 ;  /* 0x0000000008087229 */ /* 0x024fd00000000002 */
[----:B---3--:R-:W-:-:S08]  /*05a0*/  DADD R8, R8, R10 ;  /* 0x0000000008087229 */ /* 0x008fd0000000000a */
[----:B----4-:R-:W-:-:S08]  /*05b0*/  DADD R8, R8, R12 ;  /* 0x0000000008087229 */ /* 0x010fd0000000000c */
[----:B------:R-:W-:-:S08]  /*05c0*/  DADD R8, R8, R30 ;  /* 0x0000000008087229 */ /* 0x000fd0000000001e */
        /* <DEDUP_REMOVED lines=11> */
[----:B------:R-:W-:Y:S01]  /*0680*/  DADD R2, R8, R32 ;  /* 0x0000000008027229 */ /* 0x000fe20000000020 */
[----:B------:R-:W-:Y:S10]  /*0690*/  @!P1 BRA `(.L_x_12) ;  /* 0xfffffffc00549947 */ /* 0x000ff4000383ffff */
.L_x_11:
[----:B------:R-:W-:Y:S05]  /*06a0*/  BSYNC.RECONVERGENT B2 ;  /* 0x0000000000027941 */ /* 0x000fea0003800200 */
.L_x_10:
[----:B------:R-:W-:Y:S01]  /*06b0*/  IMAD.IADD R0, R4, 0x1, -R7 ;  /* 0x0000000104007824 */ /* 0x000fe200078e0a07 */
[----:B------:R-:W-:Y:S04]  /*06c0*/  BSSY.RECONVERGENT B2, `(.L_x_13) ;  /* 0x0000019000027945 */ /* 0x000fe80003800200 */
[----:B------:R-:W-:-:S13]  /*06d0*/  ISETP.GT.AND P1, PT, R0, 0x800, PT ;  /* 0x000008000000780c */ /* 0x000fda0003f24270 */
[----:B------:R-:W-:Y:S05]  /*06e0*/  @!P1 BRA `(.L_x_14) ;  /* 0x0000000000589947 */ /* 0x000fea0003800000 */
        /* <DEDUP_REMOVED lines=12> */
[----:B------:R-:W-:Y:S01]  /*07b0*/  PLOP3.LUT P0, PT, PT, PT, PT, 0x8, 0x80 ;  /* 0x000000000080781c */ /* 0x000fe20003f0e170 */
[----:B------:R-:W-:Y:S01]  /*07c0*/  VIADD R7, R7, 0x1000 ;  /* 0x0000100007077836 */ /* 0x000fe20000000000 */
[----:B--2--5:R-:W-:-:S08]  /*07d0*/  DADD R10, R2, R10 ;  /* 0x00000000020a7229 */ /* 0x024fd0000000000a */
[----:B---3--:R-:W-:-:S08]  /*07e0*/  DADD R10, R10, R12 ;  /* 0x000000000a0a7229 */ /* 0x008fd0000000000c */
[----:B----4-:R-:W-:-:S08]  /*07f0*/  DADD R10, R10, R14 ;  /* 0x000000000a0a7229 */ /* 0x010fd0000000000e */
[----:B------:R-:W-:-:S08]  /*0800*/  DADD R10, R10, R16 ;  /* 0x000000000a0a7229 */ /* 0x000fd00000000010 */
[----:B------:R-:W-:-:S08]  /*0810*/  DADD R10, R10, R20 ;  /* 0x000000000a0a7229 */ /* 0x000fd00000000014 */
[----:B------:R-:W-:-:S08]  /*0820*/  DADD R10, R10, R22 ;  /* 0x000000000a0a7229 */ /* 0x000fd00000000016 */
[----:B------:R-:W-:-:S08]  /*0830*/  DADD R10, R10, R24 ;  /* 0x000000000a0a7229 */ /* 0x000fd00000000018 */
[----:B------:R-:W-:-:S11]  /*0840*/  DADD R2, R10, R26 ;  /* 0x000000000a027229 */ /* 0x000fd6000000001a */
.L_x_14:
[----:B------:R-:W-:Y:S05]  /*0850*/  BSYNC.RECONVERGENT B2 ;  /* 0x0000000000027941 */ /* 0x000fea0003800200 */
.L_x_13:
[----:B------:R-:W-:-:S13]  /*0860*/  ISETP.LT.OR P0, PT, R7, R4, P0 ;  /* 0x000000040700720c */ /* 0x000fda0000701670 */
[----:B------:R-:W-:Y:S05]  /*0870*/  @!P0 BRA `(.L_x_6) ;  /* 0x0000000000288947 */ /* 0x000fea0003800000 */
[----:B------:R-:W0:Y:S02]  /*0880*/  LDC.64 R8, c[0x0][0x380] ;  /* 0x0000e000ff087b82 */ /* 0x000e240000000a00 */
[----:B0-----:R-:W-:-:S05]  /*0890*/  IMAD.WIDE R6, R7, 0x8, R8 ;  /* 0x0000000807067825 */ /* 0x001fca00078e0208 */
[----:B------:R-:W2:Y:S04]  /*08a0*/  LDG.E.64.CONSTANT R8, desc[UR6][R6.64] ;  /* 0x0000000606087981 */ /* 0x000ea8000c1e9b00 */
[----:B------:R-:W3:Y:S04]  /*08b0*/  LDG.E.64.CONSTANT R10, desc[UR6][R6.64+0x1000] ;  /* 0x00100006060a7981 */ /* 0x000ee8000c1e9b00 */
[----:B------:R-:W4:Y:S04]  /*08c0*/  LDG.E.64.CONSTANT R12, desc[UR6][R6.64+0x2000] ;  /* 0x00200006060c7981 */ /* 0x000f28000c1e9b00 */
[----:B------:R-:W4:Y:S01]  /*08d0*/  LDG.E.64.CONSTANT R14, desc[UR6][R6.64+0x3000] ;  /* 0x00300006060e7981 */ /* 0x000f22000c1e9b00 */
[----:B--2--5:R-:W-:-:S08]  /*08e0*/  DADD R8, R2, R8 ;  /* 0x0000000002087229 */ /* 0x024fd00000000008 */
[----:B---3--:R-:W-:-:S08]  /*08f0*/  DADD R8, R8, R10 ;  /* 0x0000000008087229 */ /* 0x008fd0000000000a */
[----:B----4-:R-:W-:-:S08]  /*0900*/  DADD R8, R8, R12 ;  /* 0x0000000008087229 */ /* 0x010fd0000000000c */
[----:B------:R-:W-:-:S11]  /*0910*/  DADD R2, R8, R14 ;  /* 0x0000000008027229 */ /* 0x000fd6000000000e */
.L_x_6:
[----:B------:R-:W-:Y:S05]  /*0920*/  BSYNC.RECONVERGENT B1 ;  /* 0x0000000000017941 */ /* 0x000fea0003800200 */
.L_x_5:
[----:B------:R-:W-:-:S13]  /*0930*/  ISETP.GE.AND P0, PT, R4, 0x200, PT ;  /* 0x000002000400780c */ /* 0x000fda0003f06270 */
[----:B------:R-:W-:Y:S05]  /*0940*/  @!P0 BRA `(.L_x_15) ;  /* 0x0000000400148947 */ /* 0x000fea0003800000 */
[----:B------:R-:W0:Y:S01]  /*0950*/  S2R R12, SR_LANEID ;  /* 0x00000000000c7919 */ /* 0x000e220000000000 */
[----:B-----5:R-:W-:Y:S04]  /*0960*/  SHFL.DOWN PT, R6, R2, 0x1, 0x1f ;  /* 0x08201f0002067f89 */ /* 0x020fe800000e0000 */
[----:B------:R-:W1:Y:S02]  /*0970*/  SHFL.DOWN PT, R7, R3, 0x1, 0x1f ;  /* 0x08201f0003077f89 */ /* 0x000e6400000e0000 */
[----:B-1----:R-:W-:Y:S01]  /*0980*/  DADD R6, R6, R2 ;  /* 0x0000000006067229 */ /* 0x002fe20000000002 */
[C---:B0-----:R-:W-:Y:S02]  /*0990*/  ISETP.GT.AND P0, PT, R12.reuse, 0x1e, PT ;  /* 0x0000001e0c00780c */ /* 0x041fe40003f04270 */
[----:B------:R-:W-:-:S07]  /*09a0*/  ISETP.NE.AND P1, PT, R12, RZ, PT ;  /* 0x000000ff0c00720c */ /* 0x000fce0003f25270 */
[----:B------:R-:W-:Y:S02]  /*09b0*/  FSEL R8, R2, R6, P0 ;  /* 0x0000000602087208 */ /* 0x000fe40000000000 */
[----:B------:R-:W-:Y:S02]  /*09c0*/  FSEL R9, R3, R7, P0 ;  /* 0x0000000703097208 */ /* 0x000fe40000000000 */
[----:B------:R-:W-:Y:S01]  /*09d0*/  ISETP.GT.AND P0, PT, R12, 0x1d, PT ;  /* 0x0000001d0c00780c */ /* 0x000fe20003f04270 */
[----:B------:R-:W-:Y:S01]  /*09e0*/  SHFL.DOWN PT, R6, R8, 0x2, 0x1f ;  /* 0x08401f0008067f89 */ /* 0x000fe200000e0000 */
[----:B------:R-:W-:Y:S02]  /*09f0*/  @!P1 MOV R4, 0x400 ;  /* 0x0000040000049802 */ /* 0x000fe40000000f00 */
[----:B------:R-:W-:Y:S01]  /*0a00*/  @!P1 SHF.R.U32.HI R0, RZ, 0x2, R5 ;  /* 0x00000002ff009819 */ /* 0x000fe20000011605 */
[----:B------:R-:W0:Y:S03]  /*0a10*/  SHFL.DOWN PT, R7, R9, 0x2, 0x1f ;  /* 0x08401f0009077f89 */ /* 0x000e2600000e0000 */
[----:B------:R-:W-:Y:S01]  /*0a20*/  @!P1 LOP3.LUT R0, R0, 0xf8, RZ, 0xc0, !PT ;  /* 0x000000f800009812 */ /* 0x000fe200078ec0ff */
[----:B0-----:R-:W-:-:S10]  /*0a30*/  DADD R6, R6, R8 ;  /* 0x0000000006067229 */ /* 0x001fd40000000008 */
[----:B------:R-:W-:Y:S02]  /*0a40*/  FSEL R6, R8, R6, P0 ;  /* 0x0000000608067208 */ /* 0x000fe40000000000 */
[----:B------:R-:W-:Y:S02]  /*0a50*/  FSEL R7, R9, R7, P0 ;  /* 0x0000000709077208 */ /* 0x000fe40000000000 */
[----:B------:R-:W-:Y:S01]  /*0a60*/  ISETP.GT.AND P0, PT, R12, 0x1b, PT ;  /* 0x0000001b0c00780c */ /* 0x000fe20003f04270 */
[----:B------:R-:W-:Y:S04]  /*0a70*/  SHFL.DOWN PT, R2, R6, 0x4, 0x1f ;  /* 0x08801f0006027f89 */ /* 0x000fe800000e0000 */
[----:B------:R-:W0:Y:S01]  /*0a80*/  SHFL.DOWN PT, R3, R7, 0x4, 0x1f ;  /* 0x08801f0007037f89 */ /* 0x000e2200000e0000 */
[----:B------:R-:W1:Y:S01]  /*0a90*/  @!P1 S2R R9, SR_CgaCtaId ;  /* 0x0000000000099919 */ /* 0x000e620000008800 */
[----:B0-----:R-:W-:-:S10]  /*0aa0*/  DADD R2, R2, R6 ;  /* 0x0000000002027229 */ /* 0x001fd40000000006 */
[----:B------:R-:W-:Y:S02]  /*0ab0*/  FSEL R10, R6, R2, P0 ;  /* 0x00000002060a7208 */ /* 0x000fe40000000000 */
[----:B------:R-:W-:Y:S02]  /*0ac0*/  FSEL R11, R7, R3, P0 ;  /* 0x00000003070b7208 */ /* 0x000fe40000000000 */
[----:B------:R-:W-:Y:S01]  /*0ad0*/  ISETP.GT.AND P0, PT, R12, 0x17, PT ;  /* 0x000000170c00780c */ /* 0x000fe20003f04270 */
[----:B------:R-:W-:Y:S04]  /*0ae0*/  SHFL.DOWN PT, R2, R10, 0x8, 0x1f ;  /* 0x09001f000a027f89 */ /* 0x000fe800000e0000 */
[----:B------:R-:W0:Y:S02]  /*0af0*/  SHFL.DOWN PT, R3, R11, 0x8, 0x1f ;  /* 0x09001f000b037f89 */ /* 0x000e2400000e0000 */
[----:B0-----:R-:W-:-:S10]  /*0b00*/  DADD R2, R2, R10 ;  /* 0x0000000002027229 */ /* 0x001fd4000000000a */
[----:B------:R-:W-:Y:S02]  /*0b10*/  FSEL R6, R10, R2, P0 ;  /* 0x000000020a067208 */ /* 0x000fe40000000000 */
[----:B------:R-:W-:Y:S02]  /*0b20*/  FSEL R7, R11, R3, P0 ;  /* 0x000000030b077208 */ /* 0x000fe40000000000 */
[----:B-1----:R-:W-:Y:S01]  /*0b30*/  @!P1 LEA R11, R9, R4, 0x18 ;  /* 0x00000004090b9211 */ /* 0x002fe200078ec0ff */
[----:B------:R-:W-:Y:S01]  /*0b40*/  SHFL.DOWN PT, R2, R6, 0x10, 0x1f ;  /* 0x0a001f0006027f89 */ /* 0x000fe200000e0000 */
[----:B------:R-:W-:-:S03]  /*0b50*/  ISETP.NE.AND P0, PT, R5, RZ, PT ;  /* 0x000000ff0500720c */ /* 0x000fc60003f05270 */
[----:B------:R-:W0:Y:S01]  /*0b60*/  SHFL.DOWN PT, R3, R7, 0x10, 0x1f ;  /* 0x0a001f0007037f89 */ /* 0x000e2200000e0000 */
[----:B------:R-:W-:Y:S01]  /*0b70*/  @!P1 IMAD.IADD R11, R0, 0x1, R11 ;  /* 0x00000001000b9824 */ /* 0x000fe200078e020b */
[----:B0-----:R-:W-:-:S07]  /*0b80*/  DADD R8, R2, R6 ;  /* 0x0000000002087229 */ /* 0x001fce0000000006 */
[----:B------:R1:W-:Y:S01]  /*0b90*/  @!P1 STS.64 [R11+0x10], R8 ;  /* 0x000010080b009388 */ /* 0x0003e20000000a00 */
[----:B------:R-:W-:Y:S01]  /*0ba0*/  BAR.SYNC.DEFER_BLOCKING 0x0 ;  /* 0x0000000000007b1d */ /* 0x000fe20000010000 */
[----:B------:R-:W-:-:S04]  /*0bb0*/  ISETP.GT.AND P1, PT, R12, 0xf, PT ;  /* 0x0000000f0c00780c */ /* 0x000fc80003f24270 */
[----:B------:R-:W-:Y:S02]  /*0bc0*/  FSEL R2, R6, R8, P1 ;  /* 0x0000000806027208 */ /* 0x000fe40000800000 */
[----:B------:R-:W-:Y:S01]  /*0bd0*/  FSEL R3, R7, R9, P1 ;  /* 0x0000000907037208 */ /* 0x000fe20000800000 */
[----:B------:R-:W-:Y:S06]  /*0be0*/  @P0 BRA `(.L_x_16) ;  /* 0x0000001800440947 */ /* 0x000fec0003800000 */
[----:B------:R-:W0:Y:S01]  /*0bf0*/  S2UR UR5, SR_CgaCtaId ;  /* 0x00000000000579c3 */ /* 0x000e220000008800 */
[----:B------:R-:W-:Y:S02]  /*0c00*/  UMOV UR4, 0x400 ;  /* 0x0000040000047882 */ /* 0x000fe40000000000 */
[----:B0-----:R-:W-:-:S09]  /*0c10*/  ULEA UR4, UR5, UR4, 0x18 ;  /* 0x0000000405047291 */ /* 0x001fd2000f8ec0ff */
[----:B------:R-:W0:Y:S04]  /*0c20*/  LDS.64 R4, [UR4+0x18] ;  /* 0x00001804ff047984 */ /* 0x000e280008000a00 */
[----:B-1----:R-:W1:Y:S04]  /*0c30*/  LDS.128 R8, [UR4+0x20] ;  /* 0x00002004ff087984 */ /* 0x002e680008000c00 */
[----:B------:R-:W2:Y:S01]  /*0c40*/  LDS.128 R12, [UR4+0x30] ;  /* 0x00003004ff0c7984 */ /* 0x000ea20008000c00 */
[----:B0-----:R-:W-:-:S03]  /*0c50*/  DADD R2, R2, R4 ;  /* 0x0000000002027229 */ /* 0x001fc60000000004 */
[----:B------:R-:W0:Y:S05]  /*0c60*/  LDS.128 R4, [UR4+0x40] ;  /* 0x00004004ff047984 */ /* 0x000e2a0008000c00 */
[----:B-1----:R-:W-:-:S08]  /*0c70*/  DADD R2, R2, R8 ;  /* 0x0000000002027229 */ /* 0x002fd00000000008 */
[----:B------:R-:W-:Y:S01]  /*0c80*/  DADD R2, R2, R10 ;  /* 0x0000000002027229 */ /* 0x000fe2000000000a */
[----:B------:R-:W1:Y:S07]  /*0c90*/  LDS.128 R8, [UR4+0x50] ;  /* 0x00005004ff087984 */ /* 0x000e6e0008000c00 */
[----:B--2---:R-:W-:-:S08]  /*0ca0*/  DADD R2, R2, R12 ;  /* 0x0000000002027229 */ /* 0x004fd0000000000c */
[----:B------:R-:W-:Y:S01]  /*0cb0*/  DADD R2, R2, R14 ;  /* 0x0000000002027229 */ /* 0x000fe2000000000e */
[----:B------:R-:W2:Y:S07]  /*0cc0*/  LDS.128 R12, [UR4+0x60] ;  /* 0x00006004ff0c7984 */ /* 0x000eae0008000c00 */
[----:B0-----:R-:W-:-:S08]  /*0cd0*/  DADD R2, R2, R4 ;  /* 0x0000000002027229 */ /* 0x001fd00000000004 */
[----:B------:R-:W-:Y:S01]  /*0ce0*/  DADD R2, R2, R6 ;  /* 0x0000000002027229 */ /* 0x000fe20000000006 */
[----:B------:R-:W0:Y:S07]  /*0cf0*/  LDS.128 R4, [UR4+0x70] ;  /* 0x00007004ff047984 */ /* 0x000e2e0008000c00 */
[----:B-1----:R-:W-:-:S08]  /*0d00*/  DADD R2, R2, R8 ;  /* 0x0000000002027229 */ /* 0x002fd00000000008 */
[----:B------:R-:W-:Y:S01]  /*0d10*/  DADD R2, R2, R10 ;  /* 0x0000000002027229 */ /* 0x000fe2000000000a */
[----:B------:R-:W1:Y:S07]  /*0d20*/  LDS.128 R8, [UR4+0x80] ;  /* 0x00008004ff087984 */ /* 0x000e6e0008000c00 */
[----:B--2---:R-:W-:-:S08]  /*0d30*/  DADD R2, R2, R12 ;  /* 0x0000000002027229 */ /* 0x004fd0000000000c */
[----:B------:R-:W-:-:S08]  /*0d40*/  DADD R2, R2, R14 ;  /* 0x0000000002027229 */ /* 0x000fd0000000000e */
[----:B0-----:R-:W-:-:S08]  /*0d50*/  DADD R2, R2, R4 ;  /* 0x0000000002027229 */ /* 0x001fd00000000004 */
[----:B------:R-:W-:-:S08]  /*0d60*/  DADD R2, R2, R6 ;  /* 0x0000000002027229 */ /* 0x000fd00000000006 */
[----:B-1----:R-:W-:-:S08]  /*0d70*/  DADD R2, R2, R8 ;  /* 0x0000000002027229 */ /* 0x002fd00000000008 */
[----:B------:R-:W-:Y:S01]  /*0d80*/  DADD R2, R2, R10 ;  /* 0x0000000002027229 */ /* 0x000fe2000000000a */
[----:B------:R-:W-:Y:S10]  /*0d90*/  BRA `(.L_x_16) ;  /* 0x0000001400d87947 */ /* 0x000ff40003800000 */
.L_x_15:
[----:B------:R-:W-:Y:S01]  /*0da0*/  LOP3.LUT R0, R5, 0x3e0, RZ, 0xc0, !PT ;  /* 0x000003e005007812 */ /* 0x000fe200078ec0ff */
[----:B------:R-:W0:Y:S03]  /*0db0*/  S2R R10, SR_LANEID ;  /* 0x00000000000a7919 */ /* 0x000e260000000000 */
[----:B------:R-:W-:Y:S01]  /*0dc0*/  LOP3.LUT R9, RZ, R0, RZ, 0x33, !PT ;  /* 0x00000000ff097212 */ /* 0x000fe200078e33ff */
[----:B------:R-:W-:-:S04]  /*0dd0*/  VIADD R7, R0, 0x20 ;  /* 0x0000002000077836 */ /* 0x000fc80000000000 */
[----:B------:R-:W-:Y:S01]  /*0de0*/  IMAD.IADD R9, R9, 0x1, R4 ;  /* 0x0000000109097824 */ /* 0x000fe200078e0204 */
[----:B------:R-:W-:-:S04]  /*0df0*/  ISETP.GT.AND P0, PT, R7, R4, PT ;  /* 0x000000040700720c */ /* 0x000fc80003f04270 */
[----:B------:R-:W-:-:S05]  /*0e00*/  SEL R11, R9, 0x1f, P0 ;  /* 0x0000001f090b7807 */ /* 0x000fca0000000000 */
[----:B-----5:R-:W-:Y:S04]  /*0e10*/  SHFL.DOWN PT, R6, R2, 0x1, R11 ;  /* 0x0820000002067989 */ /* 0x020fe800000e000b */
[----:B------:R-:W1:Y:S01]  /*0e20*/  SHFL.DOWN PT, R7, R3, 0x1, R11 ;  /* 0x0820000003077989 */ /* 0x000e6200000e000b */
[C---:B0-----:R-:W-:Y:S01]  /*0e30*/  ISETP.GE.AND P0, PT, R10.reuse, R11, PT ;  /* 0x0000000b0a00720c */ /* 0x041fe20003f06270 */
[C---:B------:R-:W-:Y:S01]  /*0e40*/  VIADD R0, R10.reuse, 0x2 ;  /* 0x000000020a007836 */ /* 0x040fe20000000000 */
[----:B------:R-:W-:Y:S01]  /*0e50*/  ISETP.NE.AND P1, PT, R10, RZ, PT ;  /* 0x000000ff0a00720c */ /* 0x000fe20003f25270 */
[----:B-1----:R-:W-:-:S12]  /*0e60*/  DADD R6, R6, R2 ;  /* 0x0000000006067229 */ /* 0x002fd80000000002 */
[----:B------:R-:W0:Y:S01]  /*0e70*/  @!P1 S2R R12, SR_CgaCtaId ;  /* 0x00000000000c9919 */ /* 0x000e220000008800 */
[----:B------:R-:W-:Y:S02]  /*0e80*/  FSEL R8, R6, R2, !P0 ;  /* 0x0000000206087208 */ /* 0x000fe40004000000 */
[----:B------:R-:W-:Y:S02]  /*0e90*/  FSEL R9, R7, R3, !P0 ;  /* 0x0000000307097208 */ /* 0x000fe40004000000 */
[----:B------:R-:W-:Y:S01]  /*0ea0*/  ISETP.GT.AND P0, PT, R0, R11, PT ;  /* 0x0000000b0000720c */ /* 0x000fe20003f04270 */
[----:B------:R-:W-:Y:S01]  /*0eb0*/  SHFL.DOWN PT, R6, R8, 0x2, R11 ;  /* 0x0840000008067989 */ /* 0x000fe200000e000b */
[----:B------:R-:W-:-:S03]  /*0ec0*/  VIADD R0, R10, 0x4 ;  /* 0x000000040a007836 */ /* 0x000fc60000000000 */
[----:B------:R-:W1:Y:S02]  /*0ed0*/  SHFL.DOWN PT, R7, R9, 0x2, R11 ;  /* 0x0840000009077989 */ /* 0x000e6400000e000b */
[----:B-1----:R-:W-:-:S10]  /*0ee0*/  DADD R6, R6, R8 ;  /* 0x0000000006067229 */ /* 0x002fd40000000008 */
[----:B------:R-:W-:Y:S02]  /*0ef0*/  FSEL R6, R8, R6, P0 ;  /* 0x0000000608067208 */ /* 0x000fe40000000000 */
[----:B------:R-:W-:Y:S02]  /*0f00*/  FSEL R7, R9, R7, P0 ;  /* 0x0000000709077208 */ /* 0x000fe40000000000 */
        /* <DEDUP_REMOVED lines=16> */
[----:B------:R-:W-:Y:S02]  /*1010*/  @!P1 MOV R9, 0x400 ;  /* 0x0000040000099802 */ /* 0x000fe40000000f00 */
[----:B------:R-:W-:Y:S01]  /*1020*/  @!P1 SHF.R.U32.HI R8, RZ, 0x2, R5 ;  /* 0x00000002ff089819 */ /* 0x000fe20000011605 */
[----:B------:R-:W1:Y:S01]  /*1030*/  SHFL.DOWN PT, R3, R7, 0x10, R11 ;  /* 0x0a00000007037989 */ /* 0x000e6200000e000b */
[----:B0-----:R-:W-:-:S02]  /*1040*/  @!P1 LEA R9, R12, R9, 0x18 ;  /* 0x000000090c099211 */ /* 0x001fc400078ec0ff */
[----:B------:R-:W-:-:S05]  /*1050*/  @!P1 LOP3.LUT R8, R8, 0xf8, RZ, 0xc0, !PT ;  /* 0x000000f808089812 */ /* 0x000fca00078ec0ff */
[----:B------:R-:W-:Y:S01]  /*1060*/  @!P1 IMAD.IADD R9, R8, 0x1, R9 ;  /* 0x0000000108099824 */ /* 0x000fe200078e0209 */
[----:B-1----:R-:W-:-:S10]  /*1070*/  DADD R2, R2, R6 ;  /* 0x0000000002027229 */ /* 0x002fd40000000006 */
[----:B------:R-:W-:Y:S02]  /*1080*/  FSEL R2, R6, R2, P0 ;  /* 0x0000000206027208 */ /* 0x000fe40000000000 */
[----:B------:R-:W-:Y:S02]  /*1090*/  FSEL R3, R7, R3, P0 ;  /* 0x0000000307037208 */ /* 0x000fe40000000000 */
[----:B------:R-:W-:-:S03]  /*10a0*/  ISETP.NE.AND P0, PT, R5, RZ, PT ;  /* 0x000000ff0500720c */ /* 0x000fc60003f05270 */
[----:B------:R0:W-:Y:S01]  /*10b0*/  @!P1 STS.64 [R9+0x10], R2 ;  /* 0x0000100209009388 */ /* 0x0001e20000000a00 */
[----:B------:R-:W-:Y:S09]  /*10c0*/  BAR.SYNC.DEFER_BLOCKING 0x0 ;  /* 0x0000000000007b1d */ /* 0x000ff20000010000 */
[----:B------:R-:W-:Y:S05]  /*10d0*/  @P0 BRA `(.L_x_16) ;  /* 0x0000001400080947 */ /* 0x000fea0003800000 */
[----:B------:R-:W1:Y:S01]  /*10e0*/  S2UR UR5, SR_CgaCtaId ;  /* 0x00000000000579c3 */ /* 0x000e620000008800 */
[----:B------:R-:W-:Y:S01]  /*10f0*/  UMOV UR4, 0x400 ;  /* 0x0000040000047882 */ /* 0x000fe20000000000 */
[----:B------:R-:W-:Y:S01]  /*1100*/  ISETP.GT.AND P1, PT, R4, 0x20, PT ;  /* 0x000000200400780c */ /* 0x000fe20003f24270 */
[----:B-1----:R-:W-:-:S09]  /*1110*/  ULEA UR4, UR5, UR4, 0x18 ;  /* 0x0000000405047291 */ /* 0x002fd2000f8ec0ff */
[----:B------:R-:W1:Y:S04]  /*1120*/  LDS.64 R6, [UR4+0x18] ;  /* 0x00001804ff067984 */ /* 0x000e680008000a00 */
[----:B------:R-:W2:Y:S04]  /*1130*/  LDS.128 R12, [UR4+0x20] ;  /* 0x00002004ff0c7984 */ /* 0x000ea80008000c00 */
[----:B0-----:R-:W0:Y:S01]  /*1140*/  LDS.128 R8, [UR4+0x30] ;  /* 0x00003004ff087984 */ /* 0x001e220008000c00 */
[----:B-1----:R-:W-:-:S10]  /*1150*/  DADD R6, R2, R6 ;  /* 0x0000000002067229 */ /* 0x002fd40000000006 */
[----:B------:R-:W-:Y:S02]  /*1160*/  FSEL R2, R6, R2, P1 ;  /* 0x0000000206027208 */ /* 0x000fe40000800000 */
[----:B------:R-:W-:Y:S02]  /*1170*/  FSEL R3, R7, R3, P1 ;  /* 0x0000000307037208 */ /* 0x000fe40000800000 */
[----:B------:R-:W-:-:S04]  /*1180*/  ISETP.GT.AND P1, PT, R4, 0x40, PT ;  /* 0x000000400400780c */ /* 0x000fc80003f24270 */
[----:B--2---:R-:W-:-:S10]  /*1190*/  DADD R12, R12, R2 ;  /* 0x000000000c0c7229 */ /* 0x004fd40000000002 */
[----:B------:R-:W-:Y:S02]  /*11a0*/  FSEL R2, R12, R2, P1 ;  /* 0x000000020c027208 */ /* 0x000fe40000800000 */
[----:B------:R-:W-:Y:S02]  /*11b0*/  FSEL R3, R13, R3, P1 ;  /* 0x000000030d037208 */ /* 0x000fe40000800000 */
[----:B------:R-:W-:-:S04]  /*11c0*/  ISETP.GT.AND P1, PT, R4, 0x60, PT ;  /* 0x000000600400780c */ /* 0x000fc80003f24270 */
[----:B------:R-:W-:-:S10]  /*11d0*/  DADD R14, R2, R14 ;  /* 0x00000000020e7229 */ /* 0x000fd4000000000e */
[----:B------:R-:W-:Y:S02]  /*11e0*/  FSEL R2, R14, R2, P1 ;  /* 0x000000020e027208 */ /* 0x000fe40000800000 */
[----:B------:R-:W-:Y:S02]  /*11f0*/  FSEL R3, R15, R3, P1 ;  /* 0x000000030f037208 */ /* 0x000fe40000800000 */
[----:B------:R-:W1:Y:S01]  /*1200*/  LDS.128 R12, [UR4+0x40] ;  /* 0x00004004ff0c7984 */ /* 0x000e620008000c00 */
[----:B------:R-:W-:-:S03]  /*1210*/  ISETP.GT.AND P1, PT, R4, 0x80, PT ;  /* 0x000000800400780c */ /* 0x000fc60003f24270 */
[----:B0-----:R-:W-:-:S10]  /*1220*/  DADD R8, R8, R2 ;  /* 0x0000000008087229 */ /* 0x001fd40000000002 */
[----:B------:R-:W-:Y:S02]  /*1230*/  FSEL R2, R8, R2, P1 ;  /* 0x0000000208027208 */ /* 0x000fe40000800000 */
[----:B------:R-:W-:Y:S02]  /*1240*/  FSEL R3, R9, R3, P1 ;  /* 0x0000000309037208 */ /* 0x000fe40000800000 */
[----:B------:R-:W-:-:S04]  /*1250*/  ISETP.GT.AND P1, PT, R4, 0xa0, PT ;  /* 0x000000a00400780c */ /* 0x000fc80003f24270 */
[----:B------:R-:W-:-:S10]  /*1260*/  DADD R10, R2, R10 ;  /* 0x00000000020a7229 */ /* 0x000fd4000000000a */
[----:B------:R-:W-:Y:S02]  /*1270*/  FSEL R2, R10, R2, P1 ;  /* 0x000000020a027208 */ /* 0x000fe40000800000 */
[----:B------:R-:W-:Y:S02]  /*1280*/  FSEL R3, R11, R3, P1 ;  /* 0x000000030b037208 */ /* 0x000fe40000800000 */
[----:B------:R-:W0:Y:S01]  /*1290*/  LDS.128 R8, [UR4+0x50] ;  /* 0x00005004ff087984 */ /* 0x000e220008000c00 */
[----:B------:R-:W-:-:S03]  /*12a0*/  ISETP.GT.AND P1, PT, R4, 0xc0, PT ;  /* 0x000000c00400780c */ /* 0x000fc60003f24270 */
[----:B-1----:R-:W-:-:S10]  /*12b0*/  DADD R12, R12, R2 ;  /* 0x000000000c0c7229 */ /* 0x002fd40000000002 */
        /* <DEDUP_REMOVED lines=33> */
[----:B------:R-:W-:-:S04]  /*14d0*/  ISETP.GT.AND P1, PT, R4, 0x1c0, PT ;  /* 0x000001c00400780c */ /* 0x000fc80003f24270 */
[----:B-1----:R-:W-:-:S10]  /*14e0*/  DADD R12, R12, R2 ;  /* 0x000000000c0c7229 */ /* 0x002fd40000000002 */
[----:B------:R-:W-:Y:S02]  /*14f0*/  FSEL R2, R12, R2, P1 ;  /* 0x000000020c027208 */ /* 0x000fe40000800000 */
[----:B------:R-:W-:Y:S02]  /*1500*/  FSEL R3, R13, R3, P1 ;  /* 0x000000030d037208 */ /* 0x000fe40000800000 */
[----:B------:R-:W-:-:S04]  /*1510*/  ISETP.GT.AND P1, PT, R4, 0x1e0, PT ;  /* 0x000001e00400780c */ /* 0x000fc80003f24270 */
[----:B------:R-:W-:-:S10]  /*1520*/  DADD R14, R2, R14 ;  /* 0x00000000020e7229 */ /* 0x000fd4000000000e */
[----:B------:R-:W-:Y:S02]  /*1530*/  FSEL R2, R14, R2, P1 ;  /* 0x000000020e027208 */ /* 0x000fe40000800000 */
[----:B------:R-:W-:Y:S01]  /*1540*/  FSEL R3, R15, R3, P1 ;  /* 0x000000030f037208 */ /* 0x000fe20000800000 */
[----:B------:R-:W-:Y:S06]  /*1550*/  BRA `(.L_x_16) ;  /* 0x0000000c00e87947 */ /* 0x000fec0003800000 */
.L_x_2:
[----:B------:R-:W0:Y:S01]  /*1560*/  S2R R41, SR_TID.X ;  /* 0x0000000000297919 */ /* 0x000e220000002100 */
[----:B------:R-:W1:Y:S02]  /*1570*/  LDCU.64 UR4, c[0x0][0x380] ;  /* 0x00007000ff0477ac */ /* 0x000e640008000a00 */
[----:B-1----:R-:W-:Y:S02]  /*1580*/  IMAD.U32 R2, RZ, RZ, UR4 ;  /* 0x00000004ff027e24 */ /* 0x002fe4000f8e00ff */
[----:B------:R-:W-:Y:S02]  /*1590*/  IMAD.U32 R3, RZ, RZ, UR5 ;  /* 0x00000005ff037e24 */ /* 0x000fe4000f8e00ff */
[----:B0-----:R-:W-:-:S05]  /*15a0*/  IMAD.WIDE.U32 R18, R41, 0x8, R2 ;  /* 0x0000000829127825 */ /* 0x001fca00078e0002 */
[----:B------:R-:W2:Y:S04]  /*15b0*/  LDG.E.64.CONSTANT R20, desc[UR6][R18.64] ;  /* 0x0000000612147981 */ /* 0x000ea8000c1e9b00 */
[----:B------:R-:W2:Y:S04]  /*15c0*/  LDG.E.64.CONSTANT R6, desc[UR6][R18.64+0x1000] ;  /* 0x0010000612067981 */ /* 0x000ea8000c1e9b00 */
[----:B------:R-:W3:Y:S04]  /*15d0*/  LDG.E.64.CONSTANT R8, desc[UR6][R18.64+0x2000] ;  /* 0x0020000612087981 */ /* 0x000ee8000c1e9b00 */
[----:B------:R-:W4:Y:S04]  /*15e0*/  LDG.E.64.CONSTANT R10, desc[UR6][R18.64+0x3000] ;  /* 0x00300006120a7981 */ /* 0x000f28000c1e9b00 */
[----:B------:R-:W5:Y:S04]  /*15f0*/  LDG.E.64.CONSTANT R12, desc[UR6][R18.64+0x4000] ;  /* 0x00400006120c7981 */ /* 0x000f68000c1e9b00 */
[----:B------:R-:W5:Y:S04]  /*1600*/  LDG.E.64.CONSTANT R14, desc[UR6][R18.64+0x5000] ;  /* 0x00500006120e7981 */ /* 0x000f68000c1e9b00 */
[----:B------:R-:W5:Y:S01]  /*1610*/  LDG.E.64.CONSTANT R16, desc[UR6][R18.64+0x6000] ;  /* 0x0060000612107981 */ /* 0x000f62000c1e9b00 */
[----:B------:R-:W-:Y:S01]  /*1620*/  ISETP.GE.U32.AND P0, PT, R4, 0x1c00, PT ;  /* 0x00001c000400780c */ /* 0x000fe20003f06070 */
[----:B------:R-:W-:Y:S01]  /*1630*/  UMOV UR4, 0xe00 ;  /* 0x00000e0000047882 */ /* 0x000fe20000000000 */
[----:B--2---:R-:W-:-:S08]  /*1640*/  DADD R6, R20, R6 ;  /* 0x0000000014067229 */ /* 0x004fd00000000006 */
[----:B---3--:R-:W-:-:S08]  /*1650*/  DADD R6, R8, R6 ;  /* 0x0000000008067229 */ /* 0x008fd00000000006 */
[----:B----4-:R-:W-:-:S08]  /*1660*/  DADD R6, R10, R6 ;  /* 0x000000000a067229 */ /* 0x010fd00000000006 */
[----:B-----5:R-:W-:-:S08]  /*1670*/  DADD R6, R12, R6 ;  /* 0x000000000c067229 */ /* 0x020fd00000000006 */
[----:B------:R-:W-:-:S08]  /*1680*/  DADD R6, R14, R6 ;  /* 0x000000000e067229 */ /* 0x000fd00000000006 */
[----:B------:R-:W-:Y:S01]  /*1690*/  DADD R6, R16, R6 ;  /* 0x0000000010067229 */ /* 0x000fe20000000006 */
[----:B------:R-:W-:Y:S10]  /*16a0*/  @!P0 BRA `(.L_x_17) ;  /* 0x00000000006c8947 */ /* 0x000ff40003800000 */
[----:B------:R-:W0:Y:S01]  /*16b0*/  LDC R22, c[0x0][0x390] ;  /* 0x0000e400ff167b82 */ /* 0x000e220000000800 */
[----:B------:R-:W-:Y:S01]  /*16c0*/  VIADD R23, R4, 0xfffff200 ;  /* 0xfffff20004177836 */ /* 0x000fe20000000000 */
[----:B------:R-:W-:-:S06]  /*16d0*/  UMOV UR4, 0xe00 ;  /* 0x00000e0000047882 */ /* 0x000fcc0000000000 */
[----:B------:R-:W1:Y:S02]  /*16e0*/  LDC.64 R2, c[0x0][0x380] ;  /* 0x0000e000ff027b82 */ /* 0x000e640000000a00 */
.L_x_19:
[----:B------:R-:W-:-:S04]  /*16f0*/  VIADD R9, R41, UR4 ;  /* 0x0000000429097c36 */ /* 0x000fc80008000000 */
[----:B-1----:R-:W-:-:S05]  /*1700*/  IMAD.WIDE.U32 R8, R9, 0x8, R2 ;  /* 0x0000000809087825 */ /* 0x002fca00078e0002 */
[----:B------:R-:W2:Y:S04]  /*1710*/  LDG.E.64.CONSTANT R4, desc[UR6][R8.64] ;  /* 0x0000000608047981 */ /* 0x000ea8000c1e9b00 */
[----:B------:R-:W3:Y:S04]  /*1720*/  LDG.E.64.CONSTANT R10, desc[UR6][R8.64+0x1000] ;  /* 0x00100006080a7981 */ /* 0x000ee8000c1e9b00 */
[----:B------:R-:W4:Y:S04]  /*1730*/  LDG.E.64.CONSTANT R12, desc[UR6][R8.64+0x2000] ;  /* 0x00200006080c7981 */ /* 0x000f28000c1e9b00 */
[----:B------:R-:W5:Y:S04]  /*1740*/  LDG.E.64.CONSTANT R14, desc[UR6][R8.64+0x3000] ;  /* 0x00300006080e7981 */ /* 0x000f68000c1e9b00 */
[----:B------:R-:W5:Y:S04]  /*1750*/  LDG.E.64.CONSTANT R16, desc[UR6][R8.64+0x4000] ;  /* 0x0040000608107981 */ /* 0x000f68000c1e9b00 */
[----:B------:R-:W5:Y:S04]  /*1760*/  LDG.E.64.CONSTANT R18, desc[UR6][R8.64+0x5000] ;  /* 0x0050000608127981 */ /* 0x000f68000c1e9b00 */
[----:B------:R-:W5:Y:S01]  /*1770*/  LDG.E.64.CONSTANT R20, desc[UR6][R8.64+0x6000] ;  /* 0x0060000608147981 */ /* 0x000f62000c1e9b00 */
[----:B--2---:R-:W-:-:S08]  /*1780*/  DADD R4, R4, R6 ;  /* 0x0000000004047229 */ /* 0x004fd00000000006 */
[----:B---3--:R-:W-:-:S08]  /*1790*/  DADD R4, R10, R4 ;  /* 0x000000000a047229 */ /* 0x008fd00000000004 */
[----:B----4-:R-:W-:-:S08]  /*17a0*/  DADD R4, R12, R4 ;  /* 0x000000000c047229 */ /* 0x010fd00000000004 */
[----:B-----5:R-:W-:-:S08]  /*17b0*/  DADD R4, R14, R4 ;  /* 0x000000000e047229 */ /* 0x020fd00000000004 */
[----:B------:R-:W-:Y:S01]  /*17c0*/  DADD R16, R16, R4 ;  /* 0x0000000010107229 */ /* 0x000fe20000000004 */
[----:B0-----:R-:W-:-:S04]  /*17d0*/  IMAD.MOV.U32 R4, RZ, RZ, R22 ;  /* 0x000000ffff047224 */ /* 0x001fc800078e0016 */
[----:B------:R-:W-:-:S03]  /*17e0*/  VIADD R0, R4, -UR4 ;  /* 0x8000000404007c36 */ /* 0x000fc60008000000 */
[----:B------:R-:W-:Y:S02]  /*17f0*/  DADD R16, R18, R16 ;  /* 0x0000000012107229 */ /* 0x000fe40000000010 */
[----:B------:R-:W-:-:S06]  /*1800*/  ISETP.GE.AND P0, PT, R0, 0xe00, PT ;  /* 0x00000e000000780c */ /* 0x000fcc0003f06270 */
[----:B------:R-:W-:-:S07]  /*1810*/  DADD R6, R20, R16 ;  /* 0x0000000014067229 */ /* 0x000fce0000000010 */
[----:B------:R-:W-:Y:S05]  /*1820*/  @!P0 BRA `(.L_x_18) ;  /* 0x00000008001c8947 */ /* 0x000fea0003800000 */
[----:B------:R-:W-:-:S06]  /*1830*/  UIADD3 UR4, UPT, UPT, UR4, 0xe00, URZ ;  /* 0x00000e0004047890 */ /* 0x000fcc000fffe0ff */
[----:B------:R-:W-:-:S13]  /*1840*/  ISETP.LT.AND P0, PT, R23, UR4, PT ;  /* 0x0000000417007c0c */ /* 0x000fda000bf01270 */
[----:B------:R-:W-:Y:S05]  /*1850*/  @!P0 BRA `(.L_x_19) ;  /* 0xfffffffc00a48947 */ /* 0x000fea000383ffff */
.L_x_17:
[----:B------:R-:W-:-:S13]  /*1860*/  ISETP.LE.AND P0, PT, R4, UR4, PT ;  /* 0x0000000404007c0c */ /* 0x000fda000bf03270 */
[----:B------:R-:W-:Y:S05]  /*1870*/  @P0 BRA `(.L_x_18) ;  /* 0x0000000800080947 */ /* 0x000fea0003800000 */
[----:B------:R-:W-:Y:S01]  /*1880*/  VIADD R0, R4, -UR4 ;  /* 0x8000000404007c36 */ /* 0x000fe20008000000 */
[----:B------:R-:W-:Y:S04]  /*1890*/  BSSY.RECONVERGENT B1, `(.L_x_18) ;  /* 0x0000080000017945 */ /* 0x000fe80003800200 */
[----:B------:R-:W-:-:S13]  /*18a0*/  ISETP.GE.AND P0, PT, R41, R0, PT ;  /* 0x000000002900720c */ /* 0x000fda0003f06270 */
[----:B------:R-:W-:Y:S05]  /*18b0*/  @P0 BRA `(.L_x_20) ;  /* 0x0000000400f40947 */ /* 0x000fea0003800000 */
[----:B------:R-:W-:Y:S01]  /*18c0*/  LOP3.LUT R5, RZ, R41, RZ, 0x33, !PT ;  /* 0x00000029ff057212 */ /* 0x000fe200078e33ff */
[----:B------:R-:W-:Y:S01]  /*18d0*/  BSSY.RECONVERGENT B2, `(.L_x_21) ;  /* 0x0000014000027945 */ /* 0x000fe20003800200 */
[----:B------:R-:W-:Y:S02]  /*18e0*/  IMAD.MOV.U32 R45, RZ, RZ, R41 ;  /* 0x000000ffff2d7224 */ /* 0x000fe400078e0029 */
[----:B------:R-:W-:-:S04]  /*18f0*/  IADD3 R4, PT, PT, R4, -UR4, R5 ;  /* 0x8000000404047c10 */ /* 0x000fc8000fffe005 */
[C---:B------:R-:W-:Y:S02]  /*1900*/  LOP3.LUT R5, R4.reuse, 0x600, RZ, 0xc0, !PT ;  /* 0x0000060004057812 */ /* 0x040fe400078ec0ff */
[----:B------:R-:W-:Y:S02]  /*1910*/  ISETP.GE.U32.AND P1, PT, R4, 0x600, PT ;  /* 0x000006000400780c */ /* 0x000fe40003f26070 */
[----:B------:R-:W-:-:S13]  /*1920*/  ISETP.NE.AND P0, PT, R5, 0x600, PT ;  /* 0x000006000500780c */ /* 0x000fda0003f05270 */
[----:B------:R-:W-:Y:S05]  /*1930*/  @!P0 BRA `(.L_x_22) ;  /* 0x0000000000348947 */ /* 0x000fea0003800000 */
[----:B------:R-:W-:Y:S01]  /*1940*/  LEA.HI R4, R4, 0x1, RZ, 0x17 ;  /* 0x0000000104047811 */ /* 0x000fe200078fb8ff */
[----:B------:R-:W-:Y:S02]  /*1950*/  VIADD R9, R41, UR4 ;  /* 0x0000000429097c36 */ /* 0x000fe40008000000 */
[----:B------:R-:W-:Y:S01]  /*1960*/  IMAD.MOV.U32 R45, RZ, RZ, R41 ;  /* 0x000000ffff2d7224 */ /* 0x000fe200078e0029 */
[----:B------:R-:W-:-:S05]  /*1970*/  LOP3.LUT R4, R4, 0x3, RZ, 0xc0, !PT ;  /* 0x0000000304047812 */ /* 0x000fca00078ec0ff */
[----:B------:R-:W-:-:S07]  /*1980*/  IMAD.MOV R8, RZ, RZ, -R4 ;  /* 0x000000ffff087224 */ /* 0x000fce00078e0a04 */
.L_x_23:
[----:B------:R-:W-:-:S06]  /*1990*/  IMAD.WIDE.U32 R4, R9, 0x8, R2 ;  /* 0x0000000809047825 */ /* 0x000fcc00078e0002 */
[----:B------:R-:W2:Y:S01]  /*19a0*/  LDG.E.64.CONSTANT R4, desc[UR6][R4.64] ;  /* 0x0000000604047981 */ /* 0x000ea2000c1e9b00 */
[----:B------:R-:W-:Y:S02]  /*19b0*/  VIADD R8, R8, 0x1 ;  /* 0x0000000108087836 */ /* 0x000fe40000000000 */
[----:B------:R-:W-:Y:S02]  /*19c0*/  VIADD R45, R45, 0x200 ;  /* 0x000002002d2d7836 */ /* 0x000fe40000000000 */
[----:B------:R-:W-:Y:S01]  /*19d0*/  VIADD R9, R9, 0x200 ;  /* 0x0000020009097836 */ /* 0x000fe20000000000 */
[----:B------:R-:W-:Y:S01]  /*19e0*/  ISETP.NE.AND P0, PT, R8, RZ, PT ;  /* 0x000000ff0800720c */ /* 0x000fe20003f05270 */
[----:B--2---:R-:W-:-:S12]  /*19f0*/  DADD R6, R4, R6 ;  /* 0x0000000004067229 */ /* 0x004fd80000000006 */
[----:B------:R-:W-:Y:S05]  /*1a00*/  @P0 BRA `(.L_x_23) ;  /* 0xfffffffc00e00947 */ /* 0x000fea000383ffff */
.L_x_22:
[----:B------:R-:W-:Y:S05]  /*1a10*/  BSYNC.RECONVERGENT B2 ;  /* 0x0000000000027941 */ /* 0x000fea0003800200 */
.L_x_21:
[----:B------:R-:W-:Y:S05]  /*1a20*/  @!P1 BRA `(.L_x_20) ;  /* 0x0000000400989947 */ /* 0x000fea0003800000 */
[----:B------:R-:W0:Y:S01]  /*1a30*/  LDCU.64 UR8, c[0x0][0x380] ;  /* 0x00007000ff0877ac */ /* 0x000e220008000a00 */
[----:B------:R-:W-:Y:S01]  /*1a40*/  IMAD.IADD R9, R0, 0x1, -R45 ;  /* 0x0000000100097824 */ /* 0x000fe200078e0a2d */
[C---:B------:R-:W-:Y:S01]  /*1a50*/  IADD3 R5, P0, PT, R45.reuse, UR4, RZ ;  /* 0x000000042d057c10 */ /* 0x040fe2000ff1e0ff */
[----:B------:R-:W-:Y:S01]  /*1a60*/  BSSY.RECONVERGENT B2, `(.L_x_24) ;  /* 0x0000039000027945 */ /* 0x000fe20003800200 */
[----:B------:R-:W-:Y:S02]  /*1a70*/  VIADD R43, R45, UR4 ;  /* 0x000000042d2b7c36 */ /* 0x000fe40008000000 */
[----:B------:R-:W-:Y:S01]  /*1a80*/  ISETP.GT.AND P1, PT, R9, 0x1800, PT ;  /* 0x000018000900780c */ /* 0x000fe20003f24270 */
[----:B------:R-:W-:Y:S01]  /*1a90*/  IMAD.X R8, RZ, RZ, RZ, P0 ;  /* 0x000000ffff087224 */ /* 0x000fe200000e06ff */
[----:B0-----:R-:W-:-:S04]  /*1aa0*/  LEA R4, P0, R5, UR8, 0x3 ;  /* 0x0000000805047c11 */ /* 0x001fc8000f8018ff */
[----:B------:R-:W-:Y:S02]  /*1ab0*/  LEA.HI.X R5, R5, UR9, R8, 0x3, P0 ;  /* 0x0000000905057c11 */ /* 0x000fe400080f1c08 */
[----:B------:R-:W-:-:S05]  /*1ac0*/  IADD3 R4, P0, PT, R4, 0x2000, RZ ;  /* 0x0000200004047810 */ /* 0x000fca0007f1e0ff */
[----:B------:R-:W-:Y:S01]  /*1ad0*/  IMAD.X R5, RZ, RZ, R5, P0 ;  /* 0x000000ffff057224 */ /* 0x000fe200000e0605 */
[----:B------:R-:W-:Y:S01]  /*1ae0*/  PLOP3.LUT P0, PT, PT, PT, PT, 0x80, 0x8 ;  /* 0x000000000008781c */ /* 0x000fe20003f0f070 */
[----:B------:R-:W-:-:S12]  /*1af0*/  @!P1 BRA `(.L_x_25) ;  /* 0x0000000000bc9947 */ /* 0x000fd80003800000 */
[----:B------:R-:W-:Y:S01]  /*1b00*/  PLOP3.LUT P0, PT, PT, PT, PT, 0x8, 0x80 ;  /* 0x000000000080781c */ /* 0x000fe20003f0e170 */
[----:B------:R-:W-:-:S12]  /*1b10*/  VIADD R40, R0, 0xffffe800 ;  /* 0xffffe80000287836 */ /* 0x000fd80000000000 */
.L_x_26:
[C---:B------:R-:W-:Y:S01]  /*1b20*/  IMAD.WIDE.U32 R38, R43.reuse, 0x8, R2 ;  /* 0x000000082b267825 */ /* 0x040fe200078e0002 */
[----:B------:R-:W2:Y:S04]  /*1b30*/  LDG.E.64.CONSTANT R8, desc[UR6][R4.64+-0x1000] ;  /* 0xfff0000604087981 */ /* 0x000ea8000c1e9b00 */
[----:B------:R-:W3:Y:S04]  /*1b40*/  LDG.E.64.CONSTANT R10, desc[UR6][R4.64] ;  /* 0x00000006040a7981 */ /* 0x000ee8000c1e9b00 */
[----:B------:R-:W4:Y:S01]  /*1b50*/  LDG.E.64.CONSTANT R38, desc[UR6][R38.64] ;  /* 0x0000000626267981 */ /* 0x000f22000c1e9b00 */
[----:B------:R-:W-:-:S03]  /*1b60*/  VIADD R15, R43, 0x800 ;  /* 0x000008002b0f7836 */ /* 0x000fc60000000000 */
[----:B------:R-:W5:Y:S01]  /*1b70*/  LDG.E.64.CONSTANT R12, desc[UR6][R4.64+0x1000] ;  /* 0x00100006040c7981 */ /* 0x000f62000c1e9b00 */
[----:B------:R-:W-:-:S03]  /*1b80*/  IMAD.WIDE.U32 R14, R15, 0x8, R2 ;  /* 0x000000080f0e7825 */ /* 0x000fc600078e0002 */
[----:B------:R-:W5:Y:S04]  /*1b90*/  LDG.E.64.CONSTANT R16, desc[UR6][R4.64+0x3000] ;  /* 0x0030000604107981 */ /* 0x000f68000c1e9b00 */
[----:B------:R-:W5:Y:S04]  /*1ba0*/  LDG.E.64.CONSTANT R14, desc[UR6][R14.64] ;  /* 0x000000060e0e7981 */ /* 0x000f68000c1e9b00 */
[----:B------:R-:W5:Y:S01]  /*1bb0*/  LDG.E.64.CONSTANT R18, desc[UR6][R4.64+0x4000] ;  /* 0x0040000604127981 */ /* 0x000f62000c1e9b00 */
        /* <DEDUP_REMOVED lines=11> */
[----:B------:R-:W5:Y:S04]  /*1c70*/  LDG.E.64.CONSTANT R34, desc[UR6][R4.64+0xc000] ;  /* 0x00c0000604227981 */ /* 0x000f68000c1e9b00 */
[----:B------:R0:W5:Y:S01]  /*1c80*/  LDG.E.64.CONSTANT R36, desc[UR6][R4.64+0xd000] ;  /* 0x00d0000604247981 */ /* 0x000162000c1e9b00 */
[----:B------:R-:W-:-:S05]  /*1c90*/  VIADD R45, R45, 0x2000 ;  /* 0x000020002d2d7836 */ /* 0x000fca0000000000 */
[----:B------:R-:W-:Y:S02]  /*1ca0*/  ISETP.GE.AND P1, PT, R45, R40, PT ;  /* 0x000000282d00720c */ /* 0x000fe40003f26270 */
[----:B0-----:R-:W-:Y:S01]  /*1cb0*/  IADD3 R4, P2, PT, R4, 0x10000, RZ ;  /* 0x0001000004047810 */ /* 0x001fe20007f5e0ff */
[----:B------:R-:W-:-:S04]  /*1cc0*/  VIADD R43, R43, 0x2000 ;  /* 0x000020002b2b7836 */ /* 0x000fc80000000000 */
[----:B------:R-:W-:Y:S01]  /*1cd0*/  IMAD.X R5, RZ, RZ, R5, P2 ;  /* 0x000000ffff057224 */ /* 0x000fe200010e0605 */
[----:B----4-:R-:W-:-:S08]  /*1ce0*/  DADD R38, R38, R6 ;  /* 0x0000000026267229 */ /* 0x010fd00000000006 */
[----:B--2---:R-:W-:-:S08]  /*1cf0*/  DADD R8, R38, R8 ;  /* 0x0000000026087229 */ /* 0x004fd00000000008 */
[----:B---3--:R-:W-:-:S08]  /*1d00*/  DADD R8, R8, R10 ;  /* 0x0000000008087229 */ /* 0x008fd0000000000a */
[----:B-----5:R-:W-:-:S08]  /*1d10*/  DADD R8, R8, R12 ;  /* 0x0000000008087229 */ /* 0x020fd0000000000c */
        /* <DEDUP_REMOVED lines=13> */
.L_x_25:
[----:B------:R-:W-:Y:S05]  /*1df0*/  BSYNC.RECONVERGENT B2 ;  /* 0x0000000000027941 */ /* 0x000fea0003800200 */
.L_x_24:
[----:B------:R-:W-:Y:S01]  /*1e00*/  IMAD.IADD R8, R0, 0x1, -R45 ;  /* 0x0000000100087824 */ /* 0x000fe200078e0a2d */
[----:B------:R-:W-:Y:S04]  /*1e10*/  BSSY.RECONVERGENT B2, `(.L_x_27) ;  /* 0x000001c000027945 */ /* 0x000fe80003800200 */
[----:B------:R-:W-:-:S13]  /*1e20*/  ISETP.GT.AND P1, PT, R8, 0x800, PT ;  /* 0x000008000800780c */ /* 0x000fda0003f24270 */
[----:B------:R-:W-:Y:S05]  /*1e30*/  @!P1 BRA `(.L_x_28) ;  /* 0x0000000000649947 */ /* 0x000fea0003800000 */
        /* <DEDUP_REMOVED lines=9> */
[----:B------:R-:W5:Y:S04]  /*1ed0*/  LDG.E.64.CONSTANT R22, desc[UR6][R4.64+0x4000] ;  /* 0x0040000604167981 */ /* 0x000f68000c1e9b00 */
[----:B------:R0:W5:Y:S01]  /*1ee0*/  LDG.E.64.CONSTANT R8, desc[UR6][R4.64+0x5000] ;  /* 0x0050000604087981 */ /* 0x000162000c1e9b00 */
[----:B------:R-:W-:Y:S01]  /*1ef0*/  PLOP3.LUT P0, PT, PT, PT, PT, 0x8, 0x80 ;  /* 0x000000000080781c */ /* 0x000fe20003f0e170 */
[----:B------:R-:W-:-:S02]  /*1f00*/  VIADD R45, R45, 0x1000 ;  /* 0x000010002d2d7836 */ /* 0x000fc40000000000 */
[----:B------:R-:W-:Y:S01]  /*1f10*/  VIADD R43, R43, 0x1000 ;  /* 0x000010002b2b7836 */ /* 0x000fe20000000000 */
[----:B----4-:R-:W-:-:S08]  /*1f20*/  DADD R6, R6, R10 ;  /* 0x0000000006067229 */ /* 0x010fd0000000000a */
[----:B--2---:R-:W-:-:S08]  /*1f30*/  DADD R6, R6, R12 ;  /* 0x0000000006067229 */ /* 0x004fd0000000000c */
[----:B---3--:R-:W-:-:S08]  /*1f40*/  DADD R6, R6, R14 ;  /* 0x0000000006067229 */ /* 0x008fd0000000000e */
[----:B-----5:R-:W-:-:S08]  /*1f50*/  DADD R6, R6, R16 ;  /* 0x0000000006067229 */ /* 0x020fd00000000010 */
[----:B------:R-:W-:-:S08]  /*1f60*/  DADD R6, R6, R18 ;  /* 0x0000000006067229 */ /* 0x000fd00000000012 */
[----:B------:R-:W-:Y:S01]  /*1f70*/  DADD R6, R6, R20 ;  /* 0x0000000006067229 */ /* 0x000fe20000000014 */
[----:B------:R-:W-:-:S07]  /*1f80*/  IADD3 R10, P1, PT, R4, 0x8000, RZ ;  /* 0x00008000040a7810 */ /* 0x000fce0007f3e0ff */
[----:B------:R-:W-:Y:S01]  /*1f90*/  DADD R6, R6, R22 ;  /* 0x0000000006067229 */ /* 0x000fe20000000016 */
[----:B0-----:R-:W-:Y:S02]  /*1fa0*/  IMAD.X R5, RZ, RZ, R5, P1 ;  /* 0x000000ffff057224 */ /* 0x001fe400008e0605 */
[----:B------:R-:W-:-:S05]  /*1fb0*/  IMAD.MOV.U32 R4, RZ, RZ, R10 ;  /* 0x000000ffff047224 */ /* 0x000fca00078e000a */
[----:B------:R-:W-:-:S11]  /*1fc0*/  DADD R6, R6, R8 ;  /* 0x0000000006067229 */ /* 0x000fd60000000008 */
.L_x_28:
[----:B------:R-:W-:Y:S05]  /*1fd0*/  BSYNC.RECONVERGENT B2 ;  /* 0x0000000000027941 */ /* 0x000fea0003800200 */
.L_x_27:
[----:B------:R-:W-:-:S13]  /*1fe0*/  ISETP.LT.OR P0, PT, R45, R0, P0 ;  /* 0x000000002d00720c */ /* 0x000fda0000701670 */
[----:B------:R-:W-:Y:S05]  /*1ff0*/  @!P0 BRA `(.L_x_20) ;  /* 0x0000000000248947 */ /* 0x000fea0003800000 */
[----:B------:R-:W-:Y:S01]  /*2000*/  IMAD.WIDE.U32 R2, R43, 0x8, R2 ;  /* 0x000000082b027825 */ /* 0x000fe200078e0002 */
[----:B------:R-:W2:Y:S04]  /*2010*/  LDG.E.64.CONSTANT R8, desc[UR6][R4.64+-0x1000] ;  /* 0xfff0000604087981 */ /* 0x000ea8000c1e9b00 */
[----:B------:R-:W3:Y:S04]  /*2020*/  LDG.E.64.CONSTANT R10, desc[UR6][R4.64] ;  /* 0x00000006040a7981 */ /* 0x000ee8000c1e9b00 */
[----:B------:R-:W4:Y:S04]  /*2030*/  LDG.E.64.CONSTANT R2, desc[UR6][R2.64] ;  /* 0x0000000602027981 */ /* 0x000f28000c1e9b00 */
[----:B------:R-:W5:Y:S01]  /*2040*/  LDG.E.64.CONSTANT R12, desc[UR6][R4.64+0x1000] ;  /* 0x00100006040c7981 */ /* 0x000f62000c1e9b00 */
[----:B----4-:R-:W-:-:S08]  /*2050*/  DADD R6, R6, R2 ;  /* 0x0000000006067229 */ /* 0x010fd00000000002 */
[----:B--2---:R-:W-:-:S08]  /*2060*/  DADD R6, R6, R8 ;  /* 0x0000000006067229 */ /* 0x004fd00000000008 */
[----:B---3--:R-:W-:-:S08]  /*2070*/  DADD R6, R6, R10 ;  /* 0x0000000006067229 */ /* 0x008fd0000000000a */
[----:B-----5:R-:W-:-:S11]  /*2080*/  DADD R6, R6, R12 ;  /* 0x0000000006067229 */ /* 0x020fd6000000000c */
.L_x_20:
[----:B------:R-:W-:Y:S05]  /*2090*/  BSYNC.RECONVERGENT B1 ;  /* 0x0000000000017941 */ /* 0x000fea0003800200 */
.L_x_18:
[----:B------:R-:W0:Y:S01]  /*20a0*/  S2R R0, SR_LANEID ;  /* 0x0000000000007919 */ /* 0x000e220000000000 */
[----:B------:R-:W-:Y:S04]  /*20b0*/  SHFL.DOWN PT, R2, R6, 0x1, 0x1f ;  /* 0x08201f0006027f89 */ /* 0x000fe800000e0000 */
[----:B------:R-:W1:Y:S02]  /*20c0*/  SHFL.DOWN PT, R3, R7, 0x1, 0x1f ;  /* 0x08201f0007037f89 */ /* 0x000e6400000e0000 */
[----:B-1----:R-:W-:Y:S01]  /*20d0*/  DADD R2, R2, R6 ;  /* 0x0000000002027229 */ /* 0x002fe20000000006 */
[C---:B0-----:R-:W-:Y:S02]  /*20e0*/  ISETP.GT.AND P0, PT, R0.reuse, 0x1e, PT ;  /* 0x0000001e0000780c */ /* 0x041fe40003f04270 */
[----:B------:R-:W-:-:S07]  /*20f0*/  ISETP.NE.AND P1, PT, R0, RZ, PT ;  /* 0x000000ff0000720c */ /* 0x000fce0003f25270 */
        /* <DEDUP_REMOVED lines=15> */
[----:B------:R-:W-:Y:S01]  /*21f0*/  ISETP.GT.AND P0, PT, R0, 0x17, PT ;  /* 0x000000170000780c */ /* 0x000fe20003f04270 */
[----:B------:R-:W-:Y:S01]  /*2200*/  SHFL.DOWN PT, R2, R6, 0x8, 0x1f ;  /* 0x09001f0006027f89 */ /* 0x000fe200000e0000 */
[----:B------:R-:W-:-:S03]  /*2210*/  @!P1 MOV R8, 0x400 ;  /* 0x0000040000089802 */ /* 0x000fc60000000f00 */
[----:B------:R-:W0:Y:S01]  /*2220*/  SHFL.DOWN PT, R3, R7, 0x8, 0x1f ;  /* 0x09001f0007037f89 */ /* 0x000e2200000e0000 */
[----:B-1----:R-:W-:Y:S01]  /*2230*/  @!P1 LEA R11, R11, R8, 0x18 ;  /* 0x000000080b0b9211 */ /* 0x002fe200078ec0ff */
[----:B0-----:R-:W-:-:S10]  /*2240*/  DADD R2, R2, R6 ;  /* 0x0000000002027229 */ /* 0x001fd40000000006 */
[----:B------:R-:W-:Y:S02]  /*2250*/  FSEL R4, R6, R2, P0 ;  /* 0x0000000206047208 */ /* 0x000fe40000000000 */
[----:B------:R-:W-:Y:S02]  /*2260*/  FSEL R5, R7, R3, P0 ;  /* 0x0000000307057208 */ /* 0x000fe40000000000 */
[----:B------:R-:W-:Y:S01]  /*2270*/  @!P1 SHF.R.U32.HI R6, RZ, 0x2, R41 ;  /* 0x00000002ff069819 */ /* 0x000fe20000011629 */
[----:B------:R-:W-:Y:S01]  /*2280*/  SHFL.DOWN PT, R2, R4, 0x10, 0x1f ;  /* 0x0a001f0004027f89 */ /* 0x000fe200000e0000 */
[----:B------:R-:W-:Y:S02]  /*2290*/  ISETP.NE.AND P0, PT, R41, RZ, PT ;  /* 0x000000ff2900720c */ /* 0x000fe40003f05270 */
[----:B------:R-:W-:Y:S01]  /*22a0*/  @!P1 LOP3.LUT R6, R6, 0xf8, RZ, 0xc0, !PT ;  /* 0x000000f806069812 */ /* 0x000fe200078ec0ff */
[----:B------:R-:W0:Y:S04]  /*22b0*/  SHFL.DOWN PT, R3, R5, 0x10, 0x1f ;  /* 0x0a001f0005037f89 */ /* 0x000e2800000e0000 */
[----:B------:R-:W-:Y:S01]  /*22c0*/  @!P1 IMAD.IADD R11, R6, 0x1, R11 ;  /* 0x00000001060b9824 */ /* 0x000fe200078e020b */
[----:B0-----:R-:W-:-:S07]  /*22d0*/  DADD R2, R2, R4 ;  /* 0x0000000002027229 */ /* 0x001fce0000000004 */
[----:B------:R0:W-:Y:S01]  /*22e0*/  @!P1 STS.64 [R11+0x10], R2 ;  /* 0x000010020b009388 */ /* 0x0001e20000000a00 */
[----:B------:R-:W-:Y:S01]  /*22f0*/  BAR.SYNC.DEFER_BLOCKING 0x0 ;  /* 0x0000000000007b1d */ /* 0x000fe20000010000 */
[----:B------:R-:W-:-:S04]  /*2300*/  ISETP.GT.AND P1, PT, R0, 0xf, PT ;  /* 0x0000000f0000780c */ /* 0x000fc80003f24270 */
[----:B------:R-:W-:Y:S02]  /*2310*/  FSEL R0, R4, R2, P1 ;  /* 0x0000000204007208 */ /* 0x000fe40000800000 */
[----:B------:R-:W-:-:S03]  /*2320*/  FSEL R5, R5, R3, P1 ;  /* 0x0000000305057208 */ /* 0x000fc60000800000 */
[----:B0-----:R-:W-:Y:S02]  /*2330*/  IMAD.MOV.U32 R2, RZ, RZ, R0 ;  /* 0x000000ffff027224 */ /* 0x001fe400078e0000 */
[----:B------:R-:W-:Y:S01]  /*2340*/  IMAD.MOV.U32 R3, RZ, RZ, R5 ;  /* 0x000000ffff037224 */ /* 0x000fe200078e0005 */
[----:B------:R-:W-:Y:S06]  /*2350*/  @P0 BRA `(.L_x_16) ;  /* 0x0000000000680947 */ /* 0x000fec0003800000 */
[----:B------:R-:W0:Y:S01]  /*2360*/  S2UR UR5, SR_CgaCtaId ;  /* 0x00000000000579c3 */ /* 0x000e220000008800 */
[----:B------:R-:W-:Y:S02]  /*2370*/  UMOV UR4, 0x400 ;  /* 0x0000040000047882 */ /* 0x000fe40000000000 */
[----:B0-----:R-:W-:-:S09]  /*2380*/  ULEA UR4, UR5, UR4, 0x18 ;  /* 0x0000000405047291 */ /* 0x001fd2000f8ec0ff */
[----:B------:R-:W0:Y:S04]  /*2390*/  LDS.64 R4, [UR4+0x18] ;  /* 0x00001804ff047984 */ /* 0x000e280008000a00 */
[----:B------:R-:W1:Y:S04]  /*23a0*/  LDS.128 R8, [UR4+0x20] ;  /* 0x00002004ff087984 */ /* 0x000e680008000c00 */
        /* <DEDUP_REMOVED lines=20> */
[----:B------:R-:W-:-:S11]  /*24f0*/  DADD R2, R2, R10 ;  /* 0x0000000002027229 */ /* 0x000fd6000000000a */
.L_x_16:
[----:B------:R-:W-:Y:S05]  /*2500*/  BSYNC.RECONVERGENT B0 ;  /* 0x0000000000007941 */ /* 0x000fea0003800200 */
.L_x_1:
[----:B------:R-:W-:Y:S05]  /*2510*/  @P0 EXIT ;  /* 0x000000000000094d */ /* 0x000fea0003800000 */
[----:B------:R-:W0:Y:S01]  /*2520*/  LDCU.64 UR4, c[0x0][0x398] ;  /* 0x00007300ff0477ac */ /* 0x000e220008000a00 */
[----:B------:R-:W2:Y:S01]  /*2530*/  LDC.64 R4, c[0x0][0x388] ;  /* 0x0000e200ff047b82 */ /* 0x000ea20000000a00 */
[----:B0-----:R-:W-:-:S07]  /*2540*/  DADD R2, R2, UR4 ;  /* 0x0000000402027e29 */ /* 0x001fce0008000000 */
[----:B--2---:R-:W-:Y:S01]  /*2550*/  STG.E.64 desc[UR6][R4.64], R2 ;  /* 0x0000000204007986 */ /* 0x004fe2000c101b06 */
[----:B------:R-:W-:Y:S05]  /*2560*/  EXIT ;  /* 0x000000000000794d */ /* 0x000fea0003800000 */
.L_x_29:
[----:B------:R-:W-:-:S00]  /*2570*/  BRA `(.L_x_29) ;  /* 0xfffffffc00fc7947 */ /* 0x000fc0000383ffff */
[----:B------:R-:W-:-:S00]  /*2580*/  NOP ;  /* 0x0000000000007918 */ /* 0x000fc00000000000 */
[----:B------:R-:W-:-:S00]  /*2590*/  NOP ;  /* 0x0000000000007918 */ /* 0x000fc00000000000 */
[----:B------:R-:W-:-:S00]  /*25a0*/  NOP ;  /* 0x0000000000007918 */ /* 0x000fc00000000000 */
[----:B------:R-:W-:-:S00]  /*25b0*/  NOP ;  /* 0x0000000000007918 */ /* 0x000fc00000000000 */
[----:B------:R-:W-:-:S00]  /*25c0*/  NOP ;  /* 0x0000000000007918 */ /* 0x000fc00000000000 */
[----:B------:R-:W-:-:S00]  /*25d0*/  NOP ;  /* 0x0000000000007918 */ /* 0x000fc00000000000 */
[----:B------:R-:W-:-:S00]  /*25e0*/  NOP ;  /* 0x0000000000007918 */ /* 0x000fc00000000000 */
[----:B------:R-:W-:-:S00]  /*25f0*/  NOP ;  /* 0x0000000000007918 */ /* 0x000fc00000000000 */
.L_x_1901:


//--------------------- .text._ZN3cub18CUB_300001_SM_10006detail6reduce18DeviceReduceKernelINS2_10policy_hubIdyN4cuda3std3__44plusIdEEE10Policy1000EN6thrust24THRUST_300001_SM_1000_NS6detail15normal_iteratorINSD_10device_ptrIlEEEEyS9_d6squareIdEEEvT0_PT3_T1_NS0_13GridEvenShareISO_EET2_T4_ --------------------------
	.section	.text._ZN3cub18CUB_300001_SM_10006detail6reduce18DeviceReduceKernelINS2_10policy_hubIdyN4cuda3std3__44plusIdEEE10Policy1000EN6thrust24THRUST_300001_SM_1000_NS6detail15normal_iteratorINSD_10device_ptrIlEEEEyS9_d6squareIdEEEvT0_PT3_T1_NS0_13GridEvenShareISO_EET2_T4_,"ax",@progbits
	.align	128
        .global         _ZN3cub18CUB_300001_SM_10006detail6reduce18DeviceReduceKernelINS2_10policy_hubIdyN4cuda3std3__44plusIdEEE10Policy1000EN6thrust24THRUST_300001_SM_1000_NS6detail15normal_iteratorINSD_10device_ptrIlEEEEyS9_d6squareIdEEEvT0_PT3_T1_NS0_13GridEvenShareISO_EET2_T4_
        .type           _ZN3cub18CUB_300001_SM_10006detail6reduce18DeviceReduceKernelINS2_10policy_hubIdyN4cuda3std3__44plusIdEEE10Policy1000EN6thrust24THRUST_300001_SM_1000_NS6detail15normal_iteratorINSD_10device_ptrIlEEEEyS9_d6squareIdEEEvT0_PT3_T1_NS0_13GridEvenShareISO_EET2_T4_,@function
        .size           _ZN3cub18CUB_300001_SM_10006detail6reduce18DeviceReduceKernelINS2_10policy_hubIdyN4cuda3std3__44plusIdEEE10Policy1000EN6thrust24THRUST_300001_SM_1000_NS6detail15normal_iteratorINSD_10device_ptrIlEEEEyS9_d6squareIdEEEvT0_PT3_T1_NS0_13GridEvenShareISO_EET2_T4_,(.L_x_1891 - _ZN3cub18CUB_300001_SM_10006detail6reduce18DeviceReduceKernelINS2_10policy_hubIdyN4cuda3std3__44plusIdEEE10Policy1000EN6thrust24THRUST_300001_SM_1000_NS6detail15normal_iteratorINSD_10device_ptrIlEEEEyS9_d6squareIdEEEvT0_PT3_T1_NS0_13GridEvenShareISO_EET2_T4_)
        .other          _ZN3cub18CUB_300001_SM_10006detail6reduce18DeviceReduceKernelINS2_10policy_hubIdyN4cuda3std3__44plusIdEEE10Policy1000EN6thrust24THRUST_300001_SM_1000_NS6detail15normal_iteratorINSD_10device_ptrIlEEEEyS9_d6squareIdEEEvT0_PT3_T1_NS0_13GridEvenShareISO_EET2_T4_,@"STO_CUDA_ENTRY STV_DEFAULT"
_ZN3cub18CUB_300001_SM_10006detail6reduce18DeviceReduceKernelINS2_10policy_hubIdyN4cuda3std3__44plusIdEEE10Policy1000EN6thrust24THRUST_300001_SM_1000_NS6detail15normal_iteratorINSD_10device_ptrIlEEEEyS9_d6squareIdEEEvT0_PT3_T1_NS0_13GridEvenShareISO_EET2_T4_:
.text._ZN3cub18CUB_300001_SM_10006detail6reduce18DeviceReduceKernelINS2_10policy_hubIdyN4cuda3std3__44plusIdEEE10Policy1000EN6thrust24THRUST_300001_SM_1000_NS6detail15normal_iteratorINSD_10device_ptrIlEEEEyS9_d6squareIdEEEvT0_PT3_T1_NS0_13GridEvenShareISO_EET2_T4_:
[----:B------:R-:W-:Y:S01]  /*0000*/  LDC R1, c[0x0][0x37c] ;  /* 0x0000df00ff017b82 */ /* 0x000fe20000000800 */
[----:B------:R-:W0:Y:S07]  /*0010*/  S2R R2, SR_CTAID.X ;  /* 0x0000000000027919 */ /* 0x000e2e0000002500 */
[----:B------:R-:W1:Y:S01]  /*0020*/  LDC.64 R4, c[0x0][0x3b8] ;  /* 0x0000ee00ff047b82 */ /* 0x000e620000000a00 */
[----:B------:R-:W2:Y:S01]  /*0030*/  LDCU.64 UR6, c[0x0][0x358] ;  /* 0x00006b00ff0677ac */ /* 0x000ea20008000a00 */
[----:B------:R-:W-:Y:S01]  /*0040*/  BSSY.RECONVERGENT B0, `(.L_x_30) ;  /* 0x0000f89000007945 */ /* 0x000fe20003800200 */
[----:B------:R-:W3:Y:S05]  /*0050*/  LDCU UR5, c[0x0][0x3e8] ;  /* 0x00007d00ff0577ac */ /* 0x000eea0008000800 */
[----:B------:R-:W4:Y:S01]  /*0060*/  LDC R3, c[0x0][0x3ec] ;  /* 0x0000fb00ff037b82 */ /* 0x000f220000000800 */
[----:B------:R-:W-:Y:S01]  /*0070*/  UMOV UR4, URZ ;  /* 0x000000ff00047c82 */ /* 0x000fe20008000000 */
[----:B------:R-:W-:Y:S01]  /*0080*/  UMOV UR8, 0x40100000 ;  /* 0x4010000000087882 */ /* 0x000fe20000000000 */
[----:B0-----:R-:W-:-:S05]  /*0090*/  IMAD R11, R2, 0xe00, RZ ;  /* 0x00000e00020b7824 */ /* 0x001fca00078e02ff */
[----:B-1----:R-:W-:-:S04]  /*00a0*/  IADD3 R0, P1, PT, -R11, R4, RZ ;  /* 0x000000040b007210 */ /* 0x002fc80007f3e1ff */
[----:B------:R-:W-:Y:S02]  /*00b0*/  ISETP.GT.U32.AND P0, PT, R0, 0xdff, PT ;  /* 0x00000dff0000780c */ /* 0x000fe40003f04070 */
[----:B------:R-:W-:-:S04]  /*00c0*/  IADD3.X R0, PT, PT, R5, -0x1, RZ, P1, !PT ;  /* 0xffffffff05007810 */ /* 0x000fc80000ffe4ff */
[----:B------:R-:W-:-:S13]  /*00d0*/  ISETP.GT.U32.AND.EX P0, PT, R0, RZ, PT, P0 ;  /* 0x000000ff0000720c */ /* 0x000fda0003f04100 */
[----:B--234-:R-:W-:Y:S05]  /*00e0*/  @P0 BRA `(.L_x_31) ;  /* 0x00000028005c0947 */ /* 0x01cfea0003800000 */
[----:B------:R-:W0:Y:S01]  /*00f0*/  S2R R0, SR_TID.X ;  /* 0x0000000000007919 */ /* 0x000e220000002100 */
[----:B------:R-:W-:Y:S01]  /*0100*/  IMAD.IADD R13, R4, 0x1, -R11 ;  /* 0x00000001040d7824 */ /* 0x000fe200078e0a0b */
[----:B------:R-:W-:Y:S01]  /*0110*/  BSSY.RECONVERGENT B1, `(.L_x_32) ;  /* 0x00000e5000017945 */ /* 0x000fe20003800200 */
[----:B------:R-:W-:-:S03]  /*0120*/  CS2R R14, SRZ ;  /* 0x00000000000e7805 */ /* 0x000fc6000001ff00 */
[----:B0-----:R-:W-:Y:S01]  /*0130*/  ISETP.GE.AND P0, PT, R0, R13, PT ;  /* 0x0000000d0000720c */ /* 0x001fe20003f06270 */
[----:B------:R-:W-:-:S12]  /*0140*/  IMAD.MOV.U32 R4, RZ, RZ, R0 ;  /* 0x000000ffff047224 */ /* 0x000fd800078e0000 */
[----:B------:R-:W-:Y:S05]  /*0150*/  @P0 BRA `(.L_x_33) ;  /* 0x0000000c00800947 */ /* 0x000fea0003800000 */
[----:B------:R-:W0:Y:S01]  /*0160*/  LDC.64 R4, c[0x0][0x380] ;  /* 0x0000e000ff047b82 */ /* 0x000e220000000a00 */
[----:B------:R-:W-:-:S07]  /*0170*/  IMAD.IADD R11, R11, 0x1, R0 ;  /* 0x000000010b0b7824 */ /* 0x000fce00078e0200 */
[----:B------:R-:W1:Y:S08]  /*0180*/  LDC R10, c[0x0][0x3ec] ;  /* 0x0000fb00ff0a7b82 */ /* 0x000e700000000800 */
[----:B------:R-:W2:Y:S01]  /*0190*/  LDC.64 R16, c[0x0][0x3e8] ;  /* 0x0000fa00ff107b82 */ /* 0x000ea20000000a00 */
[----:B0-----:R-:W-:-:S06]  /*01a0*/  IMAD.WIDE.U32 R4, R11, 0x8, R4 ;  /* 0x000000080b047825 */ /* 0x001fcc00078e0004 */
[----:B------:R-:W3:Y:S01]  /*01b0*/  LDG.E.64 R4, desc[UR6][R4.64] ;  /* 0x0000000604047981 */ /* 0x000ee2000c1e1b00 */
[----:B-1----:R-:W2:Y:S01]  /*01c0*/  MUFU.RCP64H R7, R10 ;  /* 0x0000000a00077308 */ /* 0x002ea20000001800 */
[----:B------:R-:W-:-:S05]  /*01d0*/  VIADD R6, R10, 0x300402 ;  /* 0x003004020a067836 */ /* 0x000fca0000000000 */
[----:B------:R-:W-:Y:S01]  /*01e0*/  FSETP.GEU.AND P0, PT, |R6|, 5.8789094863358348022e-39, PT ;  /* 0x004004020600780b */ /* 0x000fe20003f0e200 */
[----:B--2---:R-:W-:-:S08]  /*01f0*/  DFMA R8, R6, -R16, 1 ;  /* 0x3ff000000608742b */ /* 0x004fd00000000810 */
[----:B------:R-:W-:-:S08]  /*0200*/  DFMA R8, R8, R8, R8 ;  /* 0x000000080808722b */ /* 0x000fd00000000008 */
[----:B------:R-:W-:-:S08]  /*0210*/  DFMA R8, R6, R8, R6 ;  /* 0x000000080608722b */ /* 0x000fd00000000006 */
[----:B------:R-:W-:-:S08]  /*0220*/  DFMA R16, R8, -R16, 1 ;  /* 0x3ff000000810742b */ /* 0x000fd00000000810 */
[----:B------:R-:W-:Y:S01]  /*0230*/  DFMA R16, R8, R16, R8 ;  /* 0x000000100810722b */ /* 0x000fe20000000008 */
[----:B---3--:R0:W1:Y:S01]  /*0240*/  I2F.F64.S64 R18, R4 ;  /* 0x0000000400127312 */ /* 0x0080620000301c00 */
[----:B------:R-:W-:Y:S09]  /*0250*/  @P0 BRA `(.L_x_34) ;  /* 0x0000000000100947 */ /* 0x000ff20003800000 */
[----:B0-----:R-:W-:Y:S02]  /*0260*/  LOP3.LUT R4, R10, 0x7fffffff, RZ, 0xc0, !PT ;  /* 0x7fffffff0a047812 */ /* 0x001fe400078ec0ff */
[----:B------:R-:W-:-:S03]  /*0270*/  MOV R5, 0x2a0 ;  /* 0x000002a000057802 */ /* 0x000fc60000000f00 */
[----:B------:R-:W-:-:S07]  /*0280*/  VIADD R16, R4, 0xfff00000 ;  /* 0xfff0000004107836 */ /* 0x000fce0000000000 */
[----:B-1----:R-:W-:Y:S05]  /*0290*/  CALL.REL.NOINC `($__internal_0_$__cuda_sm20_dblrcp_rn_slowpath_v3) ;  /* 0x000000f400a87944 */ /* 0x002fea0003c00000 */
.L_x_34:
[----:B-1----:R-:W-:Y:S01]  /*02a0*/  DADD R10, R18, 0.5 ;  /* 0x3fe00000120a7429 */ /* 0x002fe20000000000 */
[----:B------:R-:W-:Y:S01]  /*02b0*/  BSSY.RECONVERGENT B2, `(.L_x_35) ;  /* 0x0000006000027945 */ /* 0x000fe20003800200 */
[----:B------:R-:W-:-:S06]  /*02c0*/  MOV R6, 0x310 ;  /* 0x0000031000067802 */ /* 0x000fcc0000000f00 */
[----:B------:R-:W-:-:S08]  /*02d0*/  DMUL R10, R10, R16 ;  /* 0x000000100a0a7228 */ /* 0x000fd00000000000 */
[----:B0-----:R-:W-:-:S10]  /*02e0*/  DADD R4, -RZ, |R10| ;  /* 0x00000000ff047229 */ /* 0x001fd4000000050a */
[----:B------:R-:W-:-:S07]  /*02f0*/  IMAD.MOV.U32 R8, RZ, RZ, R4 ;  /* 0x000000ffff087224 */ /* 0x000fce00078e0004 */
[----:B------:R-:W-:Y:S05]  /*0300*/  CALL.REL.NOINC `($_ZN3cub18CUB_300001_SM_10006detail6reduce18DeviceReduceKernelINS2_10policy_hubIdyN4cuda3std3__44plusIdEEE10Policy1000EN6thrust24THRUST_300001_SM_1000_NS6detail15normal_iteratorINSD_10device_ptrIlEEEEyS9_d6squareIdEEEvT0_PT3_T1_NS0_13GridEvenShareISO_EET2_T4_$__internal_accurate_pow) ;  /* 0x000000fc00cc7944 */ /* 0x000fea0003c00000 */
[----:B------:R-:W-:Y:S05]  /*0310*/  BSYNC.RECONVERGENT B2 ;  /* 0x0000000000027941 */ /* 0x000fea0003800200 */
.L_x_35:
[C---:B------:R-:W-:Y:S01]  /*0320*/  DADD R8, R10.reuse, 2 ;  /* 0x400000000a087429 */ /* 0x040fe20000000000 */
[----:B------:R-:W-:Y:S01]  /*0330*/  BSSY.RECONVERGENT B2, `(.L_x_36) ;  /* 0x000000d000027945 */ /* 0x000fe20003800200 */
[----:B------:R-:W-:-:S06]  /*0340*/  DSETP.NEU.AND P0, PT, R10, RZ, PT ;  /* 0x000000ff0a00722a */ /* 0x000fcc0003f0d000 */
[----:B------:R-:W-:Y:S02]  /*0350*/  FSEL R4, R7, RZ, P0 ;  /* 0x000000ff07047208 */ /* 0x000fe40000000000 */
[----:B------:R-:W-:Y:S02]  /*0360*/  LOP3.LUT R8, R9, 0x7ff00000, RZ, 0xc0, !PT ;  /* 0x7ff0000009087812 */ /* 0x000fe400078ec0ff */
[----:B------:R-:W-:Y:S02]  /*0370*/  FSEL R5, R5, RZ, P0 ;  /* 0x000000ff05057208 */ /* 0x000fe40000000000 */
[----:B------:R-:W-:-:S13]  /*0380*/  ISETP.NE.AND P1, PT, R8, 0x7ff00000, PT ;  /* 0x7ff000000800780c */ /* 0x000fda0003f25270 */
[----:B------:R-:W-:Y:S05]  /*0390*/  @P1 BRA `(.L_x_37) ;  /* 0x0000000000181947 */ /* 0x000fea0003800000 */
[----:B------:R-:W-:-:S14]  /*03a0*/  DSETP.NAN.AND P0, PT, R10, R10, PT ;  /* 0x0000000a0a00722a */ /* 0x000fdc0003f08000 */
[----:B------:R-:W-:Y:S01]  /*03b0*/  @P0 DADD R4, R10, 2 ;  /* 0x400000000a040429 */ /* 0x000fe20000000000 */
[----:B------:R-:W-:Y:S10]  /*03c0*/  @P0 BRA `(.L_x_37) ;  /* 0x00000000000c0947 */ /* 0x000ff40003800000 */
[----:B------:R-:W-:-:S14]  /*03d0*/  DSETP.NEU.AND P0, PT, |R10|, +INF , PT ;  /* 0x7ff000000a00742a */ /* 0x000fdc0003f0d200 */
[----:B------:R-:W-:Y:S02]  /*03e0*/  @!P0 IMAD.MOV.U32 R4, RZ, RZ, 0x0 ;  /* 0x00000000ff048424 */ /* 0x000fe400078e00ff */
[----:B------:R-:W-:-:S07]  /*03f0*/  @!P0 IMAD.MOV.U32 R5, RZ, RZ, 0x7ff00000 ;  /* 0x7ff00000ff058424 */ /* 0x000fce00078e00ff */
.L_x_37:
[----:B------:R-:W-:Y:S05]  /*0400*/  BSYNC.RECONVERGENT B2 ;  /* 0x0000000000027941 */ /* 0x000fea0003800200 */
.L_x_36:
[----:B------:R-:W-:Y:S01]  /*0410*/  DADD R14, R4, 1 ;  /* 0x3ff00000040e7429 */ /* 0x000fe20000000000 */
[----:B------:R-:W-:Y:S01]  /*0420*/  BSSY.RECONVERGENT B3, `(.L_x_38) ;  /* 0x0000014000037945 */ /* 0x000fe20003800200 */
[----:B------:R-:W-:Y:S01]  /*0430*/  IMAD.MOV.U32 R4, RZ, RZ, 0x1 ;  /* 0x00000001ff047424 */ /* 0x000fe200078e00ff */
[----:B------:R-:W-:-:S03]  /*0440*/  DSETP.NEU.AND P0, PT, R10, 1, PT ;  /* 0x3ff000000a00742a */ /* 0x000fc60003f0d000 */
[----:B------:R-:W0:Y:S02]  /*0450*/  MUFU.RCP64H R5, R15 ;  /* 0x0000000f00057308 */ /* 0x000e240000001800 */
[----:B0-----:R-:W-:-:S08]  /*0460*/  DFMA R6, -R14, R4, 1 ;  /* 0x3ff000000e06742b */ /* 0x001fd00000000104 */
[----:B------:R-:W-:-:S08]  /*0470*/  DFMA R6, R6, R6, R6 ;  /* 0x000000060606722b */ /* 0x000fd00000000006 */
[----:B------:R-:W-:-:S08]  /*0480*/  DFMA R6, R4, R6, R4 ;  /* 0x000000060406722b */ /* 0x000fd00000000004 */
[----:B------:R-:W-:-:S08]  /*0490*/  DFMA R4, -R14, R6, 1 ;  /* 0x3ff000000e04742b */ /* 0x000fd00000000106 */
[----:B------:R-:W-:-:S08]  /*04a0*/  DFMA R4, R6, R4, R6 ;  /* 0x000000040604722b */ /* 0x000fd00000000006 */
[----:B------:R-:W-:-:S08]  /*04b0*/  DMUL R8, R4, 4 ;  /* 0x4010000004087828 */ /* 0x000fd00000000000 */
[----:B------:R-:W-:-:S08]  /*04c0*/  DFMA R6, -R14, R8, 4 ;  /* 0x401000000e06742b */ /* 0x000fd00000000108 */
[----:B------:R-:W-:-:S10]  /*04d0*/  DFMA R8, R4, R6, R8 ;  /* 0x000000060408722b */ /* 0x000fd40000000008 */
[----:B------:R-:W-:-:S05]  /*04e0*/  FFMA R4, RZ, R15, R9 ;  /* 0x0000000fff047223 */ /* 0x000fca0000000009 */
[----:B------:R-:W-:-:S13]  /*04f0*/  FSETP.GT.AND P1, PT, |R4|, 1.469367938527859385e-39, PT ;  /* 0x001000000400780b */ /* 0x000fda0003f24200 */
[----:B------:R-:W-:Y:S05]  /*0500*/  @P1 BRA `(.L_x_39) ;  /* 0x0000000000141947 */ /* 0x000fea0003800000 */
[----:B------:R-:W-:Y:S01]  /*0510*/  IMAD.MOV.U32 R8, RZ, RZ, R14 ;  /* 0x000000ffff087224 */ /* 0x000fe200078e000e */
[----:B------:R-:W-:Y:S01]  /*0520*/  MOV R6, 0x550 ;  /* 0x0000055000067802 */ /* 0x000fe20000000f00 */
[----:B------:R-:W-:-:S07]  /*0530*/  IMAD.MOV.U32 R5, RZ, RZ, R15 ;  /* 0x000000ffff057224 */ /* 0x000fce00078e000f */
[----:B------:R-:W-:Y:S05]  /*0540*/  CALL.REL.NOINC `($__internal_1_$__cuda_sm20_div_rn_f64_full) ;  /* 0x000000f400a47944 */ /* 0x000fea0003c00000 */
[----:B------:R-:W-:-:S07]  /*0550*/  IMAD.MOV.U32 R9, RZ, RZ, R5 ;  /* 0x000000ffff097224 */ /* 0x000fce00078e0005 */
.L_x_39:
[----:B------:R-:W-:Y:S05]  /*0560*/  BSYNC.RECONVERGENT B3 ;  /* 0x0000000000037941 */ /* 0x000fea0003800200 */
.L_x_38:
[----:B------:R-:W-:Y:S01]  /*0570*/  DADD R4, R18, 268435456 ;  /* 0x41b0000012047429 */ /* 0x000fe20000000000 */
[----:B------:R-:W-:Y:S01]  /*0580*/  BSSY.RECONVERGENT B2, `(.L_x_40) ;  /* 0x000000a000027945 */ /* 0x000fe20003800200 */
[----:B------:R-:W-:Y:S01]  /*0590*/  DADD R8, RZ, R8 ;  /* 0x00000000ff087229 */ /* 0x000fe20000000008 */
[----:B------:R-:W-:-:S05]  /*05a0*/  MOV R6, 0x620 ;  /* 0x0000062000067802 */ /* 0x000fca0000000f00 */
[----:B------:R-:W-:-:S04]  /*05b0*/  DADD R4, R4, 0.5 ;  /* 0x3fe0000004047429 */ /* 0x000fc80000000000 */
[----:B------:R-:W-:Y:S02]  /*05c0*/  FSEL R14, R8, RZ, P0 ;  /* 0x000000ff080e7208 */ /* 0x000fe40000000000 */
[----:B------:R-:W-:Y:S02]  /*05d0*/  FSEL R15, R9, 2, P0 ;  /* 0x40000000090f7808 */ /* 0x000fe40000000000 */
[----:B------:R-:W-:-:S08]  /*05e0*/  DMUL R10, R4, R16 ;  /* 0x00000010040a7228 */ /* 0x000fd00000000000 */
[----:B------:R-:W-:-:S10]  /*05f0*/  DADD R4, -RZ, |R10| ;  /* 0x00000000ff047229 */ /* 0x000fd4000000050a */
[----:B------:R-:W-:-:S07]  /*0600*/  IMAD.MOV.U32 R8, RZ, RZ, R4 ;  /* 0x000000ffff087224 */ /* 0x000fce00078e0004 */
[----:B------:R-:W-:Y:S05]  /*0610*/  CALL.REL.NOINC `($_ZN3cub18CUB_300001_SM_10006detail6reduce18DeviceReduceKernelINS2_10policy_hubIdyN4cuda3std3__44plusIdEEE10Policy1000EN6thrust24THRUST_300001_SM_1000_NS6detail15normal_iteratorINSD_10device_ptrIlEEEEyS9_d6squareIdEEEvT0_PT3_T1_NS0_13GridEvenShareISO_EET2_T4_$__internal_accurate_pow) ;  /* 0x000000fc00087944 */ /* 0x000fea0003c00000 */
[----:B------:R-:W-:Y:S05]  /*0620*/  BSYNC.RECONVERGENT B2 ;  /* 0x0000000000027941 */ /* 0x000fea0003800200 */
.L_x_40:
        /* <DEDUP_REMOVED lines=9> */
[----:B------:R-:W-:Y:S05]  /*06c0*/  @P0 BRA `(.L_x_43) ;  /* 0x0000000000140947 */ /* 0x000fea0003800000 */
[----:B------:R-:W-:-:S14]  /*06d0*/  DSETP.NEU.AND P0, PT, |R10|, +INF , PT ;  /* 0x7ff000000a00742a */ /* 0x000fdc0003f0d200 */
[----:B------:R-:W-:Y:S05]  /*06e0*/  @P0 BRA `(.L_x_42) ;  /* 0x0000000000100947 */ /* 0x000fea0003800000 */
[----:B------:R-:W-:Y:S02]  /*06f0*/  IMAD.MOV.U32 R4, RZ, RZ, 0x0 ;  /* 0x00000000ff047424 */ /* 0x000fe400078e00ff */
[----:B------:R-:W-:Y:S01]  /*0700*/  IMAD.MOV.U32 R5, RZ, RZ, 0x7ff00000 ;  /* 0x7ff00000ff057424 */ /* 0x000fe200078e00ff */
[----:B------:R-:W-:Y:S06]  /*0710*/  BRA `(.L_x_42) ;  /* 0x0000000000047947 */ /* 0x000fec0003800000 */
.L_x_43:
[----:B------:R-:W-:-:S11]  /*0720*/  DADD R4, R10, 2 ;  /* 0x400000000a047429 */ /* 0x000fd60000000000 */
.L_x_42:
[----:B------:R-:W-:Y:S05]  /*0730*/  BSYNC.RECONVERGENT B2 ;  /* 0x0000000000027941 */ /* 0x000fea0003800200 */
.L_x_41:
        /* <DEDUP_REMOVED lines=21> */
.L_x_45:
[----:B------:R-:W-:Y:S05]  /*0890*/  BSYNC.RECONVERGENT B3 ;  /* 0x0000000000037941 */ /* 0x000fea0003800200 */
.L_x_44:
[----:B------:R-:W-:Y:S01]  /*08a0*/  DADD R4, R18, 536870912 ;  /* 0x41c0000012047429 */ /* 0x000fe20000000000 */
[----:B------:R-:W-:Y:S07]  /*08b0*/  BSSY.RECONVERGENT B2, `(.L_x_46) ;  /* 0x000000b000027945 */ /* 0x000fee0003800200 */
[----:B------:R-:W-:-:S08]  /*08c0*/  DADD R4, R4, 0.5 ;  /* 0x3fe0000004047429 */ /* 0x000fd00000000000 */
[----:B------:R-:W-:Y:S01]  /*08d0*/  DMUL R10, R4, R16 ;  /* 0x00000010040a7228 */ /* 0x000fe20000000000 */
[----:B------:R-:W-:Y:S02]  /*08e0*/  FSEL R4, R8, RZ, P0 ;  /* 0x000000ff08047208 */ /* 0x000fe40000000000 */
[----:B------:R-:W-:-:S05]  /*08f0*/  FSEL R5, R9, 2, P0 ;  /* 0x4000000009057808 */ /* 0x000fca0000000000 */
[----:B------:R-:W-:Y:S02]  /*0900*/  DADD R6, -RZ, |R10| ;  /* 0x00000000ff067229 */ /* 0x000fe4000000050a */
[----:B------:R-:W-:-:S08]  /*0910*/  DADD R14, R14, R4 ;  /* 0x000000000e0e7229 */ /* 0x000fd00000000004 */
[----:B------:R-:W-:Y:S01]  /*0920*/  IMAD.MOV.U32 R8, RZ, RZ, R6 ;  /* 0x000000ffff087224 */ /* 0x000fe200078e0006 */
[----:B------:R-:W-:Y:S01]  /*0930*/  MOV R6, 0x960 ;  /* 0x0000096000067802 */ /* 0x000fe20000000f00 */
[----:B------:R-:W-:-:S07]  /*0940*/  IMAD.MOV.U32 R5, RZ, RZ, R7 ;  /* 0x000000ffff057224 */ /* 0x000fce00078e0007 */
[----:B------:R-:W-:Y:S05]  /*0950*/  CALL.REL.NOINC `($_ZN3cub18CUB_300001_SM_10006detail6reduce18DeviceReduceKernelINS2_10policy_hubIdyN4cuda3std3__44plusIdEEE10Policy1000EN6thrust24THRUST_300001_SM_1000_NS6detail15normal_iteratorINSD_10device_ptrIlEEEEyS9_d6squareIdEEEvT0_PT3_T1_NS0_13GridEvenShareISO_EET2_T4_$__internal_accurate_pow) ;  /* 0x000000f800387944 */ /* 0x000fea0003c00000 */
[----:B------:R-:W-:Y:S05]  /*0960*/  BSYNC.RECONVERGENT B2 ;  /* 0x0000000000027941 */ /* 0x000fea0003800200 */
.L_x_46:
        /* <DEDUP_REMOVED lines=15> */
.L_x_49:
[----:B------:R-:W-:-:S11]  /*0a60*/  DADD R4, R10, 2 ;  /* 0x400000000a047429 */ /* 0x000fd60000000000 */
.L_x_48:
[----:B------:R-:W-:Y:S05]  /*0a70*/  BSYNC.RECONVERGENT B2 ;  /* 0x0000000000027941 */ /* 0x000fea0003800200 */
.L_x_47:
        /* <DEDUP_REMOVED lines=21> */
.L_x_51:
[----:B------:R-:W-:Y:S05]  /*0bd0*/  BSYNC.RECONVERGENT B3 ;  /* 0x0000000000037941 */ /* 0x000fea0003800200 */
.L_x_50:
[----:B------:R-:W-:Y:S01]  /*0be0*/  DADD R18, R18, 805306368 ;  /* 0x41c8000012127429 */ /* 0x000fe20000000000 */
[----:B------:R-:W-:Y:S01]  /*0bf0*/  FSEL R4, R8, RZ, P0 ;  /* 0x000000ff08047208 */ /* 0x000fe20000000000 */
[----:B------:R-:W-:Y:S01]  /*0c00*/  BSSY.RECONVERGENT B2, `(.L_x_52) ;  /* 0x000000a000027945 */ /* 0x000fe20003800200 */
[----:B------:R-:W-:-:S05]  /*0c10*/  FSEL R5, R9, 2, P0 ;  /* 0x4000000009057808 */ /* 0x000fca0000000000 */
[----:B------:R-:W-:Y:S02]  /*0c20*/  DADD R18, R18, 0.5 ;  /* 0x3fe0000012127429 */ /* 0x000fe40000000000 */
[----:B------:R-:W-:-:S06]  /*0c30*/  DADD R14, R14, R4 ;  /* 0x000000000e0e7229 */ /* 0x000fcc0000000004 */
[----:B------:R-:W-:-:S08]  /*0c40*/  DMUL R16, R18, R16 ;  /* 0x0000001012107228 */ /* 0x000fd00000000000 */
[----:B------:R-:W-:-:S10]  /*0c50*/  DADD R6, -RZ, |R16| ;  /* 0x00000000ff067229 */ /* 0x000fd40000000510 */
[----:B------:R-:W-:Y:S01]  /*0c60*/  IMAD.MOV.U32 R8, RZ, RZ, R6 ;  /* 0x000000ffff087224 */ /* 0x000fe200078e0006 */
[----:B------:R-:W-:Y:S01]  /*0c70*/  MOV R6, 0xca0 ;  /* 0x00000ca000067802 */ /* 0x000fe20000000f00 */
[----:B------:R-:W-:-:S07]  /*0c80*/  IMAD.MOV.U32 R5, RZ, RZ, R7 ;  /* 0x000000ffff057224 */ /* 0x000fce00078e0007 */
[----:B------:R-:W-:Y:S05]  /*0c90*/  CALL.REL.NOINC `($_ZN3cub18CUB_300001_SM_10006detail6reduce18DeviceReduceKernelINS2_10policy_hubIdyN4cuda3std3__44plusIdEEE10Policy1000EN6thrust24THRUST_300001_SM_1000_NS6detail15normal_iteratorINSD_10device_ptrIlEEEEyS9_d6squareIdEEEvT0_PT3_T1_NS0_13GridEvenShareISO_EET2_T4_$__internal_accurate_pow) ;  /* 0x000000f400687944 */ /* 0x000fea0003c00000 */
[----:B------:R-:W-:Y:S05]  /*0ca0*/  BSYNC.RECONVERGENT B2 ;  /* 0x0000000000027941 */ /* 0x000fea0003800200 */
.L_x_52:
        /* <DEDUP_REMOVED lines=15> */
.L_x_55:
[----:B------:R-:W-:-:S11]  /*0da0*/  DADD R4, R16, 2 ;  /* 0x4000000010047429 */ /* 0x000fd60000000000 */
.L_x_54:
[----:B------:R-:W-:Y:S05]  /*0db0*/  BSYNC.RECONVERGENT B2 ;  /* 0x0000000000027941 */ /* 0x000fea0003800200 */
.L_x_53:
        /* <DEDUP_REMOVED lines=21> */
.L_x_57:
[----:B------:R-:W-:Y:S05]  /*0f10*/  BSYNC.RECONVERGENT B3 ;  /* 0x0000000000037941 */ /* 0x000fea0003800200 */
.L_x_56:
[----:B------:R-:W-:Y:S02]  /*0f20*/  FSEL R4, R8, RZ, P0 ;  /* 0x000000ff08047208 */ /* 0x000fe40000000000 */
[----:B------:R-:W-:-:S06]  /*0f30*/  FSEL R5, R9, 2, P0 ;  /* 0x4000000009057808 */ /* 0x000fcc0000000000 */
[----:B------:R-:W-:Y:S01]  /*0f40*/  DADD R14, R14, R4 ;  /* 0x000000000e0e7229 */ /* 0x000fe20000000004 */
[----:B------:R-:W-:-:S10]  /*0f50*/  VIADD R4, R0, 0x200 ;  /* 0x0000020000047836 */ /* 0x000fd40000000000 */
.L_x_33:
[----:B------:R-:W-:Y:S05]  /*0f60*/  BSYNC.RECONVERGENT B1 ;  /* 0x0000000000017941 */ /* 0x000fea0003800200 */
.L_x_32:
[----:B------:R-:W-:Y:S01]  /*0f70*/  ISETP.GE.AND P0, PT, R4, R13, PT ;  /* 0x0000000d0400720c */ /* 0x000fe20003f06270 */
[----:B------:R-:W-:-:S12]  /*0f80*/  BSSY.RECONVERGENT B1, `(.L_x_58) ;  /* 0x00000ea000017945 */ /* 0x000fd80003800200 */
[----:B------:R-:W-:Y:S05]  /*0f90*/  @P0 BRA `(.L_x_59) ;  /* 0x0000000c00a00947 */ /* 0x000fea0003800000 */
[----:B------:R-:W0:Y:S08]  /*0fa0*/  LDC R5, c[0x0][0x3ec] ;  /* 0x0000fb00ff057b82 */ /* 0x000e300000000800 */
[----:B------:R-:W1:Y:S01]  /*0fb0*/  LDC.64 R8, c[0x0][0x3e8] ;  /* 0x0000fa00ff087b82 */ /* 0x000e620000000a00 */
[----:B0-----:R-:W1:Y:S01]  /*0fc0*/  MUFU.RCP64H R7, R5 ;  /* 0x0000000500077308 */ /* 0x001e620000001800 */
[----:B------:R-:W-:-:S05]  /*0fd0*/  VIADD R6, R5, 0x300402 ;  /* 0x0030040205067836 */ /* 0x000fca0000000000 */
[----:B------:R-:W-:Y:S01]  /*0fe0*/  FSETP.GEU.AND P0, PT, |R6|, 5.8789094863358348022e-39, PT ;  /* 0x004004020600780b */ /* 0x000fe20003f0e200 */
[----:B-1----:R-:W-:-:S08]  /*0ff0*/  DFMA R10, R6, -R8, 1 ;  /* 0x3ff00000060a742b */ /* 0x002fd00000000808 */
[----:B------:R-:W-:-:S08]  /*1000*/  DFMA R10, R10, R10, R10 ;  /* 0x0000000a0a0a722b */ /* 0x000fd0000000000a */
[----:B------:R-:W-:-:S08]  /*1010*/  DFMA R10, R6, R10, R6 ;  /* 0x0000000a060a722b */ /* 0x000fd00000000006 */
[----:B------:R-:W-:-:S08]  /*1020*/  DFMA R8, R10, -R8, 1 ;  /* 0x3ff000000a08742b */ /* 0x000fd00000000808 */
[----:B------:R-:W-:Y:S01]  /*1030*/  DFMA R16, R10, R8, R10 ;  /* 0x000000080a10722b */ /* 0x000fe2000000000a */
[----:B------:R-:W-:Y:S10]  /*1040*/  @P0 BRA `(.L_x_60) ;  /* 0x0000000000100947 */ /* 0x000ff40003800000 */
[----:B------:R-:W-:-:S05]  /*1050*/  LOP3.LUT R5, R5, 0x7fffffff, RZ, 0xc0, !PT ;  /* 0x7fffffff05057812 */ /* 0x000fca00078ec0ff */
[----:B------:R-:W-:Y:S01]  /*1060*/  VIADD R16, R5, 0xfff00000 ;  /* 0xfff0000005107836 */ /* 0x000fe20000000000 */
[----:B------:R-:W-:-:S07]  /*1070*/  MOV R5, 0x1090 ;  /* 0x0000109000057802 */ /* 0x000fce0000000f00 */
[----:B------:R-:W-:Y:S05]  /*1080*/  CALL.REL.NOINC `($__internal_0_$__cuda_sm20_dblrcp_rn_slowpath_v3) ;  /* 0x000000e8002c7944 */ /* 0x000fea0003c00000 */
.L_x_60:
[----:B------:R-:W0:Y:S01]  /*1090*/  LDCU.64 UR10, c[0x0][0x380] ;  /* 0x00007000ff0a77ac */ /* 0x000e220008000a00 */
[----:B------:R-:W-:-:S04]  /*10a0*/  IMAD.WIDE.U32 R6, R4, 0x8, RZ ;  /* 0x0000000804067825 */ /* 0x000fc800078e00ff */
[----:B------:R-:W-:-:S03]  /*10b0*/  IMAD.WIDE.U32 R6, R2, 0x7000, R6 ;  /* 0x0000700002067825 */ /* 0x000fc600078e0006 */
[----:B0-----:R-:W-:-:S04]  /*10c0*/  IADD3 R2, P0, PT, R6, UR10, RZ ;  /* 0x0000000a06027c10 */ /* 0x001fc8000ff1e0ff */
[----:B------:R-:W-:-:S09]  /*10d0*/  IADD3.X R3, PT, PT, R7, UR11, RZ, P0, !PT ;  /* 0x0000000b07037c10 */ /* 0x000fd200087fe4ff */
.L_x_84:
[----:B------:R-:W2:Y:S01]  /*10e0*/  LDG.E.64 R20, desc[UR6][R2.64] ;  /* 0x0000000602147981 */ /* 0x000ea2000c1e1b00 */
[----:B------:R-:W-:Y:S01]  /*10f0*/  BSSY.RECONVERGENT B2, `(.L_x_61) ;  /* 0x0000008000027945 */ /* 0x000fe20003800200 */
[----:B------:R-:W-:Y:S01]  /*1100*/  MOV R6, 0x1170 ;  /* 0x0000117000067802 */ /* 0x000fe20000000f00 */
[----:B--2---:R-:W0:Y:S02]  /*1110*/  I2F.F64.S64 R20, R20 ;  /* 0x0000001400147312 */ /* 0x004e240000301c00 */
[----:B0-----:R-:W-:-:S08]  /*1120*/  DADD R10, R20, 0.5 ;  /* 0x3fe00000140a7429 */ /* 0x001fd00000000000 */
[----:B------:R-:W-:-:S08]  /*1130*/  DMUL R10, R10, R16 ;  /* 0x000000100a0a7228 */ /* 0x000fd00000000000 */
[----:B------:R-:W-:-:S10]  /*1140*/  DADD R8, -RZ, |R10| ;  /* 0x00000000ff087229 */ /* 0x000fd4000000050a */
[----:B------:R-:W-:-:S07]  /*1150*/  IMAD.MOV.U32 R5, RZ, RZ, R9 ;  /* 0x000000ffff057224 */ /* 0x000fce00078e0009 */
[----:B------:R-:W-:Y:S05]  /*1160*/  CALL.REL.NOINC `($_ZN3cub18CUB_300001_SM_10006detail6reduce18DeviceReduceKernelINS2_10policy_hubIdyN4cuda3std3__44plusIdEEE10Policy1000EN6thrust24THRUST_300001_SM_1000_NS6detail15normal_iteratorINSD_10device_ptrIlEEEEyS9_d6squareIdEEEvT0_PT3_T1_NS0_13GridEvenShareISO_EET2_T4_$__internal_accurate_pow) ;  /* 0x000000f000347944 */ /* 0x000fea0003c00000 */
[----:B------:R-:W-:Y:S05]  /*1170*/  BSYNC.RECONVERGENT B2 ;  /* 0x0000000000027941 */ /* 0x000fea0003800200 */
.L_x_61:
        /* <DEDUP_REMOVED lines=14> */
.L_x_63:
[----:B------:R-:W-:Y:S05]  /*1260*/  BSYNC.RECONVERGENT B2 ;  /* 0x0000000000027941 */ /* 0x000fea0003800200 */
.L_x_62:
        /* <DEDUP_REMOVED lines=21> */
.L_x_65:
[----:B------:R-:W-:Y:S05]  /*13c0*/  BSYNC.RECONVERGENT B3 ;  /* 0x0000000000037941 */ /* 0x000fea0003800200 */
.L_x_64:
[----:B------:R-:W-:Y:S01]  /*13d0*/  DADD R6, R20, 268435456 ;  /* 0x41b0000014067429 */ /* 0x000fe20000000000 */
[----:B------:R-:W-:Y:S01]  /*13e0*/  BSSY.RECONVERGENT B2, `(.L_x_66) ;  /* 0x000000b000027945 */ /* 0x000fe20003800200 */
[----:B------:R-:W-:-:S06]  /*13f0*/  DADD R8, RZ, R8 ;  /* 0x00000000ff087229 */ /* 0x000fcc0000000008 */
[----:B------:R-:W-:-:S04]  /*1400*/  DADD R6, R6, 0.5 ;  /* 0x3fe0000006067429 */ /* 0x000fc80000000000 */
[----:B------:R-:W-:Y:S02]  /*1410*/  FSEL R18, R8, RZ, P0 ;  /* 0x000000ff08127208 */ /* 0x000fe40000000000 */
[----:B------:R-:W-:Y:S02]  /*1420*/  FSEL R19, R9, 2, P0 ;  /* 0x4000000009137808 */ /* 0x000fe40000000000 */
[----:B------:R-:W-:-:S08]  /*1430*/  DMUL R10, R6, R16 ;  /* 0x00000010060a7228 */ /* 0x000fd00000000000 */
[----:B------:R-:W-:-:S10]  /*1440*/  DADD R6, -RZ, |R10| ;  /* 0x00000000ff067229 */ /* 0x000fd4000000050a */
[----:B------:R-:W-:Y:S01]  /*1450*/  IMAD.MOV.U32 R8, RZ, RZ, R6 ;  /* 0x000000ffff087224 */ /* 0x000fe200078e0006 */
[----:B------:R-:W-:Y:S01]  /*1460*/  MOV R6, 0x1490 ;  /* 0x0000149000067802 */ /* 0x000fe20000000f00 */
[----:B------:R-:W-:-:S07]  /*1470*/  IMAD.MOV.U32 R5, RZ, RZ, R7 ;  /* 0x000000ffff057224 */ /* 0x000fce00078e0007 */
[----:B------:R-:W-:Y:S05]  /*1480*/  CALL.REL.NOINC `($_ZN3cub18CUB_300001_SM_10006detail6reduce18DeviceReduceKernelINS2_10policy_hubIdyN4cuda3std3__44plusIdEEE10Policy1000EN6thrust24THRUST_300001_SM_1000_NS6detail15normal_iteratorINSD_10device_ptrIlEEEEyS9_d6squareIdEEEvT0_PT3_T1_NS0_13GridEvenShareISO_EET2_T4_$__internal_accurate_pow) ;  /* 0x000000ec006c7944 */ /* 0x000fea0003c00000 */
[----:B------:R-:W-:Y:S05]  /*1490*/  BSYNC.RECONVERGENT B2 ;  /* 0x0000000000027941 */ /* 0x000fea0003800200 */
.L_x_66:
        /* <DEDUP_REMOVED lines=15> */
.L_x_69:
[----:B------:R-:W-:-:S11]  /*1590*/  DADD R6, R10, 2 ;  /* 0x400000000a067429 */ /* 0x000fd60000000000 */
.L_x_68:
[----:B------:R-:W-:Y:S05]  /*15a0*/  BSYNC.RECONVERGENT B2 ;  /* 0x0000000000027941 */ /* 0x000fea0003800200 */
.L_x_67:
        /* <DEDUP_REMOVED lines=21> */
.L_x_71:
[----:B------:R-:W-:Y:S05]  /*1700*/  BSYNC.RECONVERGENT B3 ;  /* 0x0000000000037941 */ /* 0x000fea0003800200 */
.L_x_70:
[----:B------:R-:W-:Y:S01]  /*1710*/  DADD R6, R20, 536870912 ;  /* 0x41c0000014067429 */ /* 0x000fe20000000000 */
[----:B------:R-:W-:Y:S07]  /*1720*/  BSSY.RECONVERGENT B2, `(.L_x_72) ;  /* 0x000000b000027945 */ /* 0x000fee0003800200 */
[----:B------:R-:W-:-:S08]  /*1730*/  DADD R6, R6, 0.5 ;  /* 0x3fe0000006067429 */ /* 0x000fd00000000000 */
[----:B------:R-:W-:Y:S01]  /*1740*/  DMUL R10, R6, R16 ;  /* 0x00000010060a7228 */ /* 0x000fe20000000000 */
[----:B------:R-:W-:Y:S02]  /*1750*/  FSEL R6, R8, RZ, P0 ;  /* 0x000000ff08067208 */ /* 0x000fe40000000000 */
[----:B------:R-:W-:-:S05]  /*1760*/  FSEL R7, R9, 2, P0 ;  /* 0x4000000009077808 */ /* 0x000fca0000000000 */
[----:B------:R-:W-:Y:S02]  /*1770*/  DADD R22, -RZ, |R10| ;  /* 0x00000000ff167229 */ /* 0x000fe4000000050a */
[----:B------:R-:W-:Y:S01]  /*1780*/  DADD R18, R18, R6 ;  /* 0x0000000012127229 */ /* 0x000fe20000000006 */
[----:B------:R-:W-:-:S07]  /*1790*/  MOV R6, 0x17d0 ;  /* 0x000017d000067802 */ /* 0x000fce0000000f00 */
[----:B------:R-:W-:Y:S02]  /*17a0*/  IMAD.MOV.U32 R8, RZ, RZ, R22 ;  /* 0x000000ffff087224 */ /* 0x000fe400078e0016 */
[----:B------:R-:W-:-:S07]  /*17b0*/  IMAD.MOV.U32 R5, RZ, RZ, R23 ;  /* 0x000000ffff057224 */ /* 0x000fce00078e0017 */
[----:B------:R-:W-:Y:S05]  /*17c0*/  CALL.REL.NOINC `($_ZN3cub18CUB_300001_SM_10006detail6reduce18DeviceReduceKernelINS2_10policy_hubIdyN4cuda3std3__44plusIdEEE10Policy1000EN6thrust24THRUST_300001_SM_1000_NS6detail15normal_iteratorINSD_10device_ptrIlEEEEyS9_d6squareIdEEEvT0_PT3_T1_NS0_13GridEvenShareISO_EET2_T4_$__internal_accurate_pow) ;  /* 0x000000e8009c7944 */ /* 0x000fea0003c00000 */
[----:B------:R-:W-:Y:S05]  /*17d0*/  BSYNC.RECONVERGENT B2 ;  /* 0x0000000000027941 */ /* 0x000fea0003800200 */
.L_x_72:
        /* <DEDUP_REMOVED lines=15> */
.L_x_75:
[----:B------:R-:W-:-:S11]  /*18d0*/  DADD R6, R10, 2 ;  /* 0x400000000a067429 */ /* 0x000fd60000000000 */
.L_x_74:
[----:B------:R-:W-:Y:S05]  /*18e0*/  BSYNC.RECONVERGENT B2 ;  /* 0x0000000000027941 */ /* 0x000fea0003800200 */
.L_x_73:
        /* <DEDUP_REMOVED lines=21> */
.L_x_77:
[----:B------:R-:W-:Y:S05]  /*1a40*/  BSYNC.RECONVERGENT B3 ;  /* 0x0000000000037941 */ /* 0x000fea0003800200 */
.L_x_76:
[----:B------:R-:W-:Y:S01]  /*1a50*/  DADD R20, R20, 805306368 ;  /* 0x41c8000014147429 */ /* 0x000fe20000000000 */
[----:B------:R-:W-:Y:S01]  /*1a60*/  FSEL R6, R8, RZ, P0 ;  /* 0x000000ff08067208 */ /* 0x000fe20000000000 */
[----:B------:R-:W-:Y:S01]  /*1a70*/  BSSY.RECONVERGENT B2, `(.L_x_78) ;  /* 0x000000a000027945 */ /* 0x000fe20003800200 */
[----:B------:R-:W-:-:S05]  /*1a80*/  FSEL R7, R9, 2, P0 ;  /* 0x4000000009077808 */ /* 0x000fca0000000000 */
[----:B------:R-:W-:Y:S02]  /*1a90*/  DADD R10, R20, 0.5 ;  /* 0x3fe00000140a7429 */ /* 0x000fe40000000000 */
[----:B------:R-:W-:Y:S01]  /*1aa0*/  DADD R18, R18, R6 ;  /* 0x0000000012127229 */ /* 0x000fe20000000006 */
[----:B------:R-:W-:-:S05]  /*1ab0*/  MOV R6, 0x1b10 ;  /* 0x00001b1000067802 */ /* 0x000fca0000000f00 */
[----:B------:R-:W-:-:S08]  /*1ac0*/  DMUL R10, R10, R16 ;  /* 0x000000100a0a7228 */ /* 0x000fd00000000000 */
[----:B------:R-:W-:-:S10]  /*1ad0*/  DADD R20, -RZ, |R10| ;  /* 0x00000000ff147229 */ /* 0x000fd4000000050a */
[----:B------:R-:W-:Y:S02]  /*1ae0*/  IMAD.MOV.U32 R8, RZ, RZ, R20 ;  /* 0x000000ffff087224 */ /* 0x000fe400078e0014 */
[----:B------:R-:W-:-:S07]  /*1af0*/  IMAD.MOV.U32 R5, RZ, RZ, R21 ;  /* 0x000000ffff057224 */ /* 0x000fce00078e0015 */
[----:B------:R-:W-:Y:S05]  /*1b00*/  CALL.REL.NOINC `($_ZN3cub18CUB_300001_SM_10006detail6reduce18DeviceReduceKernelINS2_10policy_hubIdyN4cuda3std3__44plusIdEEE10Policy1000EN6thrust24THRUST_300001_SM_1000_NS6detail15normal_iteratorINSD_10device_ptrIlEEEEyS9_d6squareIdEEEvT0_PT3_T1_NS0_13GridEvenShareISO_EET2_T4_$__internal_accurate_pow) ;  /* 0x000000e400cc7944 */ /* 0x000fea0003c00000 */
[----:B------:R-:W-:Y:S05]  /*1b10*/  BSYNC.RECONVERGENT B2 ;  /* 0x0000000000027941 */ /* 0x000fea0003800200 */
.L_x_78:
        /* <DEDUP_REMOVED lines=15> */
.L_x_81:
[----:B------:R-:W-:-:S11]  /*1c10*/  DADD R6, R10, 2 ;  /* 0x400000000a067429 */ /* 0x000fd60000000000 */
.L_x_80:
[----:B------:R-:W-:Y:S05]  /*1c20*/  BSYNC.RECONVERGENT B2 ;  /* 0x0000000000027941 */ /* 0x000fea0003800200 */
.L_x_79:
        /* <DEDUP_REMOVED lines=21> */
.L_x_83:
[----:B------:R-:W-:Y:S05]  /*1d80*/  BSYNC.RECONVERGENT B3 ;  /* 0x0000000000037941 */ /* 0x000fea0003800200 */
.L_x_82:
[----:B------:R-:W-:Y:S01]  /*1d90*/  VIADD R4, R4, 0x200 ;  /* 0x0000020004047836 */ /* 0x000fe20000000000 */
[----:B------:R-:W-:Y:S02]  /*1da0*/  FSEL R6, R8, RZ, P0 ;  /* 0x000000ff08067208 */ /* 0x000fe40000000000 */
[----:B------:R-:W-:Y:S02]  /*1db0*/  FSEL R7, R9, 2, P0 ;  /* 0x4000000009077808 */ /* 0x000fe40000000000 */
[----:B------:R-:W-:Y:S02]  /*1dc0*/  ISETP.GE.AND P0, PT, R4, R13, PT ;  /* 0x0000000d0400720c */ /* 0x000fe40003f06270 */
[----:B------:R-:W-:Y:S02]  /*1dd0*/  IADD3 R2, P1, PT, R2, 0x1000, RZ ;  /* 0x0000100002027810 */ /* 0x000fe40007f3e0ff */
[----:B------:R-:W-:-:S03]  /*1de0*/  DADD R18, R18, R6 ;  /* 0x0000000012127229 */ /* 0x000fc60000000006 */
[----:B------:R-:W-:-:S05]  /*1df0*/  IMAD.X R3, RZ, RZ, R3, P1 ;  /* 0x000000ffff037224 */ /* 0x000fca00008e0603 */
[----:B------:R-:W-:Y:S01]  /*1e00*/  DADD R14, R18, R14 ;  /* 0x00000000120e7229 */ /* 0x000fe2000000000e */
[----:B------:R-:W-:Y:S10]  /*1e10*/  @!P0 BRA `(.L_x_84) ;  /* 0xfffffff000b08947 */ /* 0x000ff4000383ffff */
.L_x_59:
[----:B------:R-:W-:Y:S05]  /*1e20*/  BSYNC.RECONVERGENT B1 ;  /* 0x0000000000017941 */ /* 0x000fea0003800200 */
.L_x_58:
[----:B------:R-:W-:-:S13]  /*1e30*/  ISETP.GE.AND P0, PT, R13, 0x200, PT ;  /* 0x000002000d00780c */ /* 0x000fda0003f06270 */
[----:B------:R-:W-:Y:S05]  /*1e40*/  @!P0 BRA `(.L_x_85) ;  /* 0x0000000400148947 */ /* 0x000fea0003800000 */
        /* <DEDUP_REMOVED lines=23> */
[----:B------:R-:W-:Y:S02]  /*1fc0*/  @!P1 MOV R7, 0x400 ;  /* 0x0000040000079802 */ /* 0x000fe40000000f00 */
[----:B------:R-:W-:Y:S01]  /*1fd0*/  @!P1 SHF.R.U32.HI R6, RZ, 0x2, R0 ;  /* 0x00000002ff069819 */ /* 0x000fe20000011600 */
[----:B------:R-:W0:Y:S02]  /*1fe0*/  SHFL.DOWN PT, R3, R9, 0x8, 0x1f ;  /* 0x09001f0009037f89 */ /* 0x000e2400000e0000 */
[----:B0-----:R-:W-:-:S10]  /*1ff0*/  DADD R2, R2, R8 ;  /* 0x0000000002027229 */ /* 0x001fd40000000008 */
[----:B------:R-:W-:Y:S02]  /*2000*/  FSEL R4, R8, R2, P0 ;  /* 0x0000000208047208 */ /* 0x000fe40000000000 */
[----:B------:R-:W-:Y:S02]  /*2010*/  FSEL R5, R9, R3, P0 ;  /* 0x0000000309057208 */ /* 0x000fe40000000000 */
[----:B-1----:R-:W-:Y:S01]  /*2020*/  @!P1 LEA R9, R10, R7, 0x18 ;  /* 0x000000070a099211 */ /* 0x002fe200078ec0ff */
[----:B------:R-:W-:Y:S01]  /*2030*/  SHFL.DOWN PT, R2, R4, 0x10, 0x1f ;  /* 0x0a001f0004027f89 */ /* 0x000fe200000e0000 */
[----:B------:R-:W-:Y:S02]  /*2040*/  @!P1 LOP3.LUT R8, R6, 0xf8, RZ, 0xc0, !PT ;  /* 0x000000f806089812 */ /* 0x000fe400078ec0ff */
[----:B------:R-:W-:Y:S01]  /*2050*/  ISETP.NE.AND P0, PT, R0, RZ, PT ;  /* 0x000000ff0000720c */ /* 0x000fe20003f05270 */
[----:B------:R-:W0:Y:S02]  /*2060*/  SHFL.DOWN PT, R3, R5, 0x10, 0x1f ;  /* 0x0a001f0005037f89 */ /* 0x000e2400000e0000 */
        /* <DEDUP_REMOVED lines=8> */
[----:B------:R-:W1:Y:S01]  /*20f0*/  S2UR UR5, SR_CgaCtaId ;  /* 0x00000000000579c3 */ /* 0x000e620000008800 */
[----:B------:R-:W-:Y:S02]  /*2100*/  UMOV UR4, 0x400 ;  /* 0x0000040000047882 */ /* 0x000fe40000000000 */
[----:B-1----:R-:W-:-:S09]  /*2110*/  ULEA UR4, UR5, UR4, 0x18 ;  /* 0x0000000405047291 */ /* 0x002fd2000f8ec0ff */
[----:B------:R-:W1:Y:S04]  /*2120*/  LDS.64 R4, [UR4+0x18] ;  /* 0x00001804ff047984 */ /* 0x000e680008000a00 */
[----:B0-----:R-:W0:Y:S04]  /*2130*/  LDS.128 R8, [UR4+0x20] ;  /* 0x00002004ff087984 */ /* 0x001e280008000c00 */
[----:B------:R-:W2:Y:S04]  /*2140*/  LDS.128 R12, [UR4+0x30] ;  /* 0x00003004ff0c7984 */ /* 0x000ea80008000c00 */
[----:B------:R-:W3:Y:S01]  /*2150*/  LDS.128 R16, [UR4+0x40] ;  /* 0x00004004ff107984 */ /* 0x000ee20008000c00 */
[----:B-1----:R-:W-:-:S08]  /*2160*/  DADD R4, R2, R4 ;  /* 0x0000000002047229 */ /* 0x002fd00000000004 */
[----:B0-----:R-:W-:-:S08]  /*2170*/  DADD R4, R4, R8 ;  /* 0x0000000004047229 */ /* 0x001fd00000000008 */
[----:B------:R-:W-:Y:S01]  /*2180*/  DADD R4, R4, R10 ;  /* 0x0000000004047229 */ /* 0x000fe2000000000a */
[----:B------:R-:W0:Y:S07]  /*2190*/  LDS.128 R8, [UR4+0x50] ;  /* 0x00005004ff087984 */ /* 0x000e2e0008000c00 */
[----:B--2---:R-:W-:-:S08]  /*21a0*/  DADD R4, R4, R12 ;  /* 0x0000000004047229 */ /* 0x004fd0000000000c */
[----:B------:R-:W-:Y:S01]  /*21b0*/  DADD R4, R4, R14 ;  /* 0x0000000004047229 */ /* 0x000fe2000000000e */
[----:B------:R-:W1:Y:S07]  /*21c0*/  LDS.128 R12, [UR4+0x60] ;  /* 0x00006004ff0c7984 */ /* 0x000e6e0008000c00 */
[----:B---3--:R-:W-:-:S08]  /*21d0*/  DADD R4, R4, R16 ;  /* 0x0000000004047229 */ /* 0x008fd00000000010 */
[----:B------:R-:W-:Y:S01]  /*21e0*/  DADD R4, R4, R18 ;  /* 0x0000000004047229 */ /* 0x000fe20000000012 */
[----:B------:R-:W2:Y:S07]  /*21f0*/  LDS.128 R16, [UR4+0x70] ;  /* 0x00007004ff107984 */ /* 0x000eae0008000c00 */
[----:B0-----:R-:W-:-:S08]  /*2200*/  DADD R4, R4, R8 ;  /* 0x0000000004047229 */ /* 0x001fd00000000008 */
[----:B------:R-:W-:Y:S01]  /*2210*/  DADD R4, R4, R10 ;  /* 0x0000000004047229 */ /* 0x000fe2000000000a */
[----:B------:R-:W0:Y:S07]  /*2220*/  LDS.128 R8, [UR4+0x80] ;  /* 0x00008004ff087984 */ /* 0x000e2e0008000c00 */
[----:B-1----:R-:W-:-:S08]  /*2230*/  DADD R4, R4, R12 ;  /* 0x0000000004047229 */ /* 0x002fd0000000000c */
[----:B------:R-:W-:-:S08]  /*2240*/  DADD R4, R4, R14 ;  /* 0x0000000004047229 */ /* 0x000fd0000000000e */
[----:B--2---:R-:W-:-:S08]  /*2250*/  DADD R4, R4, R16 ;  /* 0x0000000004047229 */ /* 0x004fd00000000010 */
[----:B------:R-:W-:-:S08]  /*2260*/  DADD R4, R4, R18 ;  /* 0x0000000004047229 */ /* 0x000fd00000000012 */
[----:B0-----:R-:W-:-:S08]  /*2270*/  DADD R4, R4, R8 ;  /* 0x0000000004047229 */ /* 0x001fd00000000008 */
[----:B------:R-:W-:Y:S01]  /*2280*/  DADD R2, R4, R10 ;  /* 0x0000000004027229 */ /* 0x000fe2000000000a */
[----:B------:R-:W-:Y:S10]  /*2290*/  BRA `(.L_x_86) ;  /* 0x000000d4008c7947 */ /* 0x000ff40003800000 */
.L_x_85:
[----:B------:R-:W-:Y:S01]  /*22a0*/  LOP3.LUT R2, R0, 0x3e0, RZ, 0xc0, !PT ;  /* 0x000003e000027812 */ /* 0x000fe200078ec0ff */
[----:B------:R-:W0:Y:S04]  /*22b0*/  S2R R10, SR_LANEID ;  /* 0x00000000000a7919 */ /* 0x000e280000000000 */
[----:B------:R-:W-:Y:S01]  /*22c0*/  VIADD R4, R2, 0x20 ;  /* 0x0000002002047836 */ /* 0x000fe20000000000 */
[----:B------:R-:W-:-:S04]  /*22d0*/  LOP3.LUT R2, RZ, R2, RZ, 0x33, !PT ;  /* 0x00000002ff027212 */ /* 0x000fc800078e33ff */
[----:B------:R-:W-:Y:S01]  /*22e0*/  ISETP.GT.AND P0, PT, R4, R13, PT ;  /* 0x0000000d0400720c */ /* 0x000fe20003f04270 */
[----:B------:R-:W-:-:S05]  /*22f0*/  IMAD.IADD R2, R13, 0x1, R2 ;  /* 0x000000010d027824 */ /* 0x000fca00078e0202 */
[----:B------:R-:W-:-:S05]  /*2300*/  SEL R9, R2, 0x1f, P0 ;  /* 0x0000001f02097807 */ /* 0x000fca0000000000 */
[----:B------:R-:W-:Y:S04]  /*2310*/  SHFL.DOWN PT, R2, R14, 0x1, R9 ;  /* 0x082000000e027989 */ /* 0x000fe800000e0009 */
[----:B------:R-:W1:Y:S01]  /*2320*/  SHFL.DOWN PT, R3, R15, 0x1, R9 ;  /* 0x082000000f037989 */ /* 0x000e6200000e0009 */
[C---:B0-----:R-:W-:Y:S01]  /*2330*/  ISETP.GE.AND P0, PT, R10.reuse, R9, PT ;  /* 0x000000090a00720c */ /* 0x041fe20003f06270 */
[C---:B------:R-:W-:Y:S01]  /*2340*/  VIADD R6, R10.reuse, 0x2 ;  /* 0x000000020a067836 */ /* 0x040fe20000000000 */
[C---:B------:R-:W-:Y:S01]  /*2350*/  ISETP.NE.AND P1, PT, R10.reuse, RZ, PT ;  /* 0x000000ff0a00720c */ /* 0x040fe20003f25270 */
[----:B------:R-:W-:-:S12]  /*2360*/  VIADD R8, R10, 0x4 ;  /* 0x000000040a087836 */ /* 0x000fd80000000000 */
[----:B------:R-:W0:Y:S01]  /*2370*/  @!P1 S2R R11, SR_CgaCtaId ;  /* 0x00000000000b9919 */ /* 0x000e220000008800 */
[----:B-1----:R-:W-:-:S10]  /*2380*/  DADD R2, R2, R14 ;  /* 0x0000000002027229 */ /* 0x002fd4000000000e */
[----:B------:R-:W-:Y:S02]  /*2390*/  FSEL R4, R2, R14, !P0 ;  /* 0x0000000e02047208 */ /* 0x000fe40004000000 */
[----:B------:R-:W-:Y:S02]  /*23a0*/  FSEL R5, R3, R15, !P0 ;  /* 0x0000000f03057208 */ /* 0x000fe40004000000 */
[----:B------:R-:W-:Y:S01]  /*23b0*/  ISETP.GT.AND P0, PT, R6, R9, PT ;  /* 0x000000090600720c */ /* 0x000fe20003f04270 */
[----:B------:R-:W-:Y:S04]  /*23c0*/  SHFL.DOWN PT, R2, R4, 0x2, R9 ;  /* 0x0840000004027989 */ /* 0x000fe800000e0009 */
[----:B------:R-:W1:Y:S02]  /*23d0*/  SHFL.DOWN PT, R3, R5, 0x2, R9 ;  /* 0x0840000005037989 */ /* 0x000e6400000e0009 */
[----:B-1----:R-:W-:-:S10]  /*23e0*/  DADD R2, R2, R4 ;  /* 0x0000000002027229 */ /* 0x002fd40000000004 */
[----:B------:R-:W-:Y:S02]  /*23f0*/  FSEL R6, R4, R2, P0 ;  /* 0x0000000204067208 */ /* 0x000fe40000000000 */
[----:B------:R-:W-:Y:S02]  /*2400*/  FSEL R7, R5, R3, P0 ;  /* 0x0000000305077208 */ /* 0x000fe40000000000 */
[----:B------:R-:W-:Y:S01]  /*2410*/  ISETP.GT.AND P0, PT, R8, R9, PT ;  /* 0x000000090800720c */ /* 0x000fe20003f04270 */
[----:B------:R-:W-:Y:S01]  /*2420*/  SHFL.DOWN PT, R2, R6, 0x4, R9 ;  /* 0x0880000006027989 */ /* 0x000fe200000e0009 */
[----:B------:R-:W-:-:S03]  /*2430*/  @!P1 MOV R8, 0x400 ;  /* 0x0000040000089802 */ /* 0x000fc60000000f00 */
[----:B------:R-:W1:Y:S01]  /*2440*/  SHFL.DOWN PT, R3, R7, 0x4, R9 ;  /* 0x0880000007037989 */ /* 0x000e6200000e0009 */
[----:B0-----:R-:W-:Y:S01]  /*2450*/  @!P1 LEA R8, R11, R8, 0x18 ;  /* 0x000000080b089211 */ /* 0x001fe200078ec0ff */
[----:B-1----:R-:W-:-:S10]  /*2460*/  DADD R2, R2, R6 ;  /* 0x0000000002027229 */ /* 0x002fd40000000006 */
[----:B------:R-:W-:Y:S01]  /*2470*/  FSEL R4, R6, R2, P0 ;  /* 0x0000000206047208 */ /* 0x000fe20000000000 */
[----:B------:R-:W-:Y:S01]  /*2480*/  VIADD R6, R10, 0x8 ;  /* 0x000000080a067836 */ /* 0x000fe20000000000 */
[----:B------:R-:W-:-:S03]  /*2490*/  FSEL R5, R7, R3, P0 ;  /* 0x0000000307057208 */ /* 0x000fc60000000000 */
[----:B------:R-:W-:Y:S01]  /*24a0*/  SHFL.DOWN PT, R2, R4, 0x8, R9 ;  /* 0x0900000004027989 */ /* 0x000fe200000e0009 */
[----:B------:R-:W-:-:S03]  /*24b0*/  ISETP.GT.AND P0, PT, R6, R9, PT ;  /* 0x000000090600720c */ /* 0x000fc60003f04270 */
[----:B------:R-:W0:Y:S02]  /*24c0*/  SHFL.DOWN PT, R3, R5, 0x8, R9 ;  /* 0x0900000005037989 */ /* 0x000e2400000e0009 */
[----:B0-----:R-:W-:-:S10]  /*24d0*/  DADD R2, R2, R4 ;  /* 0x0000000002027229 */ /* 0x001fd40000000004 */
[----:B------:R-:W-:Y:S01]  /*24e0*/  FSEL R6, R4, R2, P0 ;  /* 0x0000000204067208 */ /* 0x000fe20000000000 */
[----:B------:R-:W-:Y:S01]  /*24f0*/  VIADD R4, R10, 0x10 ;  /* 0x000000100a047836 */ /* 0x000fe20000000000 */
[----:B------:R-:W-:Y:S02]  /*2500*/  FSEL R7, R5, R3, P0 ;  /* 0x0000000305077208 */ /* 0x000fe40000000000 */
[----:B------:R-:W-:Y:S01]  /*2510*/  @!P1 SHF.R.U32.HI R5, RZ, 0x2, R0 ;  /* 0x00000002ff059819 */ /* 0x000fe20000011600 */
[----:B------:R-:W-:Y:S01]  /*2520*/  SHFL.DOWN PT, R2, R6, 0x10, R9 ;  /* 0x0a00000006027989 */ /* 0x000fe200000e0009 */
[----:B------:R-:W-:Y:S02]  /*2530*/  ISETP.GT.AND P0, PT, R4, R9, PT ;  /* 0x000000090400720c */ /* 0x000fe40003f04270 */
[----:B------:R-:W-:Y:S01]  /*2540*/  @!P1 LOP3.LUT R5, R5, 0xf8, RZ, 0xc0, !PT ;  /* 0x000000f805059812 */ /* 0x000fe200078ec0ff */
[----:B------:R-:W0:Y:S04]  /*2550*/  SHFL.DOWN PT, R3, R7, 0x10, R9 ;  /* 0x0a00000007037989 */ /* 0x000e2800000e0009 */
[----:B------:R-:W-:Y:S01]  /*2560*/  @!P1 IMAD.IADD R5, R5, 0x1, R8 ;  /* 0x0000000105059824 */ /* 0x000fe200078e0208 */
[----:B0-----:R-:W-:-:S10]  /*2570*/  DADD R2, R2, R6 ;  /* 0x0000000002027229 */ /* 0x001fd40000000006 */
[----:B------:R-:W-:Y:S02]  /*2580*/  FSEL R2, R6, R2, P0 ;  /* 0x0000000206027208 */ /* 0x000fe40000000000 */
[----:B------:R-:W-:Y:S02]  /*2590*/  FSEL R3, R7, R3, P0 ;  /* 0x0000000307037208 */ /* 0x000fe40000000000 */
[----:B------:R-:W-:-:S03]  /*25a0*/  ISETP.NE.AND P0, PT, R0, RZ, PT ;  /* 0x000000ff0000720c */ /* 0x000fc60003f05270 */
[----:B------:R1:W-:Y:S01]  /*25b0*/  @!P1 STS.64 [R5+0x10], R2 ;  /* 0x0000100205009388 */ /* 0x0003e20000000a00 */
[----:B------:R-:W-:Y:S09]  /*25c0*/  BAR.SYNC.DEFER_BLOCKING 0x0 ;  /* 0x0000000000007b1d */ /* 0x000ff20000010000 */
[----:B------:R-:W-:Y:S05]  /*25d0*/  @P0 BRA `(.L_x_86) ;  /* 0x000000d000bc0947 */ /* 0x000fea0003800000 */
[----:B------:R-:W0:Y:S01]  /*25e0*/  S2UR UR5, SR_CgaCtaId ;  /* 0x00000000000579c3 */ /* 0x000e220000008800 */
[----:B------:R-:W-:Y:S01]  /*25f0*/  UMOV UR4, 0x400 ;  /* 0x0000040000047882 */ /* 0x000fe20000000000 */
[----:B------:R-:W-:Y:S01]  /*2600*/  ISETP.GT.AND P1, PT, R13, 0x20, PT ;  /* 0x000000200d00780c */ /* 0x000fe20003f24270 */
[----:B0-----:R-:W-:-:S09]  /*2610*/  ULEA UR4, UR5, UR4, 0x18 ;  /* 0x0000000405047291 */ /* 0x001fd2000f8ec0ff */
[----:B-1----:R-:W0:Y:S04]  /*2620*/  LDS.64 R4, [UR4+0x18] ;  /* 0x00001804ff047984 */ /* 0x002e280008000a00 */
[----:B------:R-:W1:Y:S01]  /*2630*/  LDS.128 R8, [UR4+0x20] ;  /* 0x00002004ff087984 */ /* 0x000e620008000c00 */
[----:B0-----:R-:W-:-:S10]  /*2640*/  DADD R4, R2, R4 ;  /* 0x0000000002047229 */ /* 0x001fd40000000004 */
        /* <DEDUP_REMOVED lines=65> */
.L_x_31:
[----:B------:R-:W0:Y:S01]  /*2a60*/  LDC R0, c[0x0][0x3ec] ;  /* 0x0000fb00ff007b82 */ /* 0x000e220000000800 */
[----:B------:R-:W1:Y:S07]  /*2a70*/  S2R R4, SR_TID.X ;  /* 0x0000000000047919 */ /* 0x000e6e0000002100 */
[----:B------:R-:W2:Y:S01]  /*2a80*/  LDC.64 R8, c[0x0][0x3e8] ;  /* 0x0000fa00ff087b82 */ /* 0x000ea20000000a00 */
[----:B0-----:R-:W2:Y:S01]  /*2a90*/  MUFU.RCP64H R7, R0 ;  /* 0x0000000000077308 */ /* 0x001ea20000001800 */
[----:B------:R-:W-:-:S05]  /*2aa0*/  VIADD R6, R0, 0x300402 ;  /* 0x0030040200067836 */ /* 0x000fca0000000000 */
[----:B------:R-:W-:Y:S01]  /*2ab0*/  FSETP.GEU.AND P0, PT, |R6|, 5.8789094863358348022e-39, PT ;  /* 0x004004020600780b */ /* 0x000fe20003f0e200 */
[----:B-1----:R-:W-:Y:S01]  /*2ac0*/  IMAD.IADD R19, R11, 0x1, R4 ;  /* 0x000000010b137824 */ /* 0x002fe200078e0204 */
[----:B--2---:R-:W-:-:S08]  /*2ad0*/  DFMA R12, R6, -R8, 1 ;  /* 0x3ff00000060c742b */ /* 0x004fd00000000808 */
[----:B------:R-:W-:-:S08]  /*2ae0*/  DFMA R12, R12, R12, R12 ;  /* 0x0000000c0c0c722b */ /* 0x000fd0000000000c */
[----:B------:R-:W-:-:S08]  /*2af0*/  DFMA R12, R6, R12, R6 ;  /* 0x0000000c060c722b */ /* 0x000fd00000000006 */
[----:B------:R-:W-:-:S08]  /*2b00*/  DFMA R8, R12, -R8, 1 ;  /* 0x3ff000000c08742b */ /* 0x000fd00000000808 */
[----:B------:R-:W-:Y:S01]  /*2b10*/  DFMA R12, R12, R8, R12 ;  /* 0x000000080c0c722b */ /* 0x000fe2000000000c */
[----:B------:R-:W-:Y:S10]  /*2b20*/  @P0 BRA `(.L_x_87) ;  /* 0x0000000000180947 */ /* 0x000ff40003800000 */
[----:B------:R-:W-:Y:S02]  /*2b30*/  LOP3.LUT R0, R0, 0x7fffffff, RZ, 0xc0, !PT ;  /* 0x7fffffff00007812 */ /* 0x000fe400078ec0ff */
[----:B------:R-:W-:-:S03]  /*2b40*/  MOV R5, 0x2b70 ;  /* 0x00002b7000057802 */ /* 0x000fc60000000f00 */
[----:B------:R-:W-:-:S07]  /*2b50*/  VIADD R16, R0, 0xfff00000 ;  /* 0xfff0000000107836 */ /* 0x000fce0000000000 */
[----:B------:R-:W-:Y:S05]  /*2b60*/  CALL.REL.NOINC `($__internal_0_$__cuda_sm20_dblrcp_rn_slowpath_v3) ;  /* 0x000000cc00747944 */ /* 0x000fea0003c00000 */
[----:B------:R-:W-:Y:S02]  /*2b70*/  IMAD.MOV.U32 R12, RZ, RZ, R16 ;  /* 0x000000ffff0c7224 */ /* 0x000fe400078e0010 */
[----:B------:R-:W-:-:S07]  /*2b80*/  IMAD.MOV.U32 R13, RZ, RZ, R17 ;  /* 0x000000ffff0d7224 */ /* 0x000fce00078e0011 */
.L_x_87:
[----:B------:R-:W0:Y:S02]  /*2b90*/  LDC.64 R14, c[0x0][0x380] ;  /* 0x0000e000ff0e7b82 */ /* 0x000e240000000a00 */
[----:B0-----:R-:W-:-:S05]  /*2ba0*/  IMAD.WIDE.U32 R14, R19, 0x8, R14 ;  /* 0x00000008130e7825 */ /* 0x001fca00078e000e */
        /* <DEDUP_REMOVED lines=10> */
.L_x_88:
        /* <DEDUP_REMOVED lines=14> */
.L_x_90:
[----:B------:R-:W-:Y:S05]  /*2d30*/  BSYNC.RECONVERGENT B1 ;  /* 0x0000000000017941 */ /* 0x000fea0003800200 */
.L_x_89:
        /* <DEDUP_REMOVED lines=21> */
.L_x_92:
[----:B------:R-:W-:Y:S05]  /*2e90*/  BSYNC.RECONVERGENT B1 ;  /* 0x0000000000017941 */ /* 0x000fea0003800200 */
.L_x_91:
        /* <DEDUP_REMOVED lines=13> */
.L_x_93:
        /* <DEDUP_REMOVED lines=15> */
.L_x_96:
[----:B------:R-:W-:-:S11]  /*3060*/  DADD R6, R16, 2 ;  /* 0x4000000010067429 */ /* 0x000fd60000000000 */
.L_x_95:
[----:B------:R-:W-:Y:S05]  /*3070*/  BSYNC.RECONVERGENT B1 ;  /* 0x0000000000017941 */ /* 0x000fea0003800200 */
.L_x_94:
        /* <DEDUP_REMOVED lines=21> */
.L_x_98:
[----:B------:R-:W-:Y:S05]  /*31d0*/  BSYNC.RECONVERGENT B1 ;  /* 0x0000000000017941 */ /* 0x000fea0003800200 */
.L_x_97:
        /* <DEDUP_REMOVED lines=13> */
.L_x_99:
        /* <DEDUP_REMOVED lines=15> */
.L_x_102:
[----:B------:R-:W-:-:S11]  /*33a0*/  DADD R6, R16, 2 ;  /* 0x4000000010067429 */ /* 0x000fd60000000000 */
.L_x_101:
[----:B------:R-:W-:Y:S05]  /*33b0*/  BSYNC.RECONVERGENT B1 ;  /* 0x0000000000017941 */ /* 0x000fea0003800200 */
.L_x_100:
        /* <DEDUP_REMOVED lines=21> */
.L_x_104:
[----:B------:R-:W-:Y:S05]  /*3510*/  BSYNC.RECONVERGENT B1 ;  /* 0x0000000000017941 */ /* 0x000fea0003800200 */
.L_x_103:
        /* <DEDUP_REMOVED lines=13> */
.L_x_105:
        /* <DEDUP_REMOVED lines=15> */
.L_x_108:
[----:B------:R-:W-:-:S11]  /*36e0*/  DADD R6, R2, 2 ;  /* 0x4000000002067429 */ /* 0x000fd60000000000 */
.L_x_107:
[----:B------:R-:W-:Y:S05]  /*36f0*/  BSYNC.RECONVERGENT B1 ;  /* 0x0000000000017941 */ /* 0x000fea0003800200 */
.L_x_106:
        /* <DEDUP_REMOVED lines=21> */
.L_x_110:
[----:B------:R-:W-:Y:S05]  /*3850*/  BSYNC.RECONVERGENT B1 ;  /* 0x0000000000017941 */ /* 0x000fea0003800200 */
.L_x_109:
[----:B------:R-:W2:Y:S01]  /*3860*/  LDG.E.64 R2, desc[UR6][R14.64+0x1000] ;  /* 0x001000060e027981 */ /* 0x000ea2000c1e1b00 */
[----:B------:R-:W-:Y:S01]  /*3870*/  FSEL R6, R8, RZ, P0 ;  /* 0x000000ff08067208 */ /* 0x000fe20000000000 */
[----:B------:R-:W-:Y:S01]  /*3880*/  BSSY.RECONVERGENT B1, `(.L_x_111) ;  /* 0x000000b000017945 */ /* 0x000fe20003800200 */
[----:B------:R-:W-:-:S06]  /*3890*/  FSEL R7, R9, 2, P0 ;  /* 0x4000000009077808 */ /* 0x000fcc0000000000 */
[----:B------:R-:W-:Y:S01]  /*38a0*/  DADD R24, R24, R6 ;  /* 0x0000000018187229 */ /* 0x000fe20000000006 */
[----:B------:R-:W-:Y:S01]  /*38b0*/  MOV R6, 0x3930 ;  /* 0x0000393000067802 */ /* 0x000fe20000000f00 */
[----:B--2---:R-:W0:Y:S02]  /*38c0*/  I2F.F64.S64 R2, R2 ;  /* 0x0000000200027312 */ /* 0x004e240000301c00 */
[----:B0-----:R-:W-:-:S08]  /*38d0*/  DADD R16, R2, 0.5 ;  /* 0x3fe0000002107429 */ /* 0x001fd00000000000 */
[----:B------:R-:W-:-:S08]  /*38e0*/  DMUL R16, R16, R12 ;  /* 0x0000000c10107228 */ /* 0x000fd00000000000 */
[----:B------:R-:W-:-:S10]  /*38f0*/  DADD R18, -RZ, |R16| ;  /* 0x00000000ff127229 */ /* 0x000fd40000000510 */
[----:B------:R-:W-:Y:S02]  /*3900*/  IMAD.MOV.U32 R8, RZ, RZ, R18 ;  /* 0x000000ffff087224 */ /* 0x000fe400078e0012 */
[----:B------:R-:W-:-:S07]  /*3910*/  IMAD.MOV.U32 R5, RZ, RZ, R19 ;  /* 0x000000ffff057224 */ /* 0x000fce00078e0013 */
[----:B------:R-:W-:Y:S05]  /*3920*/  CALL.REL.NOINC `($_ZN3cub18CUB_300001_SM_10006detail6reduce18DeviceReduceKernelINS2_10policy_hubIdyN4cuda3std3__44plusIdEEE10Policy1000EN6thrust24THRUST_300001_SM_1000_NS6detail15normal_iteratorINSD_10device_ptrIlEEEEyS9_d6squareIdEEEvT0_PT3_T1_NS0_13GridEvenShareISO_EET2_T4_$__internal_accurate_pow) ;  /* 0x000000c800447944 */ /* 0x000fea0003c00000 */
[----:B------:R-:W-:Y:S05]  /*3930*/  BSYNC.RECONVERGENT B1 ;  /* 0x0000000000017941 */ /* 0x000fea0003800200 */
.L_x_111:
        /* <DEDUP_REMOVED lines=15> */
.L_x_114:
[----:B------:R-:W-:-:S11]  /*3a30*/  DADD R6, R16, 2 ;  /* 0x4000000010067429 */ /* 0x000fd60000000000 */
.L_x_113:
[----:B------:R-:W-:Y:S05]  /*3a40*/  BSYNC.RECONVERGENT B1 ;  /* 0x0000000000017941 */ /* 0x000fea0003800200 */
.L_x_112:
        /* <DEDUP_REMOVED lines=21> */
.L_x_116:
[----:B------:R-:W-:Y:S05]  /*3ba0*/  BSYNC.RECONVERGENT B1 ;  /* 0x0000000000017941 */ /* 0x000fea0003800200 */
.L_x_115:
        /* <DEDUP_REMOVED lines=13> */
.L_x_117:
        /* <DEDUP_REMOVED lines=15> */
.L_x_120:
[----:B------:R-:W-:-:S11]  /*3d70*/  DADD R6, R16, 2 ;  /* 0x4000000010067429 */ /* 0x000fd60000000000 */
.L_x_119:
[----:B------:R-:W-:Y:S05]  /*3d80*/  BSYNC.RECONVERGENT B1 ;  /* 0x0000000000017941 */ /* 0x000fea0003800200 */
.L_x_118:
        /* <DEDUP_REMOVED lines=21> */
.L_x_122:
[----:B------:R-:W-:Y:S05]  /*3ee0*/  BSYNC.RECONVERGENT B1 ;  /* 0x0000000000017941 */ /* 0x000fea0003800200 */
.L_x_121:
        /* <DEDUP_REMOVED lines=13> */
.L_x_123:
        /* <DEDUP_REMOVED lines=15> */
.L_x_126:
[----:B------:R-:W-:-:S11]  /*40b0*/  DADD R6, R16, 2 ;  /* 0x4000000010067429 */ /* 0x000fd60000000000 */
.L_x_125:
[----:B------:R-:W-:Y:S05]  /*40c0*/  BSYNC.RECONVERGENT B1 ;  /* 0x0000000000017941 */ /* 0x000fea0003800200 */
.L_x_124:
        /* <DEDUP_REMOVED lines=21> */
.L_x_128:
[----:B------:R-:W-:Y:S05]  /*4220*/  BSYNC.RECONVERGENT B1 ;  /* 0x0000000000017941 */ /* 0x000fea0003800200 */
.L_x_127:
        /* <DEDUP_REMOVED lines=13> */
.L_x_129:
        /* <DEDUP_REMOVED lines=15> */
.L_x_132:
[----:B------:R-:W-:-:S11]  /*43f0*/  DADD R6, R2, 2 ;  /* 0x4000000002067429 */ /* 0x000fd60000000000 */
.L_x_131:
[----:B------:R-:W-:Y:S05]  /*4400*/  BSYNC.RECONVERGENT B1 ;  /* 0x0000000000017941 */ /* 0x000fea0003800200 */
.L_x_130:
        /* <DEDUP_REMOVED lines=21> */
.L_x_134:
[----:B------:R-:W-:Y:S05]  /*4560*/  BSYNC.RECONVERGENT B1 ;  /* 0x0000000000017941 */ /* 0x000fea0003800200 */
.L_x_133:
        /* <DEDUP_REMOVED lines=14> */
.L_x_135:
        /* <DEDUP_REMOVED lines=15> */
.L_x_138:
[----:B------:R-:W-:-:S11]  /*4740*/  DADD R6, R16, 2 ;  /* 0x4000000010067429 */ /* 0x000fd60000000000 */
.L_x_137:
[----:B------:R-:W-:Y:S05]  /*4750*/  BSYNC.RECONVERGENT B1 ;  /* 0x0000000000017941 */ /* 0x000fea0003800200 */
.L_x_136:
        /* <DEDUP_REMOVED lines=21> */
.L_x_140:
[----:B------:R-:W-:Y:S05]  /*48b0*/  BSYNC.RECONVERGENT B1 ;  /* 0x0000000000017941 */ /* 0x000fea0003800200 */
.L_x_139:
        /* <DEDUP_REMOVED lines=13> */
.L_x_141:
        /* <DEDUP_REMOVED lines=15> */
.L_x_144:
[----:B------:R-:W-:-:S11]  /*4a80*/  DADD R6, R16, 2 ;  /* 0x4000000010067429 */ /* 0x000fd60000000000 */
.L_x_143:
[----:B------:R-:W-:Y:S05]  /*4a90*/  BSYNC.RECONVERGENT B1 ;  /* 0x0000000000017941 */ /* 0x000fea0003800200 */
.L_x_142:
        /* <DEDUP_REMOVED lines=21> */
.L_x_146:
[----:B------:R-:W-:Y:S05]  /*4bf0*/  BSYNC.RECONVERGENT B1 ;  /* 0x0000000000017941 */ /* 0x000fea0003800200 */
.L_x_145:
        /* <DEDUP_REMOVED lines=13> */
.L_x_147:
        /* <DEDUP_REMOVED lines=15> */
.L_x_150:
[----:B------:R-:W-:-:S11]  /*4dc0*/  DADD R6, R16, 2 ;  /* 0x4000000010067429 */ /* 0x000fd60000000000 */
.L_x_149:
[----:B------:R-:W-:Y:S05]  /*4dd0*/  BSYNC.RECONVERGENT B1 ;  /* 0x0000000000017941 */ /* 0x000fea0003800200 */
.L_x_148:
        /* <DEDUP_REMOVED lines=21> */
.L_x_152:
[----:B------:R-:W-:Y:S05]  /*4f30*/  BSYNC.RECONVERGENT B1 ;  /* 0x0000000000017941 */ /* 0x000fea0003800200 */
.L_x_151:
        /* <DEDUP_REMOVED lines=13> */
.L_x_153:
        /* <DEDUP_REMOVED lines=15> */
.L_x_156:
[----:B------:R-:W-:-:S11]  /*5100*/  DADD R6, R2, 2 ;  /* 0x4000000002067429 */ /* 0x000fd60000000000 */
.L_x_155:
[----:B------:R-:W-:Y:S05]  /*5110*/  BSYNC.RECONVERGENT B1 ;  /* 0x0000000000017941 */ /* 0x000fea0003800200 */
.L_x_154:
        /* <DEDUP_REMOVED lines=21> */
.L_x_158:
[----:B------:R-:W-:Y:S05]  /*5270*/  BSYNC.RECONVERGENT B1 ;  /* 0x0000000000017941 */ /* 0x000fea0003800200 */
.L_x_157:
        /* <DEDUP_REMOVED lines=14> */
.L_x_159:
        /* <DEDUP_REMOVED lines=15> */
.L_x_162:
[----:B------:R-:W-:-:S11]  /*5450*/  DADD R6, R16, 2 ;  /* 0x4000000010067429 */ /* 0x000fd60000000000 */
.L_x_161:
[----:B------:R-:W-:Y:S05]  /*5460*/  BSYNC.RECONVERGENT B1 ;  /* 0x0000000000017941 */ /* 0x000fea0003800200 */
.L_x_160:
        /* <DEDUP_REMOVED lines=21> */
.L_x_164:
[----:B------:R-:W-:Y:S05]  /*55c0*/  BSYNC.RECONVERGENT B1 ;  /* 0x0000000000017941 */ /* 0x000fea0003800200 */
.L_x_163:
        /* <DEDUP_REMOVED lines=13> */
.L_x_165:
        /* <DEDUP_REMOVED lines=15> */
.L_x_168:
[----:B------:R-:W-:-:S11]  /*5790*/  DADD R6, R16, 2 ;  /* 0x4000000010067429 */ /* 0x000fd60000000000 */
.L_x_167:
[----:B------:R-:W-:Y:S05]  /*57a0*/  BSYNC.RECONVERGENT B1 ;  /* 0x0000000000017941 */ /* 0x000fea0003800200 */
.L_x_166:
        /* <DEDUP_REMOVED lines=21> */
.L_x_170:
[----:B------:R-:W-:Y:S05]  /*5900*/  BSYNC.RECONVERGENT B1 ;  /* 0x0000000000017941 */ /* 0x000fea0003800200 */
.L_x_169:
        /* <DEDUP_REMOVED lines=13> */
.L_x_171:
        /* <DEDUP_REMOVED lines=15> */
.L_x_174:
[----:B------:R-:W-:-:S11]  /*5ad0*/  DADD R6, R16, 2 ;  /* 0x4000000010067429 */ /* 0x000fd60000000000 */
.L_x_173:
[----:B------:R-:W-:Y:S05]  /*5ae0*/  BSYNC.RECONVERGENT B1 ;  /* 0x0000000000017941 */ /* 0x000fea0003800200 */
.L_x_172:
        /* <DEDUP_REMOVED lines=21> */
.L_x_176:
[----:B------:R-:W-:Y:S05]  /*5c40*/  BSYNC.RECONVERGENT B1 ;  /* 0x0000000000017941 */ /* 0x000fea0003800200 */
.L_x_175:
        /* <DEDUP_REMOVED lines=13> */
.L_x_177:
        /* <DEDUP_REMOVED lines=15> */
.L_x_180:
[----:B------:R-:W-:-:S11]  /*5e10*/  DADD R6, R2, 2 ;  /* 0x4000000002067429 */ /* 0x000fd60000000000 */
.L_x_179:
[----:B------:R-:W-:Y:S05]  /*5e20*/  BSYNC.RECONVERGENT B1 ;  /* 0x0000000000017941 */ /* 0x000fea0003800200 */
.L_x_178:
        /* <DEDUP_REMOVED lines=21> */
.L_x_182:
[----:B------:R-:W-:Y:S05]  /*5f80*/  BSYNC.RECONVERGENT B1 ;  /* 0x0000000000017941 */ /* 0x000fea0003800200 */
.L_x_181:
        /* <DEDUP_REMOVED lines=14> */
.L_x_183:
        /* <DEDUP_REMOVED lines=15> */
.L_x_186:
[----:B------:R-:W-:-:S11]  /*6160*/  DADD R6, R2, 2 ;  /* 0x4000000002067429 */ /* 0x000fd60000000000 */
.L_x_185:
[----:B------:R-:W-:Y:S05]  /*6170*/  BSYNC.RECONVERGENT B1 ;  /* 0x0000000000017941 */ /* 0x000fea0003800200 */
.L_x_184:
        /* <DEDUP_REMOVED lines=21> */
.L_x_188:
[----:B------:R-:W-:Y:S05]  /*62d0*/  BSYNC.RECONVERGENT B1 ;  /* 0x0000000000017941 */ /* 0x000fea0003800200 */
.L_x_187:
[----:B------:R-:W-:Y:S01]  /*62e0*/  DADD R2, R16, 268435456 ;  /* 0x41b0000010027429 */ /* 0x000fe20000000000 */
[----:B------:R-:W-:Y:S01]  /*62f0*/  BSSY.RECONVERGENT B1, `(.L_x_189) ;  /* 0x000000b000017945 */ /* 0x000fe20003800200 */
[----:B------:R-:W-:-:S06]  /*6300*/  DADD R8, RZ, R8 ;  /* 0x00000000ff087229 */ /* 0x000fcc0000000008 */
[----:B------:R-:W-:-:S08]  /*6310*/  DADD R2, R2, 0.5 ;  /* 0x3fe0000002027429 */ /* 0x000fd00000000000 */
[----:B------:R-:W-:Y:S01]  /*6320*/  DMUL R26, R2, R12 ;  /* 0x0000000c021a7228 */ /* 0x000fe20000000000 */
[----:B------:R-:W-:Y:S02]  /*6330*/  FSEL R2, R8, RZ, P0 ;  /* 0x000000ff08027208 */ /* 0x000fe40000000000 */
[----:B------:R-:W-:-:S05]  /*6340*/  FSEL R3, R9, 2, P0 ;  /* 0x4000000009037808 */ /* 0x000fca0000000000 */
[----:B------:R-:W-:-:S10]  /*6350*/  DADD R6, -RZ, |R26| ;  /* 0x00000000ff067229 */ /* 0x000fd4000000051a */
[----:B------:R-:W-:Y:S01]  /*6360*/  IMAD.MOV.U32 R8, RZ, RZ, R6 ;  /* 0x000000ffff087224 */ /* 0x000fe200078e0006 */
[----:B------:R-:W-:Y:S01]  /*6370*/  MOV R6, 0x63a0 ;  /* 0x000063a000067802 */ /* 0x000fe20000000f00 */
[----:B------:R-:W-:-:S07]  /*6380*/  IMAD.MOV.U32 R5, RZ, RZ, R7 ;  /* 0x000000ffff057224 */ /* 0x000fce00078e0007 */
[----:B------:R-:W-:Y:S05]  /*6390*/  CALL.REL.NOINC `($_ZN3cub18CUB_300001_SM_10006detail6reduce18DeviceReduceKernelINS2_10policy_hubIdyN4cuda3std3__44plusIdEEE10Policy1000EN6thrust24THRUST_300001_SM_1000_NS6detail15normal_iteratorINSD_10device_ptrIlEEEEyS9_d6squareIdEEEvT0_PT3_T1_NS0_13GridEvenShareISO_EET2_T4_$__internal_accurate_pow) ;  /* 0x0000009c00a87944 */ /* 0x000fea0003c00000 */
[----:B------:R-:W-:Y:S05]  /*63a0*/  BSYNC.RECONVERGENT B1 ;  /* 0x0000000000017941 */ /* 0x000fea0003800200 */
.L_x_189:
        /* <DEDUP_REMOVED lines=15> */
.L_x_192:
[----:B------:R-:W-:-:S11]  /*64a0*/  DADD R6, R26, 2 ;  /* 0x400000001a067429 */ /* 0x000fd60000000000 */
.L_x_191:
[----:B------:R-:W-:Y:S05]  /*64b0*/  BSYNC.RECONVERGENT B1 ;  /* 0x0000000000017941 */ /* 0x000fea0003800200 */
.L_x_190:
        /* <DEDUP_REMOVED lines=21> */
.L_x_194:
[----:B------:R-:W-:Y:S05]  /*6610*/  BSYNC.RECONVERGENT B1 ;  /* 0x0000000000017941 */ /* 0x000fea0003800200 */
.L_x_193:
        /* <DEDUP_REMOVED lines=13> */
.L_x_195:
        /* <DEDUP_REMOVED lines=15> */
.L_x_198:
[----:B------:R-:W-:-:S11]  /*67e0*/  DADD R6, R26, 2 ;  /* 0x400000001a067429 */ /* 0x000fd60000000000 */
.L_x_197:
[----:B------:R-:W-:Y:S05]  /*67f0*/  BSYNC.RECONVERGENT B1 ;  /* 0x0000000000017941 */ /* 0x000fea0003800200 */
.L_x_196:
        /* <DEDUP_REMOVED lines=21> */
.L_x_200:
[----:B------:R-:W-:Y:S05]  /*6950*/  BSYNC.RECONVERGENT B1 ;  /* 0x0000000000017941 */ /* 0x000fea0003800200 */
.L_x_199:
        /* <DEDUP_REMOVED lines=13> */
.L_x_201:
        /* <DEDUP_REMOVED lines=15> */
.L_x_204:
[----:B------:R-:W-:-:S11]  /*6b20*/  DADD R6, R16, 2 ;  /* 0x4000000010067429 */ /* 0x000fd60000000000 */
.L_x_203:
[----:B------:R-:W-:Y:S05]  /*6b30*/  BSYNC.RECONVERGENT B1 ;  /* 0x0000000000017941 */ /* 0x000fea0003800200 */
.L_x_202:
        /* <DEDUP_REMOVED lines=21> */
.L_x_206:
[----:B------:R-:W-:Y:S05]  /*6c90*/  BSYNC.RECONVERGENT B1 ;  /* 0x0000000000017941 */ /* 0x000fea0003800200 */
.L_x_205:
        /* <DEDUP_REMOVED lines=14> */
.L_x_207:
        /* <DEDUP_REMOVED lines=15> */
.L_x_210:
[----:B------:R-:W-:-:S11]  /*6e70*/  DADD R6, R16, 2 ;  /* 0x4000000010067429 */ /* 0x000fd60000000000 */
.L_x_209:
[----:B------:R-:W-:Y:S05]  /*6e80*/  BSYNC.RECONVERGENT B1 ;  /* 0x0000000000017941 */ /* 0x000fea0003800200 */
.L_x_208:
        /* <DEDUP_REMOVED lines=21> */
.L_x_212:
[----:B------:R-:W-:Y:S05]  /*6fe0*/  BSYNC.RECONVERGENT B1 ;  /* 0x0000000000017941 */ /* 0x000fea0003800200 */
.L_x_211:
        /* <DEDUP_REMOVED lines=13> */
.L_x_213:
        /* <DEDUP_REMOVED lines=15> */
.L_x_216:
[----:B------:R-:W-:-:S11]  /*71b0*/  DADD R6, R28, 2 ;  /* 0x400000001c067429 */ /* 0x000fd60000000000 */
.L_x_215:
[----:B------:R-:W-:Y:S05]  /*71c0*/  BSYNC.RECONVERGENT B1 ;  /* 0x0000000000017941 */ /* 0x000fea0003800200 */
.L_x_214:
        /* <DEDUP_REMOVED lines=21> */
.L_x_218:
[----:B------:R-:W-:Y:S05]  /*7320*/  BSYNC.RECONVERGENT B1 ;  /* 0x0000000000017941 */ /* 0x000fea0003800200 */
.L_x_217:
        /* <DEDUP_REMOVED lines=13> */
.L_x_219:
        /* <DEDUP_REMOVED lines=15> */
.L_x_222:
[----:B------:R-:W-:-:S11]  /*74f0*/  DADD R6, R28, 2 ;  /* 0x400000001c067429 */ /* 0x000fd60000000000 */
.L_x_221:
[----:B------:R-:W-:Y:S05]  /*7500*/  BSYNC.RECONVERGENT B1 ;  /* 0x0000000000017941 */ /* 0x000fea0003800200 */
.L_x_220:
        /* <DEDUP_REMOVED lines=21> */
.L_x_224:
[----:B------:R-:W-:Y:S05]  /*7660*/  BSYNC.RECONVERGENT B1 ;  /* 0x0000000000017941 */ /* 0x000fea0003800200 */
.L_x_223:
        /* <DEDUP_REMOVED lines=13> */
.L_x_225:
        /* <DEDUP_REMOVED lines=15> */
.L_x_228:
[----:B------:R-:W-:-:S11]  /*7830*/  DADD R6, R26, 2 ;  /* 0x400000001a067429 */ /* 0x000fd60000000000 */
.L_x_227:
[----:B------:R-:W-:Y:S05]  /*7840*/  BSYNC.RECONVERGENT B1 ;  /* 0x0000000000017941 */ /* 0x000fea0003800200 */
.L_x_226:
        /* <DEDUP_REMOVED lines=21> */
.L_x_230:
[----:B------:R-:W-:Y:S05]  /*79a0*/  BSYNC.RECONVERGENT B1 ;  /* 0x0000000000017941 */ /* 0x000fea0003800200 */
.L_x_229:
        /* <DEDUP_REMOVED lines=14> */
.L_x_231:
        /* <DEDUP_REMOVED lines=15> */
.L_x_234:
[----:B------:R-:W-:-:S11]  /*7b80*/  DADD R6, R28, 2 ;  /* 0x400000001c067429 */ /* 0x000fd60000000000 */
.L_x_233:
[----:B------:R-:W-:Y:S05]  /*7b90*/  BSYNC.RECONVERGENT B1 ;  /* 0x0000000000017941 */ /* 0x000fea0003800200 */
.L_x_232:
        /* <DEDUP_REMOVED lines=21> */
.L_x_236:
[----:B------:R-:W-:Y:S05]  /*7cf0*/  BSYNC.RECONVERGENT B1 ;  /* 0x0000000000017941 */ /* 0x000fea0003800200 */
.L_x_235:
        /* <DEDUP_REMOVED lines=13> */
.L_x_237:
        /* <DEDUP_REMOVED lines=15> */
.L_x_240:
[----:B------:R-:W-:-:S11]  /*7ec0*/  DADD R6, R28, 2 ;  /* 0x400000001c067429 */ /* 0x000fd60000000000 */
.L_x_239:
[----:B------:R-:W-:Y:S05]  /*7ed0*/  BSYNC.RECONVERGENT B1 ;  /* 0x0000000000017941 */ /* 0x000fea0003800200 */
.L_x_238:
        /* <DEDUP_REMOVED lines=21> */
.L_x_242:
[----:B------:R-:W-:Y:S05]  /*8030*/  BSYNC.RECONVERGENT B1 ;  /* 0x0000000000017941 */ /* 0x000fea0003800200 */
.L_x_241:
        /* <DEDUP_REMOVED lines=13> */
.L_x_243:
        /* <DEDUP_REMOVED lines=15> */
.L_x_246:
[----:B------:R-:W-:-:S11]  /*8200*/  DADD R6, R28, 2 ;  /* 0x400000001c067429 */ /* 0x000fd60000000000 */
.L_x_245:
[----:B------:R-:W-:Y:S05]  /*8210*/  BSYNC.RECONVERGENT B1 ;  /* 0x0000000000017941 */ /* 0x000fea0003800200 */
.L_x_244:
        /* <DEDUP_REMOVED lines=21> */
.L_x_248:
[----:B------:R-:W-:Y:S05]  /*8370*/  BSYNC.RECONVERGENT B1 ;  /* 0x0000000000017941 */ /* 0x000fea0003800200 */
.L_x_247:
        /* <DEDUP_REMOVED lines=13> */
.L_x_249:
        /* <DEDUP_REMOVED lines=15> */
.L_x_252:
[----:B------:R-:W-:-:S11]  /*8540*/  DADD R6, R26, 2 ;  /* 0x400000001a067429 */ /* 0x000fd60000000000 */
.L_x_251:
[----:B------:R-:W-:Y:S05]  /*8550*/  BSYNC.RECONVERGENT B1 ;  /* 0x0000000000017941 */ /* 0x000fea0003800200 */
.L_x_250:
        /* <DEDUP_REMOVED lines=21> */
.L_x_254:
[----:B------:R-:W-:Y:S05]  /*86b0*/  BSYNC.RECONVERGENT B1 ;  /* 0x0000000000017941 */ /* 0x000fea0003800200 */
.L_x_253:
[----:B------:R-:W-:Y:S01]  /*86c0*/  DADD R22, R24, R22 ;  /* 0x0000000018167229 */ /* 0x000fe20000000016 */
[----:B------:R-:W0:Y:S01]  /*86d0*/  LDC R0, c[0x0][0x3c0] ;  /* 0x0000f000ff007b82 */ /* 0x000e220000000800 */
[----:B------:R-:W1:Y:S01]  /*86e0*/  LDCU.64 UR10, c[0x0][0x3b8] ;  /* 0x00007700ff0a77ac */ /* 0x000e620008000a00 */
[----:B------:R-:W-:Y:S02]  /*86f0*/  FSEL R8, R8, RZ, P0 ;  /* 0x000000ff08087208 */ /* 0x000fe40000000000 */
[----:B------:R-:W-:-:S03]  /*8700*/  FSEL R9, R9, 2, P0 ;  /* 0x4000000009097808 */ /* 0x000fc60000000000 */
[----:B------:R-:W-:-:S03]  /*8710*/  DADD R20, R20, R22 ;  /* 0x0000000014147229 */ /* 0x000fc60000000016 */
[----:B------:R-:W-:-:S05]  /*8720*/  DADD R14, R14, R8 ;  /* 0x000000000e0e7229 */ /* 0x000fca0000000008 */
[----:B------:R-:W-:Y:S01]  /*8730*/  DADD R18, R18, R20 ;  /* 0x0000000012127229 */ /* 0x000fe20000000014 */
[----:B-1----:R-:W-:Y:S02]  /*8740*/  IMAD.U32 R6, RZ, RZ, UR10 ;  /* 0x0000000aff067e24 */ /* 0x002fe4000f8e00ff */
[----:B------:R-:W-:-:S05]  /*8750*/  IMAD.U32 R7, RZ, RZ, UR11 ;  /* 0x0000000bff077e24 */ /* 0x000fca000f8e00ff */
[----:B------:R-:W-:Y:S01]  /*8760*/  DADD R18, R2, R18 ;  /* 0x0000000002127229 */ /* 0x000fe20000000012 */
[----:B0-----:R-:W-:Y:S01]  /*8770*/  IMAD R2, R0, 0xe00, RZ ;  /* 0x00000e0000027824 */ /* 0x001fe200078e02ff */
[----:B------:R-:W-:-:S04]  /*8780*/  IADD3 R3, P1, PT, -R11, R6, RZ ;  /* 0x000000060b037210 */ /* 0x000fc80007f3e1ff */
[----:B------:R-:W-:Y:S02]  /*8790*/  ISETP.GE.U32.AND P0, PT, R3, R2, PT ;  /* 0x000000020300720c */ /* 0x000fe40003f06070 */
[----:B------:R-:W-:Y:S01]  /*87a0*/  DADD R16, R16, R18 ;  /* 0x0000000010107229 */ /* 0x000fe20000000012 */
[----:B------:R-:W-:Y:S02]  /*87b0*/  SHF.R.S32.HI R5, RZ, 0x1f, R2 ;  /* 0x0000001fff057819 */ /* 0x000fe40000011402 */
[----:B------:R-:W-:-:S04]  /*87c0*/  IADD3.X R0, PT, PT, R7, -0x1, RZ, P1, !PT ;  /* 0xffffffff07007810 */ /* 0x000fc80000ffe4ff */
[----:B------:R-:W-:Y:S01]  /*87d0*/  ISETP.GE.U32.AND.EX P0, PT, R0, R5, PT, P0 ;  /* 0x000000050000720c */ /* 0x000fe20003f06100 */
[----:B------:R-:W-:-:S12]  /*87e0*/  DADD R14, R14, R16 ;  /* 0x000000000e0e7229 */ /* 0x000fd80000000010 */
[----:B------:R-:W-:Y:S05]  /*87f0*/  @!P0 BRA `(.L_x_255) ;  /* 0x0000006c00188947 */ /* 0x000fea0003800000 */
[----:B------:R-:W0:Y:S01]  /*8800*/  LDCU.64 UR10, c[0x0][0x380] ;  /* 0x00007000ff0a77ac */ /* 0x000e220008000a00 */
[----:B------:R-:W-:Y:S02]  /*8810*/  IADD3 R3, P3, PT, R11, R2, RZ ;  /* 0x000000020b037210 */ /* 0x000fe40007f7e0ff */
[----:B------:R-:W-:Y:S01]  /*8820*/  IADD3 R0, P4, PT, R6, -0xe00, RZ ;  /* 0xfffff20006007810 */ /* 0x000fe20007f9e0ff */
[----:B------:R-:W1:Y:S01]  /*8830*/  LDCU.64 UR14, c[0x0][0x380] ;  /* 0x00007000ff0e77ac */ /* 0x000e620008000a00 */
[----:B------:R-:W-:Y:S02]  /*8840*/  IADD3 R11, P1, P2, R4, R11, R2 ;  /* 0x0000000b040b7210 */ /* 0x000fe40007a3e002 */
[----:B------:R-:W-:Y:S01]  /*8850*/  ISETP.GT.U32.AND P0, PT, R3, R0, PT ;  /* 0x000000000300720c */ /* 0x000fe20003f04070 */
[--C-:B------:R-:W-:Y:S01]  /*8860*/  IMAD.X R0, RZ, RZ, R5.reuse, P3 ;  /* 0x000000ffff007224 */ /* 0x100fe200018e0605 */
[----:B------:R-:W-:Y:S02]  /*8870*/  IADD3.X R9, PT, PT, R7, -0x1, RZ, P4, !PT ;  /* 0xffffffff07097810 */ /* 0x000fe400027fe4ff */
[----:B------:R-:W-:-:S02]  /*8880*/  IADD3.X R8, PT, PT, RZ, RZ, R5, P1, P2 ;  /* 0x000000ffff087210 */ /* 0x000fc40000fe4405 */
[----:B------:R-:W-:Y:S02]  /*8890*/  ISETP.GT.U32.AND.EX P0, PT, R0, R9, PT, P0 ;  /* 0x000000090000720c */ /* 0x000fe40003f04100 */
[----:B0-----:R-:W-:-:S04]  /*88a0*/  LEA R16, P3, R11, UR10, 0x3 ;  /* 0x0000000a0b107c11 */ /* 0x001fc8000f8618ff */
[----:B------:R-:W-:-:S07]  /*88b0*/  LEA.HI.X R17, R11, UR11, R8, 0x3, P3 ;  /* 0x0000000b0b117c11 */ /* 0x000fce00098f1c08 */
[----:B-1----:R-:W-:Y:S05]  /*88c0*/  @P0 BRA `(.L_x_256) ;  /* 0x0000005c00740947 */ /* 0x002fea0003800000 */
.L_x_424:
[----:B------:R-:W-:-:S05]  /*88d0*/  IADD3 R5, P0, PT, R4, R3, RZ ;  /* 0x0000000304057210 */ /* 0x000fca0007f1e0ff */
[----:B------:R-:W-:Y:S01]  /*88e0*/  IMAD.X R6, RZ, RZ, R0, P0 ;  /* 0x000000ffff067224 */ /* 0x000fe200000e0600 */
[----:B------:R-:W-:-:S04]  /*88f0*/  LEA R26, P0, R5, UR14, 0x3 ;  /* 0x0000000e051a7c11 */ /* 0x000fc8000f8018ff */
[----:B------:R-:W-:-:S05]  /*8900*/  LEA.HI.X R27, R5, UR15, R6, 0x3, P0 ;  /* 0x0000000f051b7c11 */ /* 0x000fca00080f1c06 */
        /* <DEDUP_REMOVED lines=10> */
.L_x_257:
        /* <DEDUP_REMOVED lines=14> */
.L_x_259:
[----:B------:R-:W-:Y:S05]  /*8a90*/  BSYNC.RECONVERGENT B1 ;  /* 0x0000000000017941 */ /* 0x000fea0003800200 */
.L_x_258:
        /* <DEDUP_REMOVED lines=21> */
.L_x_261:
[----:B------:R-:W-:Y:S05]  /*8bf0*/  BSYNC.RECONVERGENT B1 ;  /* 0x0000000000017941 */ /* 0x000fea0003800200 */
.L_x_260:
        /* <DEDUP_REMOVED lines=13> */
.L_x_262:
        /* <DEDUP_REMOVED lines=15> */
.L_x_265:
[----:B------:R-:W-:-:S11]  /*8dc0*/  DADD R6, R10, 2 ;  /* 0x400000000a067429 */ /* 0x000fd60000000000 */
.L_x_264:
[----:B------:R-:W-:Y:S05]  /*8dd0*/  BSYNC.RECONVERGENT B1 ;  /* 0x0000000000017941 */ /* 0x000fea0003800200 */
.L_x_263:
        /* <DEDUP_REMOVED lines=21> */
.L_x_267:
[----:B------:R-:W-:Y:S05]  /*8f30*/  BSYNC.RECONVERGENT B1 ;  /* 0x0000000000017941 */ /* 0x000fea0003800200 */
.L_x_266:
        /* <DEDUP_REMOVED lines=13> */
.L_x_268:
        /* <DEDUP_REMOVED lines=15> */
.L_x_271:
[----:B------:R-:W-:-:S11]  /*9100*/  DADD R6, R10, 2 ;  /* 0x400000000a067429 */ /* 0x000fd60000000000 */
.L_x_270:
[----:B------:R-:W-:Y:S05]  /*9110*/  BSYNC.RECONVERGENT B1 ;  /* 0x0000000000017941 */ /* 0x000fea0003800200 */
.L_x_269:
        /* <DEDUP_REMOVED lines=21> */
.L_x_273:
[----:B------:R-:W-:Y:S05]  /*9270*/  BSYNC.RECONVERGENT B1 ;  /* 0x0000000000017941 */ /* 0x000fea0003800200 */
.L_x_272:
[----:B------:R-:W-:Y:S01]  /*9280*/  DADD R18, R18, 805306368 ;  /* 0x41c8000012127429 */ /* 0x000fe20000000000 */
[----:B------:R-:W-:Y:S07]  /*9290*/  BSSY.RECONVERGENT B1, `(.L_x_274) ;  /* 0x000000b000017945 */ /* 0x000fee0003800200 */
[----:B------:R-:W-:Y:S01]  /*92a0*/  DADD R10, R18, 0.5 ;  /* 0x3fe00000120a7429 */ /* 0x000fe20000000000 */
[----:B------:R-:W-:Y:S02]  /*92b0*/  FSEL R18, R8, RZ, P0 ;  /* 0x000000ff08127208 */ /* 0x000fe40000000000 */
[----:B------:R-:W-:-:S05]  /*92c0*/  FSEL R19, R9, 2, P0 ;  /* 0x4000000009137808 */ /* 0x000fca0000000000 */
[----:B------:R-:W-:Y:S02]  /*92d0*/  DMUL R10, R10, R12 ;  /* 0x0000000c0a0a7228 */ /* 0x000fe40000000000 */
[----:B------:R-:W-:-:S06]  /*92e0*/  DADD R18, R20, R18 ;  /* 0x0000000014127229 */ /* 0x000fcc0000000012 */
[----:B------:R-:W-:-:S10]  /*92f0*/  DADD R6, -RZ, |R10| ;  /* 0x00000000ff067229 */ /* 0x000fd4000000050a */
[----:B------:R-:W-:Y:S01]  /*9300*/  IMAD.MOV.U32 R8, RZ, RZ, R6 ;  /* 0x000000ffff087224 */ /* 0x000fe200078e0006 */
[----:B------:R-:W-:Y:S01]  /*9310*/  MOV R6, 0x9340 ;  /* 0x0000934000067802 */ /* 0x000fe20000000f00 */
[----:B------:R-:W-:-:S07]  /*9320*/  IMAD.MOV.U32 R5, RZ, RZ, R7 ;  /* 0x000000ffff057224 */ /* 0x000fce00078e0007 */
[----:B------:R-:W-:Y:S05]  /*9330*/  CALL.REL.NOINC `($_ZN3cub18CUB_300001_SM_10006detail6reduce18DeviceReduceKernelINS2_10policy_hubIdyN4cuda3std3__44plusIdEEE10Policy1000EN6thrust24THRUST_300001_SM_1000_NS6detail15normal_iteratorINSD_10device_ptrIlEEEEyS9_d6squareIdEEEvT0_PT3_T1_NS0_13GridEvenShareISO_EET2_T4_$__internal_accurate_pow) ;  /* 0x0000006c00c07944 */ /* 0x000fea0003c00000 */
[----:B------:R-:W-:Y:S05]  /*9340*/  BSYNC.RECONVERGENT B1 ;  /* 0x0000000000017941 */ /* 0x000fea0003800200 */
.L_x_274:
        /* <DEDUP_REMOVED lines=15> */
.L_x_277:
[----:B------:R-:W-:-:S11]  /*9440*/  DADD R6, R10, 2 ;  /* 0x400000000a067429 */ /* 0x000fd60000000000 */
.L_x_276:
[----:B------:R-:W-:Y:S05]  /*9450*/  BSYNC.RECONVERGENT B1 ;  /* 0x0000000000017941 */ /* 0x000fea0003800200 */
.L_x_275:
        /* <DEDUP_REMOVED lines=21> */
.L_x_279:
[----:B------:R-:W-:Y:S05]  /*95b0*/  BSYNC.RECONVERGENT B1 ;  /* 0x0000000000017941 */ /* 0x000fea0003800200 */
.L_x_278:
        /* <DEDUP_REMOVED lines=14> */
.L_x_280:
        /* <DEDUP_REMOVED lines=15> */
.L_x_283:
[----:B------:R-:W-:-:S11]  /*9790*/  DADD R6, R10, 2 ;  /* 0x400000000a067429 */ /* 0x000fd60000000000 */
.L_x_282:
[----:B------:R-:W-:Y:S05]  /*97a0*/  BSYNC.RECONVERGENT B1 ;  /* 0x0000000000017941 */ /* 0x000fea0003800200 */
.L_x_281:
        /* <DEDUP_REMOVED lines=21> */
.L_x_285:
[----:B------:R-:W-:Y:S05]  /*9900*/  BSYNC.RECONVERGENT B1 ;  /* 0x0000000000017941 */ /* 0x000fea0003800200 */
.L_x_284:
        /* <DEDUP_REMOVED lines=13> */
.L_x_286:
        /* <DEDUP_REMOVED lines=15> */
.L_x_289:
[----:B------:R-:W-:-:S11]  /*9ad0*/  DADD R6, R10, 2 ;  /* 0x400000000a067429 */ /* 0x000fd60000000000 */
.L_x_288:
[----:B------:R-:W-:Y:S05]  /*9ae0*/  BSYNC.RECONVERGENT B1 ;  /* 0x0000000000017941 */ /* 0x000fea0003800200 */
.L_x_287:
        /* <DEDUP_REMOVED lines=21> */
.L_x_291:
[----:B------:R-:W-:Y:S05]  /*9c40*/  BSYNC.RECONVERGENT B1 ;  /* 0x0000000000017941 */ /* 0x000fea0003800200 */
.L_x_290:
        /* <DEDUP_REMOVED lines=13> */
.L_x_292:
        /* <DEDUP_REMOVED lines=15> */
.L_x_295:
[----:B------:R-:W-:-:S11]  /*9e10*/  DADD R6, R10, 2 ;  /* 0x400000000a067429 */ /* 0x000fd60000000000 */
.L_x_294:
[----:B------:R-:W-:Y:S05]  /*9e20*/  BSYNC.RECONVERGENT B1 ;  /* 0x0000000000017941 */ /* 0x000fea0003800200 */
.L_x_293:
        /* <DEDUP_REMOVED lines=21> */
.L_x_297:
[----:B------:R-:W-:Y:S05]  /*9f80*/  BSYNC.RECONVERGENT B1 ;  /* 0x0000000000017941 */ /* 0x000fea0003800200 */
.L_x_296:
        /* <DEDUP_REMOVED lines=13> */
.L_x_298:
        /* <DEDUP_REMOVED lines=15> */
.L_x_301:
[----:B------:R-:W-:-:S11]  /*a150*/  DADD R6, R10, 2 ;  /* 0x400000000a067429 */ /* 0x000fd60000000000 */
.L_x_300:
[----:B------:R-:W-:Y:S05]  /*a160*/  BSYNC.RECONVERGENT B1 ;  /* 0x0000000000017941 */ /* 0x000fea0003800200 */
.L_x_299:
        /* <DEDUP_REMOVED lines=21> */
.L_x_303:
[----:B------:R-:W-:Y:S05]  /*a2c0*/  BSYNC.RECONVERGENT B1 ;  /* 0x0000000000017941 */ /* 0x000fea0003800200 */
.L_x_302:
        /* <DEDUP_REMOVED lines=14> */
.L_x_304:
        /* <DEDUP_REMOVED lines=15> */
.L_x_307:
[----:B------:R-:W-:-:S11]  /*a4a0*/  DADD R6, R10, 2 ;  /* 0x400000000a067429 */ /* 0x000fd60000000000 */
.L_x_306:
[----:B------:R-:W-:Y:S05]  /*a4b0*/  BSYNC.RECONVERGENT B1 ;  /* 0x0000000000017941 */ /* 0x000fea0003800200 */
.L_x_305:
        /* <DEDUP_REMOVED lines=21> */
.L_x_309:
[----:B------:R-:W-:Y:S05]  /*a610*/  BSYNC.RECONVERGENT B1 ;  /* 0x0000000000017941 */ /* 0x000fea0003800200 */
.L_x_308:
        /* <DEDUP_REMOVED lines=13> */
.L_x_310:
        /* <DEDUP_REMOVED lines=15> */
.L_x_313:
[----:B------:R-:W-:-:S11]  /*a7e0*/  DADD R6, R10, 2 ;  /* 0x400000000a067429 */ /* 0x000fd60000000000 */
.L_x_312:
[----:B------:R-:W-:Y:S05]  /*a7f0*/  BSYNC.RECONVERGENT B1 ;  /* 0x0000000000017941 */ /* 0x000fea0003800200 */
.L_x_311:
        /* <DEDUP_REMOVED lines=21> */
.L_x_315:
[----:B------:R-:W-:Y:S05]  /*a950*/  BSYNC.RECONVERGENT B1 ;  /* 0x0000000000017941 */ /* 0x000fea0003800200 */
.L_x_314:
        /* <DEDUP_REMOVED lines=13> */
.L_x_316:
        /* <DEDUP_REMOVED lines=15> */
.L_x_319:
[----:B------:R-:W-:-:S11]  /*ab20*/  DADD R6, R10, 2 ;  /* 0x400000000a067429 */ /* 0x000fd60000000000 */
.L_x_318:
[----:B------:R-:W-:Y:S05]  /*ab30*/  BSYNC.RECONVERGENT B1 ;  /* 0x0000000000017941 */ /* 0x000fea0003800200 */
.L_x_317:
        /* <DEDUP_REMOVED lines=21> */
.L_x_321:
[----:B------:R-:W-:Y:S05]  /*ac90*/  BSYNC.RECONVERGENT B1 ;  /* 0x0000000000017941 */ /* 0x000fea0003800200 */
.L_x_320:
        /* <DEDUP_REMOVED lines=13> */
.L_x_322:
        /* <DEDUP_REMOVED lines=15> */
.L_x_325:
[----:B------:R-:W-:-:S11]  /*ae60*/  DADD R6, R10, 2 ;  /* 0x400000000a067429 */ /* 0x000fd60000000000 */
.L_x_324:
[----:B------:R-:W-:Y:S05]  /*ae70*/  BSYNC.RECONVERGENT B1 ;  /* 0x0000000000017941 */ /* 0x000fea0003800200 */
.L_x_323:
        /* <DEDUP_REMOVED lines=21> */
.L_x_327:
[----:B------:R-:W-:Y:S05]  /*afd0*/  BSYNC.RECONVERGENT B1 ;  /* 0x0000000000017941 */ /* 0x000fea0003800200 */
.L_x_326:
        /* <DEDUP_REMOVED lines=14> */
.L_x_328:
        /* <DEDUP_REMOVED lines=15> */
.L_x_331:
[----:B------:R-:W-:-:S11]  /*b1b0*/  DADD R6, R10, 2 ;  /* 0x400000000a067429 */ /* 0x000fd60000000000 */
.L_x_330:
[----:B------:R-:W-:Y:S05]  /*b1c0*/  BSYNC.RECONVERGENT B1 ;  /* 0x0000000000017941 */ /* 0x000fea0003800200 */
.L_x_329:
        /* <DEDUP_REMOVED lines=21> */
.L_x_333:
[----:B------:R-:W-:Y:S05]  /*b320*/  BSYNC.RECONVERGENT B1 ;  /* 0x0000000000017941 */ /* 0x000fea0003800200 */
.L_x_332:
        /* <DEDUP_REMOVED lines=13> */
.L_x_334:
        /* <DEDUP_REMOVED lines=15> */
.L_x_337:
[----:B------:R-:W-:-:S11]  /*b4f0*/  DADD R6, R10, 2 ;  /* 0x400000000a067429 */ /* 0x000fd60000000000 */
.L_x_336:
[----:B------:R-:W-:Y:S05]  /*b500*/  BSYNC.RECONVERGENT B1 ;  /* 0x0000000000017941 */ /* 0x000fea0003800200 */
.L_x_335:
        /* <DEDUP_REMOVED lines=21> */
.L_x_339:
[----:B------:R-:W-:Y:S05]  /*b660*/  BSYNC.RECONVERGENT B1 ;  /* 0x0000000000017941 */ /* 0x000fea0003800200 */
.L_x_338:
        /* <DEDUP_REMOVED lines=13> */
.L_x_340:
        /* <DEDUP_REMOVED lines=15> */
.L_x_343:
[----:B------:R-:W-:-:S11]  /*b830*/  DADD R6, R10, 2 ;  /* 0x400000000a067429 */ /* 0x000fd60000000000 */
.L_x_342:
[----:B------:R-:W-:Y:S05]  /*b840*/  BSYNC.RECONVERGENT B1 ;  /* 0x0000000000017941 */ /* 0x000fea0003800200 */
.L_x_341:
        /* <DEDUP_REMOVED lines=21> */
.L_x_345:
[----:B------:R-:W-:Y:S05]  /*b9a0*/  BSYNC.RECONVERGENT B1 ;  /* 0x0000000000017941 */ /* 0x000fea0003800200 */
.L_x_344:
        /* <DEDUP_REMOVED lines=13> */
.L_x_346:
        /* <DEDUP_REMOVED lines=15> */
.L_x_349:
[----:B------:R-:W-:-:S11]  /*bb70*/  DADD R6, R10, 2 ;  /* 0x400000000a067429 */ /* 0x000fd60000000000 */
.L_x_348:
[----:B------:R-:W-:Y:S05]  /*bb80*/  BSYNC.RECONVERGENT B1 ;  /* 0x0000000000017941 */ /* 0x000fea0003800200 */
.L_x_347:
        /* <DEDUP_REMOVED lines=21> */
.L_x_351:
[----:B------:R-:W-:Y:S05]  /*bce0*/  BSYNC.RECONVERGENT B1 ;  /* 0x0000000000017941 */ /* 0x000fea0003800200 */
.L_x_350:
[----:B------:R-:W0:Y:S02]  /*bcf0*/  S2R R6, SR_TID.X ;  /* 0x0000000000067919 */ /* 0x000e240000002100 */
[----:B0-----:R-:W-:-:S05]  /*bd00*/  IADD3 R5, P1, PT, R6, R3, RZ ;  /* 0x0000000306057210 */ /* 0x001fca0007f3e0ff */
[----:B------:R-:W-:Y:S01]  /*bd10*/  IMAD.X R6, RZ, RZ, R0, P1 ;  /* 0x000000ffff067224 */ /* 0x000fe200008e0600 */
[----:B------:R-:W-:-:S04]  /*bd20*/  LEA R28, P1, R5, UR14, 0x3 ;  /* 0x0000000e051c7c11 */ /* 0x000fc8000f8218ff */
[----:B------:R-:W-:-:S05]  /*bd30*/  LEA.HI.X R29, R5, UR15, R6, 0x3, P1 ;  /* 0x0000000f051d7c11 */ /* 0x000fca00088f1c06 */
        /* <DEDUP_REMOVED lines=14> */
.L_x_352:
        /* <DEDUP_REMOVED lines=15> */
.L_x_355:
[----:B------:R-:W-:-:S11]  /*bf10*/  DADD R6, R10, 2 ;  /* 0x400000000a067429 */ /* 0x000fd60000000000 */
.L_x_354:
[----:B------:R-:W-:Y:S05]  /*bf20*/  BSYNC.RECONVERGENT B1 ;  /* 0x0000000000017941 */ /* 0x000fea0003800200 */
.L_x_353:
        /* <DEDUP_REMOVED lines=21> */
.L_x_357:
[----:B------:R-:W-:Y:S05]  /*c080*/  BSYNC.RECONVERGENT B1 ;  /* 0x0000000000017941 */ /* 0x000fea0003800200 */
.L_x_356:
        /* <DEDUP_REMOVED lines=13> */
.L_x_358:
        /* <DEDUP_REMOVED lines=15> */
.L_x_361:
[----:B------:R-:W-:-:S11]  /*c250*/  DADD R6, R10, 2 ;  /* 0x400000000a067429 */ /* 0x000fd60000000000 */
.L_x_360:
[----:B------:R-:W-:Y:S05]  /*c260*/  BSYNC.RECONVERGENT B1 ;  /* 0x0000000000017941 */ /* 0x000fea0003800200 */
.L_x_359:
        /* <DEDUP_REMOVED lines=21> */
.L_x_363:
[----:B------:R-:W-:Y:S05]  /*c3c0*/  BSYNC.RECONVERGENT B1 ;  /* 0x0000000000017941 */ /* 0x000fea0003800200 */
.L_x_362:
        /* <DEDUP_REMOVED lines=13> */
.L_x_364:
        /* <DEDUP_REMOVED lines=15> */
.L_x_367:
[----:B------:R-:W-:-:S11]  /*c590*/  DADD R6, R10, 2 ;  /* 0x400000000a067429 */ /* 0x000fd60000000000 */
.L_x_366:
[----:B------:R-:W-:Y:S05]  /*c5a0*/  BSYNC.RECONVERGENT B1 ;  /* 0x0000000000017941 */ /* 0x000fea0003800200 */
.L_x_365:
        /* <DEDUP_REMOVED lines=21> */
.L_x_369:
[----:B------:R-:W-:Y:S05]  /*c700*/  BSYNC.RECONVERGENT B1 ;  /* 0x0000000000017941 */ /* 0x000fea0003800200 */
.L_x_368:
        /* <DEDUP_REMOVED lines=13> */
.L_x_370:
        /* <DEDUP_REMOVED lines=15> */
.L_x_373:
[----:B------:R-:W-:-:S11]  /*c8d0*/  DADD R6, R10, 2 ;  /* 0x400000000a067429 */ /* 0x000fd60000000000 */
.L_x_372:
[----:B------:R-:W-:Y:S05]  /*c8e0*/  BSYNC.RECONVERGENT B1 ;  /* 0x0000000000017941 */ /* 0x000fea0003800200 */
.L_x_371:
        /* <DEDUP_REMOVED lines=21> */
.L_x_375:
[----:B------:R-:W-:Y:S05]  /*ca40*/  BSYNC.RECONVERGENT B1 ;  /* 0x0000000000017941 */ /* 0x000fea0003800200 */
.L_x_374:
        /* <DEDUP_REMOVED lines=19> */
.L_x_376:
        /* <DEDUP_REMOVED lines=15> */
.L_x_379:
[----:B------:R-:W-:-:S11]  /*cc70*/  DADD R6, R10, 2 ;  /* 0x400000000a067429 */ /* 0x000fd60000000000 */
.L_x_378:
[----:B------:R-:W-:Y:S05]  /*cc80*/  BSYNC.RECONVERGENT B1 ;  /* 0x0000000000017941 */ /* 0x000fea0003800200 */
.L_x_377:
        /* <DEDUP_REMOVED lines=21> */
.L_x_381:
[----:B------:R-:W-:Y:S05]  /*cde0*/  BSYNC.RECONVERGENT B1 ;  /* 0x0000000000017941 */ /* 0x000fea0003800200 */
.L_x_380:
        /* <DEDUP_REMOVED lines=13> */
.L_x_382:
        /* <DEDUP_REMOVED lines=15> */
.L_x_385:
[----:B------:R-:W-:-:S11]  /*cfb0*/  DADD R6, R10, 2 ;  /* 0x400000000a067429 */ /* 0x000fd60000000000 */
.L_x_384:
[----:B------:R-:W-:Y:S05]  /*cfc0*/  BSYNC.RECONVERGENT B1 ;  /* 0x0000000000017941 */ /* 0x000fea0003800200 */
.L_x_383:
        /* <DEDUP_REMOVED lines=21> */
.L_x_387:
[----:B------:R-:W-:Y:S05]  /*d120*/  BSYNC.RECONVERGENT B1 ;  /* 0x0000000000017941 */ /* 0x000fea0003800200 */
.L_x_386:
        /* <DEDUP_REMOVED lines=13> */
.L_x_388:
        /* <DEDUP_REMOVED lines=15> */
.L_x_391:
[----:B------:R-:W-:-:S11]  /*d2f0*/  DADD R6, R10, 2 ;  /* 0x400000000a067429 */ /* 0x000fd60000000000 */
.L_x_390:
[----:B------:R-:W-:Y:S05]  /*d300*/  BSYNC.RECONVERGENT B1 ;  /* 0x0000000000017941 */ /* 0x000fea0003800200 */
.L_x_389:
        /* <DEDUP_REMOVED lines=21> */
.L_x_393:
[----:B------:R-:W-:Y:S05]  /*d460*/  BSYNC.RECONVERGENT B1 ;  /* 0x0000000000017941 */ /* 0x000fea0003800200 */
.L_x_392:
        /* <DEDUP_REMOVED lines=13> */
.L_x_394:
        /* <DEDUP_REMOVED lines=15> */
.L_x_397:
[----:B------:R-:W-:-:S11]  /*d630*/  DADD R6, R10, 2 ;  /* 0x400000000a067429 */ /* 0x000fd60000000000 */
.L_x_396:
[----:B------:R-:W-:Y:S05]  /*d640*/  BSYNC.RECONVERGENT B1 ;  /* 0x0000000000017941 */ /* 0x000fea0003800200 */
.L_x_395:
        /* <DEDUP_REMOVED lines=21> */
.L_x_399:
[----:B------:R-:W-:Y:S05]  /*d7a0*/  BSYNC.RECONVERGENT B1 ;  /* 0x0000000000017941 */ /* 0x000fea0003800200 */
.L_x_398:
        /* <DEDUP_REMOVED lines=19> */
.L_x_400:
        /* <DEDUP_REMOVED lines=15> */
.L_x_403:
[----:B------:R-:W-:-:S11]  /*d9d0*/  DADD R6, R10, 2 ;  /* 0x400000000a067429 */ /* 0x000fd60000000000 */
.L_x_402:
[----:B------:R-:W-:Y:S05]  /*d9e0*/  BSYNC.RECONVERGENT B1 ;  /* 0x0000000000017941 */ /* 0x000fea0003800200 */
.L_x_401:
        /* <DEDUP_REMOVED lines=21> */
.L_x_405:
[----:B------:R-:W-:Y:S05]  /*db40*/  BSYNC.RECONVERGENT B1 ;  /* 0x0000000000017941 */ /* 0x000fea0003800200 */
.L_x_404:
        /* <DEDUP_REMOVED lines=13> */
.L_x_406:
        /* <DEDUP_REMOVED lines=15> */
.L_x_409:
[----:B------:R-:W-:-:S11]  /*dd10*/  DADD R6, R10, 2 ;  /* 0x400000000a067429 */ /* 0x000fd60000000000 */
.L_x_408:
[----:B------:R-:W-:Y:S05]  /*dd20*/  BSYNC.RECONVERGENT B1 ;  /* 0x0000000000017941 */ /* 0x000fea0003800200 */
.L_x_407:
        /* <DEDUP_REMOVED lines=21> */
.L_x_411:
[----:B------:R-:W-:Y:S05]  /*de80*/  BSYNC.RECONVERGENT B1 ;  /* 0x0000000000017941 */ /* 0x000fea0003800200 */
.L_x_410:
        /* <DEDUP_REMOVED lines=13> */
.L_x_412:
        /* <DEDUP_REMOVED lines=15> */
.L_x_415:
[----:B------:R-:W-:-:S11]  /*e050*/  DADD R6, R10, 2 ;  /* 0x400000000a067429 */ /* 0x000fd60000000000 */
.L_x_414:
[----:B------:R-:W-:Y:S05]  /*e060*/  BSYNC.RECONVERGENT B1 ;  /* 0x0000000000017941 */ /* 0x000fea0003800200 */
.L_x_413:
        /* <DEDUP_REMOVED lines=21> */
.L_x_417:
[----:B------:R-:W-:Y:S05]  /*e1c0*/  BSYNC.RECONVERGENT B1 ;  /* 0x0000000000017941 */ /* 0x000fea0003800200 */
.L_x_416:
        /* <DEDUP_REMOVED lines=13> */
.L_x_418:
        /* <DEDUP_REMOVED lines=15> */
.L_x_421:
[----:B------:R-:W-:-:S11]  /*e390*/  DADD R6, R10, 2 ;  /* 0x400000000a067429 */ /* 0x000fd60000000000 */
.L_x_420:
[----:B------:R-:W-:Y:S05]  /*e3a0*/  BSYNC.RECONVERGENT B1 ;  /* 0x0000000000017941 */ /* 0x000fea0003800200 */
.L_x_419:
        /* <DEDUP_REMOVED lines=21> */
.L_x_423:
[----:B------:R-:W-:Y:S05]  /*e500*/  BSYNC.RECONVERGENT B1 ;  /* 0x0000000000017941 */ /* 0x000fea0003800200 */
.L_x_422:
[----:B------:R-:W-:Y:S01]  /*e510*/  DADD R18, R18, R14 ;  /* 0x0000000012127229 */ /* 0x000fe2000000000e */
[----:B------:R-:W0:Y:S01]  /*e520*/  LDC.64 R6, c[0x0][0x3b8] ;  /* 0x0000ee00ff067b82 */ /* 0x000e220000000a00 */
[----:B------:R-:W-:Y:S02]  /*e530*/  FSEL R8, R8, RZ, P0 ;  /* 0x000000ff08087208 */ /* 0x000fe40000000000 */
[----:B------:R-:W-:-:S04]  /*e540*/  FSEL R9, R9, 2, P0 ;  /* 0x4000000009097808 */ /* 0x000fc80000000000 */
[----:B------:R-:W-:Y:S02]  /*e550*/  DADD R18, R20, R18 ;  /* 0x0000000014127229 */ /* 0x000fe40000000012 */
[----:B------:R-:W-:Y:S01]  /*e560*/  DADD R32, R32, R8 ;  /* 0x0000000020207229 */ /* 0x000fe20000000008 */
[----:B------:R-:W-:-:S05]  /*e570*/  SHF.R.S32.HI R8, RZ, 0x1f, R2 ;  /* 0x0000001fff087819 */ /* 0x000fca0000011402 */
[----:B------:R-:W-:-:S08]  /*e580*/  DADD R18, R22, R18 ;  /* 0x0000000016127229 */ /* 0x000fd00000000012 */
[----:B------:R-:W-:Y:S01]  /*e590*/  DADD R18, R24, R18 ;  /* 0x0000000018127229 */ /* 0x000fe20000000012 */
[----:B0-----:R-:W-:-:S04]  /*e5a0*/  IADD3 R5, P1, PT, -R3, R6, RZ ;  /* 0x0000000603057210 */ /* 0x001fc80007f3e1ff */
[----:B------:R-:W-:Y:S01]  /*e5b0*/  ISETP.GE.U32.AND P0, PT, R5, R2, PT ;  /* 0x000000020500720c */ /* 0x000fe20003f06070 */
[----:B------:R-:W-:Y:S02]  /*e5c0*/  IMAD.X R5, R7, 0x1, ~R0, P1 ;  /* 0x0000000107057824 */ /* 0x000fe400008e0e00 */
[----:B------:R-:W-:-:S03]  /*e5d0*/  DADD R18, R26, R18 ;  /* 0x000000001a127229 */ /* 0x000fc60000000012 */
[----:B------:R-:W-:-:S05]  /*e5e0*/  ISETP.GE.U32.AND.EX P0, PT, R5, R8, PT, P0 ;  /* 0x000000080500720c */ /* 0x000fca0003f06100 */
[----:B------:R-:W-:-:S08]  /*e5f0*/  DADD R18, R30, R18 ;  /* 0x000000001e127229 */ /* 0x000fd00000000012 */
[----:B------:R-:W-:Y:S01]  /*e600*/  DADD R14, R32, R18 ;  /* 0x00000000200e7229 */ /* 0x000fe20000000012 */
[----:B------:R-:W-:Y:S10]  /*e610*/  @!P0 BRA `(.L_x_255) ;  /* 0x0000000c00908947 */ /* 0x000ff40003800000 */
[C---:B------:R-:W-:Y:S01]  /*e620*/  IADD3 R3, P0, PT, R2.reuse, R3, RZ ;  /* 0x0000000302037210 */ /* 0x040fe20007f1e0ff */
[----:B------:R-:W-:Y:S01]  /*e630*/  IMAD.WIDE R16, R2, 0x8, R16 ;  /* 0x0000000802107825 */ /* 0x000fe200078e0210 */
[----:B------:R-:W-:-:S03]  /*e640*/  IADD3 R10, P1, PT, R6, -0xe00, RZ ;  /* 0xfffff200060a7810 */ /* 0x000fc60007f3e0ff */
[----:B------:R-:W-:Y:S01]  /*e650*/  IMAD.X R0, R8, 0x1, R0, P0 ;  /* 0x0000000108007824 */ /* 0x000fe200000e0600 */
[----:B------:R-:W-:Y:S02]  /*e660*/  ISETP.GT.U32.AND P0, PT, R3, R10, PT ;  /* 0x0000000a0300720c */ /* 0x000fe40003f04070 */
[----:B------:R-:W-:-:S04]  /*e670*/  IADD3.X R5, PT, PT, R7, -0x1, RZ, P1, !PT ;  /* 0xffffffff07057810 */ /* 0x000fc80000ffe4ff */
[----:B------:R-:W-:-:S13]  /*e680*/  ISETP.GT.U32.AND.EX P0, PT, R0, R5, PT, P0 ;  /* 0x000000050000720c */ /* 0x000fda0003f04100 */
[----:B------:R-:W-:Y:S05]  /*e690*/  @!P0 BRA `(.L_x_424) ;  /* 0xffffffa0008c8947 */ /* 0x000fea000383ffff */
.L_x_256:
[----:B------:R-:W-:-:S04]  /*e6a0*/  ISETP.GE.U32.AND P0, PT, R3, R6, PT ;  /* 0x000000060300720c */ /* 0x000fc80003f06070 */
[----:B------:R-:W-:-:S13]  /*e6b0*/  ISETP.GE.U32.AND.EX P0, PT, R0, R7, PT, P0 ;  /* 0x000000070000720c */ /* 0x000fda0003f06100 */
[----:B------:R-:W-:Y:S05]  /*e6c0*/  @P0 BRA `(.L_x_255) ;  /* 0x0000000c00640947 */ /* 0x000fea0003800000 */
[----:B------:R-:W-:Y:S01]  /*e6d0*/  IMAD.IADD R3, R6, 0x1, -R3 ;  /* 0x0000000106037824 */ /* 0x000fe200078e0a03 */
[----:B------:R-:W-:Y:S04]  /*e6e0*/  BSSY.RECONVERGENT B1, `(.L_x_255) ;  /* 0x00000d7000017945 */ /* 0x000fe80003800200 */
[----:B------:R-:W-:-:S13]  /*e6f0*/  ISETP.GE.AND P0, PT, R4, R3, PT ;  /* 0x000000030400720c */ /* 0x000fda0003f06270 */
[----:B------:R-:W-:Y:S05]  /*e700*/  @P0 BRA `(.L_x_425) ;  /* 0x0000000c00500947 */ /* 0x000fea0003800000 */
.L_x_449:
        /* <DEDUP_REMOVED lines=10> */
.L_x_426:
        /* <DEDUP_REMOVED lines=14> */
.L_x_428:
[----:B------:R-:W-:Y:S05]  /*e890*/  BSYNC.RECONVERGENT B2 ;  /* 0x0000000000027941 */ /* 0x000fea0003800200 */
.L_x_427:
        /* <DEDUP_REMOVED lines=21> */
.L_x_430:
[----:B------:R-:W-:Y:S05]  /*e9f0*/  BSYNC.RECONVERGENT B3 ;  /* 0x0000000000037941 */ /* 0x000fea0003800200 */
.L_x_429:
        /* <DEDUP_REMOVED lines=13> */
.L_x_431:
        /* <DEDUP_REMOVED lines=15> */
.L_x_434:
[----:B------:R-:W-:-:S11]  /*ebc0*/  DADD R6, R10, 2 ;  /* 0x400000000a067429 */ /* 0x000fd60000000000 */
.L_x_433:
[----:B------:R-:W-:Y:S05]  /*ebd0*/  BSYNC.RECONVERGENT B2 ;  /* 0x0000000000027941 */ /* 0x000fea0003800200 */
.L_x_432:
        /* <DEDUP_REMOVED lines=21> */
.L_x_436:
[----:B------:R-:W-:Y:S05]  /*ed30*/  BSYNC.RECONVERGENT B3 ;  /* 0x0000000000037941 */ /* 0x000fea0003800200 */
.L_x_435:
        /* <DEDUP_REMOVED lines=13> */
.L_x_437:
        /* <DEDUP_REMOVED lines=15> */
.L_x_440:
[----:B------:R-:W-:-:S11]  /*ef00*/  DADD R6, R10, 2 ;  /* 0x400000000a067429 */ /* 0x000fd60000000000 */
.L_x_439:
[----:B------:R-:W-:Y:S05]  /*ef10*/  BSYNC.RECONVERGENT B2 ;  /* 0x0000000000027941 */ /* 0x000fea0003800200 */
.L_x_438:
        /* <DEDUP_REMOVED lines=21> */
.L_x_442:
[----:B------:R-:W-:Y:S05]  /*f070*/  BSYNC.RECONVERGENT B3 ;  /* 0x0000000000037941 */ /* 0x000fea0003800200 */
.L_x_441:
        /* <DEDUP_REMOVED lines=13> */
.L_x_443:
        /* <DEDUP_REMOVED lines=15> */
.L_x_446:
[----:B------:R-:W-:-:S11]  /*f240*/  DADD R6, R10, 2 ;  /* 0x400000000a067429 */ /* 0x000fd60000000000 */
.L_x_445:
[----:B------:R-:W-:Y:S05]  /*f250*/  BSYNC.RECONVERGENT B2 ;  /* 0x0000000000027941 */ /* 0x000fea0003800200 */
.L_x_444:
        /* <DEDUP_REMOVED lines=21> */
.L_x_448:
[----:B------:R-:W-:Y:S05]  /*f3b0*/  BSYNC.RECONVERGENT B3 ;  /* 0x0000000000037941 */ /* 0x000fea0003800200 */
.L_x_447:
        /* <DEDUP_REMOVED lines=9> */
.L_x_425:
[----:B------:R-:W-:Y:S05]  /*f450*/  BSYNC.RECONVERGENT B1 ;  /* 0x0000000000017941 */ /* 0x000fea0003800200 */
.L_x_255:
[----:B------:R-:W0:Y:S01]  /*f460*/  S2R R10, SR_LANEID ;  /* 0x00000000000a7919 */ /* 0x000e220000000000 */
[----:B------:R-:W-:Y:S04]  /*f470*/  SHFL.DOWN PT, R2, R14, 0x1, 0x1f ;  /* 0x08201f000e027f89 */ /* 0x000fe800000e0000 */
[----:B------:R-:W1:Y:S01]  /*f480*/  SHFL.DOWN PT, R3, R15, 0x1, 0x1f ;  /* 0x08201f000f037f89 */ /* 0x000e6200000e0000 */
[----:B------:R-:W2:Y:S01]  /*f490*/  S2R R0, SR_TID.X ;  /* 0x0000000000007919 */ /* 0x000ea20000002100 */
        /* <DEDUP_REMOVED lines=21> */
[----:B--2---:R-:W-:Y:S01]  /*f5f0*/  @!P1 SHF.R.U32.HI R6, RZ, 0x2, R0 ;  /* 0x00000002ff069819 */ /* 0x004fe20000011600 */
[----:B------:R-:W0:Y:S01]  /*f600*/  SHFL.DOWN PT, R3, R9, 0x8, 0x1f ;  /* 0x09001f0009037f89 */ /* 0x000e2200000e0000 */
[----:B-1----:R-:W-:-:S02]  /*f610*/  @!P1 LEA R7, R12, R7, 0x18 ;  /* 0x000000070c079211 */ /* 0x002fc400078ec0ff */
[----:B------:R-:W-:-:S05]  /*f620*/  @!P1 LOP3.LUT R6, R6, 0xf8, RZ, 0xc0, !PT ;  /* 0x000000f806069812 */ /* 0x000fca00078ec0ff */
[----:B------:R-:W-:Y:S01]  /*f630*/  @!P1 IMAD.IADD R7, R6, 0x1, R7 ;  /* 0x0000000106079824 */ /* 0x000fe200078e0207 */
[----:B0-----:R-:W-:-:S10]  /*f640*/  DADD R2, R2, R8 ;  /* 0x0000000002027229 */ /* 0x001fd40000000008 */
[----:B------:R-:W-:Y:S02]  /*f650*/  FSEL R4, R8, R2, P0 ;  /* 0x0000000208047208 */ /* 0x000fe40000000000 */
[----:B------:R-:W-:Y:S02]  /*f660*/  FSEL R5, R9, R3, P0 ;  /* 0x0000000309057208 */ /* 0x000fe40000000000 */
[----:B------:R-:W-:Y:S01]  /*f670*/  ISETP.NE.AND P0, PT, R0, RZ, PT ;  /* 0x000000ff0000720c */ /* 0x000fe20003f05270 */
[----:B------:R-:W-:Y:S04]  /*f680*/  SHFL.DOWN PT, R2, R4, 0x10, 0x1f ;  /* 0x0a001f0004027f89 */ /* 0x000fe800000e0000 */
[----:B------:R-:W0:Y:S02]  /*f690*/  SHFL.DOWN PT, R3, R5, 0x10, 0x1f ;  /* 0x0a001f0005037f89 */ /* 0x000e2400000e0000 */
        /* <DEDUP_REMOVED lines=14> */
[----:B------:R-:W2:Y:S04]  /*f780*/  LDS.128 R12, [UR4+0x30] ;  /* 0x00003004ff0c7984 */ /* 0x000ea80008000c00 */
[----:B------:R-:W3:Y:S01]  /*f790*/  LDS.128 R16, [UR4+0x40] ;  /* 0x00004004ff107984 */ /* 0x000ee20008000c00 */
[----:B0-----:R-:W-:-:S08]  /*f7a0*/  DADD R4, R2, R4 ;  /* 0x0000000002047229 */ /* 0x001fd00000000004 */
[----:B-1----:R-:W-:-:S08]  /*f7b0*/  DADD R4, R4, R8 ;  /* 0x0000000004047229 */ /* 0x002fd00000000008 */
        /* <DEDUP_REMOVED lines=16> */
[----:B------:R-:W-:-:S11]  /*f8c0*/  DADD R2, R4, R10 ;  /* 0x0000000004027229 */ /* 0x000fd6000000000a */
.L_x_86:
[----:B------:R-:W-:Y:S05]  /*f8d0*/  BSYNC.RECONVERGENT B0 ;  /* 0x0000000000007941 */ /* 0x000fea0003800200 */
.L_x_30:
[----:B------:R-:W-:Y:S05]  /*f8e0*/  @P0 EXIT ;  /* 0x000000000000094d */ /* 0x000fea0003800000 */
[----:B0-----:R-:W0:Y:S01]  /*f8f0*/  S2R R7, SR_CTAID.X ;  /* 0x0000000000077919 */ /* 0x001e220000002500 */
[----:B-1----:R-:W0:Y:S02]  /*f900*/  LDC.64 R4, c[0x0][0x388] ;  /* 0x0000e200ff047b82 */ /* 0x002e240000000a00 */
[----:B0-----:R-:W-:-:S05]  /*f910*/  IMAD.WIDE.U32 R4, R7, 0x8, R4 ;  /* 0x0000000807047825 */ /* 0x001fca00078e0004 */
[----:B------:R-:W-:Y:S01]  /*f920*/  STG.E.64 desc[UR6][R4.64], R2 ;  /* 0x0000000204007986 */ /* 0x000fe2000c101b06 */
[----:B------:R-:W-:Y:S05]  /*f930*/  EXIT ;  /* 0x000000000000794d */ /* 0x000fea0003800000 */
        .weak           $__internal_0_$__cuda_sm20_dblrcp_rn_slowpath_v3
        .type           $__internal_0_$__cuda_sm20_dblrcp_rn_slowpath_v3,@function
        .size           $__internal_0_$__cuda_sm20_dblrcp_rn_slowpath_v3,($__internal_1_$__cuda_sm20_div_rn_f64_full - $__internal_0_$__cuda_sm20_dblrcp_rn_slowpath_v3)
$__internal_0_$__cuda_sm20_dblrcp_rn_slowpath_v3:
[----:B------:R-:W-:Y:S02]  /*f940*/  IMAD.U32 R6, RZ, RZ, UR5 ;  /* 0x00000005ff067e24 */ /* 0x000fe4000f8e00ff */
[----:B------:R-:W-:-:S06]  /*f950*/  IMAD.MOV.U32 R7, RZ, RZ, R3 ;  /* 0x000000ffff077224 */ /* 0x000fcc00078e0003 */
[----:B------:R-:W-:-:S14]  /*f960*/  DSETP.GTU.AND P0, PT, |R6|, +INF , PT ;  /* 0x7ff000000600742a */ /* 0x000fdc0003f0c200 */
[----:B------:R-:W-:Y:S05]  /*f970*/  @P0 BRA `(.L_x_450) ;  /* 0x00000000007c0947 */ /* 0x000fea0003800000 */
[----:B------:R-:W-:-:S05]  /*f980*/  LOP3.LUT R10, R3, 0x7fffffff, RZ, 0xc0, !PT ;  /* 0x7fffffff030a7812 */ /* 0x000fca00078ec0ff */
[----:B------:R-:W-:-:S05]  /*f990*/  VIADD R8, R10, 0xffffffff ;  /* 0xffffffff0a087836 */ /* 0x000fca0000000000 */
[----:B------:R-:W-:-:S13]  /*f9a0*/  ISETP.GE.U32.AND P0, PT, R8, 0x7fefffff, PT ;  /* 0x7fefffff0800780c */ /* 0x000fda0003f06070 */
[----:B------:R-:W-:Y:S01]  /*f9b0*/  @P0 LOP3.LUT R9, R7, 0x7ff00000, RZ, 0x3c, !PT ;  /* 0x7ff0000007090812 */ /* 0x000fe200078e3cff */
[----:B------:R-:W-:Y:S01]  /*f9c0*/  @P0 IMAD.MOV.U32 R8, RZ, RZ, RZ ;  /* 0x000000ffff080224 */ /* 0x000fe200078e00ff */
[----:B------:R-:W-:Y:S06]  /*f9d0*/  @P0 BRA `(.L_x_451) ;  /* 0x00000000006c0947 */ /* 0x000fec0003800000 */
[----:B------:R-:W-:-:S13]  /*f9e0*/  ISETP.GE.U32.AND P0, PT, R10, 0x1000001, PT ;  /* 0x010000010a00780c */ /* 0x000fda0003f06070 */
[----:B------:R-:W-:Y:S05]  /*f9f0*/  @!P0 BRA `(.L_x_452) ;  /* 0x0000000000348947 */ /* 0x000fea0003800000 */
[----:B------:R-:W-:Y:S02]  /*fa00*/  VIADD R9, R7, 0xc0200000 ;  /* 0xc020000007097836 */ /* 0x000fe40000000000 */
[----:B------:R-:W-:Y:S02]  /*fa10*/  IMAD.MOV.U32 R8, RZ, RZ, R6 ;  /* 0x000000ffff087224 */ /* 0x000fe400078e0006 */
[----:B------:R-:W0:Y:S04]  /*fa20*/  MUFU.RCP64H R17, R9 ;  /* 0x0000000900117308 */ /* 0x000e280000001800 */
[----:B0-----:R-:W-:-:S08]  /*fa30*/  DFMA R20, -R8, R16, 1 ;  /* 0x3ff000000814742b */ /* 0x001fd00000000110 */
[----:B------:R-:W-:-:S08]  /*fa40*/  DFMA R20, R20, R20, R20 ;  /* 0x000000141414722b */ /* 0x000fd00000000014 */
[----:B------:R-:W-:-:S08]  /*fa50*/  DFMA R20, R16, R20, R16 ;  /* 0x000000141014722b */ /* 0x000fd00000000010 */
[----:B------:R-:W-:-:S08]  /*fa60*/  DFMA R16, -R8, R20, 1 ;  /* 0x3ff000000810742b */ /* 0x000fd00000000114 */
[----:B------:R-:W-:-:S08]  /*fa70*/  DFMA R16, R20, R16, R20 ;  /* 0x000000101410722b */ /* 0x000fd00000000014 */
[----:B------:R-:W-:-:S08]  /*fa80*/  DMUL R16, R16, 2.2250738585072013831e-308 ;  /* 0x0010000010107828 */ /* 0x000fd00000000000 */
[----:B------:R-:W-:-:S08]  /*fa90*/  DFMA R6, -R6, R16, 1 ;  /* 0x3ff000000606742b */ /* 0x000fd00000000110 */
[----:B------:R-:W-:-:S08]  /*faa0*/  DFMA R6, R6, R6, R6 ;  /* 0x000000060606722b */ /* 0x000fd00000000006 */
[----:B------:R-:W-:Y:S01]  /*fab0*/  DFMA R8, R16, R6, R16 ;  /* 0x000000061008722b */ /* 0x000fe20000000010 */
[----:B------:R-:W-:Y:S10]  /*fac0*/  BRA `(.L_x_451) ;  /* 0x0000000000307947 */ /* 0x000ff40003800000 */
.L_x_452:
[----:B------:R-:W-:Y:S01]  /*fad0*/  DMUL R6, R6, 8.11296384146066816958e+31 ;  /* 0x4690000006067828 */ /* 0x000fe20000000000 */
[----:B------:R-:W-:-:S05]  /*fae0*/  IMAD.MOV.U32 R8, RZ, RZ, R16 ;  /* 0x000000ffff087224 */ /* 0x000fca00078e0010 */
[----:B------:R-:W0:Y:S02]  /*faf0*/  MUFU.RCP64H R9, R7 ;  /* 0x0000000700097308 */ /* 0x000e240000001800 */
[----:B0-----:R-:W-:-:S08]  /*fb00*/  DFMA R16, -R6, R8, 1 ;  /* 0x3ff000000610742b */ /* 0x001fd00000000108 */
[----:B------:R-:W-:-:S08]  /*fb10*/  DFMA R16, R16, R16, R16 ;  /* 0x000000101010722b */ /* 0x000fd00000000010 */
[----:B------:R-:W-:-:S08]  /*fb20*/  DFMA R16, R8, R16, R8 ;  /* 0x000000100810722b */ /* 0x000fd00000000008 */
[----:B------:R-:W-:-:S08]  /*fb30*/  DFMA R8, -R6, R16, 1 ;  /* 0x3ff000000608742b */ /* 0x000fd00000000110 */
[----:B------:R-:W-:-:S08]  /*fb40*/  DFMA R8, R16, R8, R16 ;  /* 0x000000081008722b */ /* 0x000fd00000000010 */
[----:B------:R-:W-:Y:S01]  /*fb50*/  DMUL R8, R8, 8.11296384146066816958e+31 ;  /* 0x4690000008087828 */ /* 0x000fe20000000000 */
[----:B------:R-:W-:Y:S10]  /*fb60*/  BRA `(.L_x_451) ;  /* 0x0000000000087947 */ /* 0x000ff40003800000 */
.L_x_450:
[----:B------:R-:W-:Y:S01]  /*fb70*/  LOP3.LUT R9, R7, 0x80000, RZ, 0xfc, !PT ;  /* 0x0008000007097812 */ /* 0x000fe200078efcff */
[----:B------:R-:W-:-:S07]  /*fb80*/  IMAD.MOV.U32 R8, RZ, RZ, R6 ;  /* 0x000000ffff087224 */ /* 0x000fce00078e0006 */
.L_x_451:
[----:B------:R-:W-:Y:S02]  /*fb90*/  IMAD.MOV.U32 R6, RZ, RZ, R5 ;  /* 0x000000ffff067224 */ /* 0x000fe400078e0005 */
[----:B------:R-:W-:Y:S02]  /*fba0*/  IMAD.MOV.U32 R7, RZ, RZ, 0x0 ;  /* 0x00000000ff077424 */ /* 0x000fe400078e00ff */
[----:B------:R-:W-:Y:S02]  /*fbb0*/  IMAD.MOV.U32 R16, RZ, RZ, R8 ;  /* 0x000000ffff107224 */ /* 0x000fe400078e0008 */
[----:B------:R-:W-:Y:S01]  /*fbc0*/  IMAD.MOV.U32 R17, RZ, RZ, R9 ;  /* 0x000000ffff117224 */ /* 0x000fe200078e0009 */
[----:B------:R-:W-:Y:S06]  /*fbd0*/  RET.REL.NODEC R6 `(_ZN3cub18CUB_300001_SM_10006detail6reduce18DeviceReduceKernelINS2_10policy_hubIdyN4cuda3std3__44plusIdEEE10Policy1000EN6thrust24THRUST_300001_SM_1000_NS6detail15normal_iteratorINSD_10device_ptrIlEEEEyS9_d6squareIdEEEvT0_PT3_T1_NS0_13GridEvenShareISO_EET2_T4_) ;  /* 0xffffff0406087950 */ /* 0x000fec0003c3ffff */
        .weak           $__internal_1_$__cuda_sm20_div_rn_f64_full
        .type           $__internal_1_$__cuda_sm20_div_rn_f64_full,@function
        .size           $__internal_1_$__cuda_sm20_div_rn_f64_full,($_ZN3cub18CUB_300001_SM_10006detail6reduce18DeviceReduceKernelINS2_10policy_hubIdyN4cuda3std3__44plusIdEEE10Policy1000EN6thrust24THRUST_300001_SM_1000_NS6detail15normal_iteratorINSD_10device_ptrIlEEEEyS9_d6squareIdEEEvT0_PT3_T1_NS0_13GridEvenShareISO_EET2_T4_$__internal_accurate_pow - $__internal_1_$__cuda_sm20_div_rn_f64_full)
$__internal_1_$__cuda_sm20_div_rn_f64_full:
[C---:B------:R-:W-:Y:S01]  /*fbe0*/  FSETP.GEU.AND P2, PT, |R5|.reuse, 1.469367938527859385e-39, PT ;  /* 0x001000000500780b */ /* 0x040fe20003f4e200 */
[--C-:B------:R-:W-:Y:S01]  /*fbf0*/  IMAD.MOV.U32 R34, RZ, RZ, R8.reuse ;  /* 0x000000ffff227224 */ /* 0x100fe200078e0008 */
[----:B------:R-:W-:Y:S01]  /*fc00*/  LOP3.LUT R7, R5, 0x800fffff, RZ, 0xc0, !PT ;  /* 0x800fffff05077812 */ /* 0x000fe200078ec0ff */
[----:B------:R-:W-:Y:S02]  /*fc10*/  IMAD.MOV.U32 R35, RZ, RZ, R5 ;  /* 0x000000ffff237224 */ /* 0x000fe400078e0005 */
[----:B------:R-:W-:Y:S01]  /*fc20*/  IMAD.MOV.U32 R36, RZ, RZ, R8 ;  /* 0x000000ffff247224 */ /* 0x000fe200078e0008 */
[----:B------:R-:W-:Y:S01]  /*fc30*/  LOP3.LUT R37, R7, 0x3ff00000, RZ, 0xfc, !PT ;  /* 0x3ff0000007257812 */ /* 0x000fe200078efcff */
[----:B------:R-:W-:Y:S02]  /*fc40*/  IMAD.MOV.U32 R8, RZ, RZ, 0x1 ;  /* 0x00000001ff087424 */ /* 0x000fe400078e00ff */
[----:B------:R-:W-:Y:S02]  /*fc50*/  IMAD.U32 R43, RZ, RZ, UR8 ;  /* 0x00000008ff2b7e24 */ /* 0x000fe4000f8e00ff */
[----:B------:R-:W-:-:S02]  /*fc60*/  IMAD.MOV.U32 R7, RZ, RZ, 0x1ca00000 ;  /* 0x1ca00000ff077424 */ /* 0x000fc400078e00ff */
[----:B------:R-:W-:Y:S01]  /*fc70*/  @!P2 DMUL R36, R34, 8.98846567431157953865e+307 ;  /* 0x7fe000002224a828 */ /* 0x000fe20000000000 */
[----:B------:R-:W-:-:S05]  /*fc80*/  IMAD.U32 R42, RZ, RZ, UR4 ;  /* 0x00000004ff2a7e24 */ /* 0x000fca000f8e00ff */
[----:B------:R-:W0:Y:S02]  /*fc90*/  MUFU.RCP64H R9, R37 ;  /* 0x0000002500097308 */ /* 0x000e240000001800 */
[----:B0-----:R-:W-:-:S08]  /*fca0*/  DFMA R40, R8, -R36, 1 ;  /* 0x3ff000000828742b */ /* 0x001fd00000000824 */
[----:B------:R-:W-:-:S08]  /*fcb0*/  DFMA R40, R40, R40, R40 ;  /* 0x000000282828722b */ /* 0x000fd00000000028 */
[----:B------:R-:W-:Y:S01]  /*fcc0*/  DFMA R40, R8, R40, R8 ;  /* 0x000000280828722b */ /* 0x000fe20000000008 */
[----:B------:R-:W-:Y:S02]  /*fcd0*/  LOP3.LUT R9, R5, 0x7ff00000, RZ, 0xc0, !PT ;  /* 0x7ff0000005097812 */ /* 0x000fe400078ec0ff */
[----:B------:R-:W-:-:S04]  /*fce0*/  LOP3.LUT R5, R43, 0x7ff00000, RZ, 0xc0, !PT ;  /* 0x7ff000002b057812 */ /* 0x000fc800078ec0ff */
[----:B------:R-:W-:Y:S01]  /*fcf0*/  ISETP.GE.U32.AND P1, PT, R5, R9, PT ;  /* 0x000000090500720c */ /* 0x000fe20003f26070 */
[----:B------:R-:W-:-:S03]  /*fd00*/  DFMA R38, R40, -R36, 1 ;  /* 0x3ff000002826742b */ /* 0x000fc60000000824 */
[----:B------:R-:W-:Y:S02]  /*fd10*/  SEL R8, R7, 0x63400000, !P1 ;  /* 0x6340000007087807 */ /* 0x000fe40004800000 */
[----:B------:R-:W-:-:S03]  /*fd20*/  FSETP.GEU.AND P1, PT, |R43|, 1.469367938527859385e-39, PT ;  /* 0x001000002b00780b */ /* 0x000fc60003f2e200 */
[----:B------:R-:W-:Y:S01]  /*fd30*/  DFMA R40, R40, R38, R40 ;  /* 0x000000262828722b */ /* 0x000fe20000000028 */
[----:B------:R-:W-:Y:S01]  /*fd40*/  LOP3.LUT R39, R8, 0x800fffff, R43, 0xf8, !PT ;  /* 0x800fffff08277812 */ /* 0x000fe200078ef82b */
[----:B------:R-:W-:Y:S02]  /*fd50*/  IMAD.MOV.U32 R8, RZ, RZ, R5 ;  /* 0x000000ffff087224 */ /* 0x000fe400078e0005 */
[----:B------:R-:W-:-:S06]  /*fd60*/  IMAD.MOV.U32 R38, RZ, RZ, R42 ;  /* 0x000000ffff267224 */ /* 0x000fcc00078e002a */
[----:B------:R-:W-:Y:S05]  /*fd70*/  @P1 BRA `(.L_x_453) ;  /* 0x0000000000201947 */ /* 0x000fea0003800000 */
[----:B------:R-:W-:Y:S01]  /*fd80*/  LOP3.LUT R8, R35, 0x7ff00000, RZ, 0xc0, !PT ;  /* 0x7ff0000023087812 */ /* 0x000fe200078ec0ff */
[----:B------:R-:W-:-:S03]  /*fd90*/  IMAD.MOV.U32 R44, RZ, RZ, RZ ;  /* 0x000000ffff2c7224 */ /* 0x000fc600078e00ff */
[----:B------:R-:W-:-:S04]  /*fda0*/  ISETP.GE.U32.AND P1, PT, R5, R8, PT ;  /* 0x000000080500720c */ /* 0x000fc80003f26070 */
[----:B------:R-:W-:-:S04]  /*fdb0*/  SEL R8, R7, 0x63400000, !P1 ;  /* 0x6340000007087807 */ /* 0x000fc80004800000 */
[----:B------:R-:W-:-:S04]  /*fdc0*/  LOP3.LUT R8, R8, 0x80000000, R43, 0xf8, !PT ;  /* 0x8000000008087812 */ /* 0x000fc800078ef82b */
[----:B------:R-:W-:-:S06]  /*fdd0*/  LOP3.LUT R45, R8, 0x100000, RZ, 0xfc, !PT ;  /* 0x00100000082d7812 */ /* 0x000fcc00078efcff */
[----:B------:R-:W-:-:S10]  /*fde0*/  DFMA R38, R38, 2, -R44 ;  /* 0x400000002626782b */ /* 0x000fd4000000082c */
[----:B------:R-:W-:-:S07]  /*fdf0*/  LOP3.LUT R8, R39, 0x7ff00000, RZ, 0xc0, !PT ;  /* 0x7ff0000027087812 */ /* 0x000fce00078ec0ff */
.L_x_453:
[----:B------:R-:W-:Y:S01]  /*fe00*/  VIADD R10, R8, 0xffffffff ;  /* 0xffffffff080a7836 */ /* 0x000fe20000000000 */
[----:B------:R-:W-:Y:S01]  /*fe10*/  @!P2 LOP3.LUT R9, R37, 0x7ff00000, RZ, 0xc0, !PT ;  /* 0x7ff000002509a812 */ /* 0x000fe200078ec0ff */
[----:B------:R-:W-:Y:S01]  /*fe20*/  DMUL R46, R40, R38 ;  /* 0x00000026282e7228 */ /* 0x000fe20000000000 */
[----:B------:R-:W-:Y:S02]  /*fe30*/  BSSY.RECONVERGENT B2, `(.L_x_454) ;  /* 0x000003c000027945 */ /* 0x000fe40003800200 */
[----:B------:R-:W-:Y:S01]  /*fe40*/  ISETP.GT.U32.AND P1, PT, R10, 0x7feffffe, PT ;  /* 0x7feffffe0a00780c */ /* 0x000fe20003f24070 */
[----:B------:R-:W-:-:S04]  /*fe50*/  VIADD R10, R9, 0xffffffff ;  /* 0xffffffff090a7836 */ /* 0x000fc80000000000 */
[----:B------:R-:W-:Y:S01]  /*fe60*/  DFMA R44, R46, -R36, R38 ;  /* 0x800000242e2c722b */ /* 0x000fe20000000026 */
[----:B------:R-:W-:-:S07]  /*fe70*/  ISETP.GT.U32.OR P1, PT, R10, 0x7feffffe, P1 ;  /* 0x7feffffe0a00780c */ /* 0x000fce0000f24470 */
[----:B------:R-:W-:-:S06]  /*fe80*/  DFMA R40, R40, R44, R46 ;  /* 0x0000002c2828722b */ /* 0x000fcc000000002e */
[----:B------:R-:W-:Y:S05]  /*fe90*/  @P1 BRA `(.L_x_455) ;  /* 0x0000000000741947 */ /* 0x000fea0003800000 */
[----:B------:R-:W-:Y:S01]  /*fea0*/  LOP3.LUT R8, R35, 0x7ff00000, RZ, 0xc0, !PT ;  /* 0x7ff0000023087812 */ /* 0x000fe200078ec0ff */
[----:B------:R-:W-:-:S03]  /*feb0*/  IMAD.MOV.U32 R42, RZ, RZ, RZ ;  /* 0x000000ffff2a7224 */ /* 0x000fc600078e00ff */
[CC--:B------:R-:W-:Y:S02]  /*fec0*/  VIADDMNMX R9, R5.reuse, -R8.reuse, 0xb9600000, !PT ;  /* 0xb960000005097446 */ /* 0x0c0fe40007800908 */
[----:B------:R-:W-:Y:S02]  /*fed0*/  ISETP.GE.U32.AND P1, PT, R5, R8, PT ;  /* 0x000000080500720c */ /* 0x000fe40003f26070 */
[----:B------:R-:W-:Y:S02]  /*fee0*/  VIMNMX R9, PT, PT, R9, 0x46a00000, PT ;  /* 0x46a0000009097848 */ /* 0x000fe40003fe0100 */
[----:B------:R-:W-:-:S05]  /*fef0*/  SEL R8, R7, 0x63400000, !P1 ;  /* 0x6340000007087807 */ /* 0x000fca0004800000 */
[----:B------:R-:W-:-:S04]  /*ff00*/  IMAD.IADD R9, R9, 0x1, -R8 ;  /* 0x0000000109097824 */ /* 0x000fc800078e0a08 */
[----:B------:R-:W-:-:S06]  /*ff10*/  VIADD R43, R9, 0x7fe00000 ;  /* 0x7fe00000092b7836 */ /* 0x000fcc0000000000 */
[----:B------:R-:W-:-:S10]  /*ff20*/  DMUL R44, R40, R42 ;  /* 0x0000002a282c7228 */ /* 0x000fd40000000000 */
[----:B------:R-:W-:-:S13]  /*ff30*/  FSETP.GTU.AND P1, PT, |R45|, 1.469367938527859385e-39, PT ;  /* 0x001000002d00780b */ /* 0x000fda0003f2c200 */
[----:B------:R-:W-:Y:S05]  /*ff40*/  @P1 BRA `(.L_x_456) ;  /* 0x0000000000a81947 */ /* 0x000fea0003800000 */
[----:B------:R-:W-:Y:S01]  /*ff50*/  DFMA R36, R40, -R36, R38 ;  /* 0x800000242824722b */ /* 0x000fe20000000026 */
[----:B------:R-:W-:-:S09]  /*ff60*/  IMAD.MOV.U32 R42, RZ, RZ, RZ ;  /* 0x000000ffff2a7224 */ /* 0x000fd200078e00ff */
[C---:B------:R-:W-:Y:S02]  /*ff70*/  FSETP.NEU.AND P1, PT, R37.reuse, RZ, PT ;  /* 0x000000ff2500720b */ /* 0x040fe40003f2d000 */
[----:B------:R-:W-:-:S04]  /*ff80*/  LOP3.LUT R5, R37, 0x80000000, R35, 0x48, !PT ;  /* 0x8000000025057812 */ /* 0x000fc800078e4823 */
[----:B------:R-:W-:-:S07]  /*ff90*/  LOP3.LUT R43, R5, R43, RZ, 0xfc, !PT ;  /* 0x0000002b052b7212 */ /* 0x000fce00078efcff */
[----:B------:R-:W-:Y:S05]  /*ffa0*/  @!P1 BRA `(.L_x_456) ;  /* 0x0000000000909947 */ /* 0x000fea0003800000 */
[----:B------:R-:W-:Y:S01]  /*ffb0*/  IMAD.MOV R35, RZ, RZ, -R9 ;  /* 0x000000ffff237224 */ /* 0x000fe200078e0a09 */
[----:B------:R-:W-:Y:S01]  /*ffc0*/  IADD3 R9, PT, PT, -R9, -0x43300000, RZ ;  /* 0xbcd0000009097810 */ /* 0x000fe20007ffe1ff */
[----:B------:R-:W-:-:S06]  /*ffd0*/  IMAD.MOV.U32 R34, RZ, RZ, RZ ;  /* 0x000000ffff227224 */ /* 0x000fcc00078e00ff */
[----:B------:R-:W-:Y:S02]  /*ffe0*/  DFMA R34, R44, -R34, R40 ;  /* 0x800000222c22722b */ /* 0x000fe40000000028 */
[----:B------:R-:W-:-:S08]  /*fff0*/  DMUL.RP R40, R40, R42 ;  /* 0x0000002a28287228 */ /* 0x000fd00000008000 */
[----:B------:R-:W-:Y:S02]  /*10000*/  FSETP.NEU.AND P1, PT, |R35|, R9, PT ;  /* 0x000000092300720b */ /* 0x000fe40003f2d200 */
[----:B------:R-:W-:Y:S02]  /*10010*/  LOP3.LUT R5, R41, R5, RZ, 0x3c, !PT ;  /* 0x0000000529057212 */ /* 0x000fe400078e3cff */
[----:B------:R-:W-:Y:S02]  /*10020*/  FSEL R8, R40, R44, !P1 ;  /* 0x0000002c28087208 */ /* 0x000fe40004800000 */
[----:B------:R-:W-:-:S03]  /*10030*/  FSEL R9, R5, R45, !P1 ;  /* 0x0000002d05097208 */ /* 0x000fc60004800000 */
[----:B------:R-:W-:Y:S02]  /*10040*/  IMAD.MOV.U32 R44, RZ, RZ, R8 ;  /* 0x000000ffff2c7224 */ /* 0x000fe400078e0008 */
[----:B------:R-:W-:Y:S01]  /*10050*/  IMAD.MOV.U32 R45, RZ, RZ, R9 ;  /* 0x000000ffff2d7224 */ /* 0x000fe200078e0009 */
[----:B------:R-:W-:Y:S06]  /*10060*/  BRA `(.L_x_456) ;  /* 0x0000000000607947 */ /* 0x000fec0003800000 */
.L_x_455:
[----:B------:R-:W-:-:S14]  /*10070*/  DSETP.NAN.AND P1, PT, R42, R42, PT ;  /* 0x0000002a2a00722a */ /* 0x000fdc0003f28000 */
[----:B------:R-:W-:Y:S05]  /*10080*/  @P1 BRA `(.L_x_457) ;  /* 0x00000000004c1947 */ /* 0x000fea0003800000 */
[----:B------:R-:W-:-:S14]  /*10090*/  DSETP.NAN.AND P1, PT, R34, R34, PT ;  /* 0x000000222200722a */ /* 0x000fdc0003f28000 */
[----:B------:R-:W-:Y:S05]  /*100a0*/  @P1 BRA `(.L_x_458) ;  /* 0x0000000000341947 */ /* 0x000fea0003800000 */
[----:B------:R-:W-:Y:S01]  /*100b0*/  ISETP.NE.AND P1, PT, R8, R9, PT ;  /* 0x000000090800720c */ /* 0x000fe20003f25270 */
[----:B------:R-:W-:Y:S02]  /*100c0*/  IMAD.MOV.U32 R44, RZ, RZ, 0x0 ;  /* 0x00000000ff2c7424 */ /* 0x000fe400078e00ff */
[----:B------:R-:W-:-:S10]  /*100d0*/  IMAD.MOV.U32 R45, RZ, RZ, -0x80000 ;  /* 0xfff80000ff2d7424 */ /* 0x000fd400078e00ff */
[----:B------:R-:W-:Y:S05]  /*100e0*/  @!P1 BRA `(.L_x_456) ;  /* 0x0000000000409947 */ /* 0x000fea0003800000 */
[----:B------:R-:W-:Y:S02]  /*100f0*/  ISETP.NE.AND P1, PT, R8, 0x7ff00000, PT ;  /* 0x7ff000000800780c */ /* 0x000fe40003f25270 */
[----:B------:R-:W-:Y:S02]  /*10100*/  LOP3.LUT R5, R43, 0x80000000, R35, 0x48, !PT ;  /* 0x800000002b057812 */ /* 0x000fe400078e4823 */
[----:B------:R-:W-:-:S13]  /*10110*/  ISETP.EQ.OR P1, PT, R9, RZ, !P1 ;  /* 0x000000ff0900720c */ /* 0x000fda0004f22670 */
[----:B------:R-:W-:Y:S01]  /*10120*/  @P1 LOP3.LUT R7, R5, 0x7ff00000, RZ, 0xfc, !PT ;  /* 0x7ff0000005071812 */ /* 0x000fe200078efcff */
[----:B------:R-:W-:Y:S02]  /*10130*/  @!P1 IMAD.MOV.U32 R44, RZ, RZ, RZ ;  /* 0x000000ffff2c9224 */ /* 0x000fe400078e00ff */
[----:B------:R-:W-:Y:S02]  /*10140*/  @!P1 IMAD.MOV.U32 R45, RZ, RZ, R5 ;  /* 0x000000ffff2d9224 */ /* 0x000fe400078e0005 */
[----:B------:R-:W-:Y:S02]  /*10150*/  @P1 IMAD.MOV.U32 R44, RZ, RZ, RZ ;  /* 0x000000ffff2c1224 */ /* 0x000fe400078e00ff */
[----:B------:R-:W-:Y:S01]  /*10160*/  @P1 IMAD.MOV.U32 R45, RZ, RZ, R7 ;  /* 0x000000ffff2d1224 */ /* 0x000fe200078e0007 */
[----:B------:R-:W-:Y:S06]  /*10170*/  BRA `(.L_x_456) ;  /* 0x00000000001c7947 */ /* 0x000fec0003800000 */
.L_x_458:
[----:B------:R-:W-:Y:S01]  /*10180*/  LOP3.LUT R5, R35, 0x80000, RZ, 0xfc, !PT ;  /* 0x0008000023057812 */ /* 0x000fe200078efcff */
[----:B------:R-:W-:-:S04]  /*10190*/  IMAD.MOV.U32 R44, RZ, RZ, R34 ;  /* 0x000000ffff2c7224 */ /* 0x000fc800078e0022 */
[----:B------:R-:W-:Y:S01]  /*101a0*/  IMAD.MOV.U32 R45, RZ, RZ, R5 ;  /* 0x000000ffff2d7224 */ /* 0x000fe200078e0005 */
[----:B------:R-:W-:Y:S06]  /*101b0*/  BRA `(.L_x_456) ;  /* 0x00000000000c7947 */ /* 0x000fec0003800000 */
.L_x_457:
[----:B------:R-:W-:Y:S01]  /*101c0*/  LOP3.LUT R5, R43, 0x80000, RZ, 0xfc, !PT ;  /* 0x000800002b057812 */ /* 0x000fe200078efcff */
[----:B------:R-:W-:-:S04]  /*101d0*/  IMAD.MOV.U32 R44, RZ, RZ, R42 ;  /* 0x000000ffff2c7224 */ /* 0x000fc800078e002a */
[----:B------:R-:W-:-:S07]  /*101e0*/  IMAD.MOV.U32 R45, RZ, RZ, R5 ;  /* 0x000000ffff2d7224 */ /* 0x000fce00078e0005 */
.L_x_456:
[----:B------:R-:W-:Y:S05]  /*101f0*/  BSYNC.RECONVERGENT B2 ;  /* 0x0000000000027941 */ /* 0x000fea0003800200 */
.L_x_454:
[----:B------:R-:W-:Y:S02]  /*10200*/  IMAD.MOV.U32 R7, RZ, RZ, 0x0 ;  /* 0x00000000ff077424 */ /* 0x000fe400078e00ff */
[----:B------:R-:W-:Y:S02]  /*10210*/  IMAD.MOV.U32 R8, RZ, RZ, R44 ;  /* 0x000000ffff087224 */ /* 0x000fe400078e002c */
[----:B------:R-:W-:Y:S01]  /*10220*/  IMAD.MOV.U32 R5, RZ, RZ, R45 ;  /* 0x000000ffff057224 */ /* 0x000fe200078e002d */
[----:B------:R-:W-:Y:S06]  /*10230*/  RET.REL.NODEC R6 `(_ZN3cub18CUB_300001_SM_10006detail6reduce18DeviceReduceKernelINS2_10policy_hubIdyN4cuda3std3__44plusIdEEE10Policy1000EN6thrust24THRUST_300001_SM_1000_NS6detail15normal_iteratorINSD_10device_ptrIlEEEEyS9_d6squareIdEEEvT0_PT3_T1_NS0_13GridEvenShareISO_EET2_T4_) ;  /* 0xfffffefc06707950 */ /* 0x000fec0003c3ffff */
        .type           $_ZN3cub18CUB_300001_SM_10006detail6reduce18DeviceReduceKernelINS2_10policy_hubIdyN4cuda3std3__44plusIdEEE10Policy1000EN6thrust24THRUST_300001_SM_1000_NS6detail15normal_iteratorINSD_10device_ptrIlEEEEyS9_d6squareIdEEEvT0_PT3_T1_NS0_13GridEvenShareISO_EET2_T4_$__internal_accurate_pow,@function
        .size           $_ZN3cub18CUB_300001_SM_10006detail6reduce18DeviceReduceKernelINS2_10policy_hubIdyN4cuda3std3__44plusIdEEE10Policy1000EN6thrust24THRUST_300001_SM_1000_NS6detail15normal_iteratorINSD_10device_ptrIlEEEEyS9_d6squareIdEEEvT0_PT3_T1_NS0_13GridEvenShareISO_EET2_T4_$__internal_accurate_pow,(.L_x_1891 - $_ZN3cub18CUB_300001_SM_10006detail6reduce18DeviceReduceKernelINS2_10policy_hubIdyN4cuda3std3__44plusIdEEE10Policy1000EN6thrust24THRUST_300001_SM_1000_NS6detail15normal_iteratorINSD_10device_ptrIlEEEEyS9_d6squareIdEEEvT0_PT3_T1_NS0_13GridEvenShareISO_EET2_T4_$__internal_accurate_pow)
$_ZN3cub18CUB_300001_SM_10006detail6reduce18DeviceReduceKernelINS2_10policy_hubIdyN4cuda3std3__44plusIdEEE10Policy1000EN6thrust24THRUST_300001_SM_1000_NS6detail15normal_iteratorINSD_10device_ptrIlEEEEyS9_d6squareIdEEEvT0_PT3_T1_NS0_13GridEvenShareISO_EET2_T4_$__internal_accurate_pow:
[----:B------:R-:W-:Y:S01]  /*10240*/  ISETP.GT.U32.AND P0, PT, R5, 0xfffff, PT ;  /* 0x000fffff0500780c */ /* 0x000fe20003f04070 */
[--C-:B------:R-:W-:Y:S01]  /*10250*/  IMAD.MOV.U32 R9, RZ, RZ, R5.reuse ;  /* 0x000000ffff097224 */ /* 0x100fe200078e0005 */
[----:B------:R-:W-:Y:S01]  /*10260*/  UMOV UR10, 0x7d2cafe2 ;  /* 0x7d2cafe2000a7882 */ /* 0x000fe20000000000 */
[--C-:B------:R-:W-:Y:S01]  /*10270*/  IMAD.MOV.U32 R7, RZ, RZ, R5.reuse ;  /* 0x000000ffff077224 */ /* 0x100fe200078e0005 */
[----:B------:R-:W-:Y:S01]  /*10280*/  UMOV UR11, 0x3eb0f5ff ;  /* 0x3eb0f5ff000b7882 */ /* 0x000fe20000000000 */
[----:B------:R-:W-:Y:S01]  /*10290*/  SHF.R.U32.HI R5, RZ, 0x14, R5 ;  /* 0x00000014ff057819 */ /* 0x000fe20000011605 */
[----:B------:R-:W-:Y:S01]  /*102a0*/  UMOV UR12, 0x3b39803f ;  /* 0x3b39803f000c7882 */ /* 0x000fe20000000000 */
[----:B------:R-:W-:-:S06]  /*102b0*/  UMOV UR13, 0x3c7abc9e ;  /* 0x3c7abc9e000d7882 */ /* 0x000fcc0000000000 */
[----:B------:R-:W-:-:S10]  /*102c0*/  @!P0 DMUL R34, R8, 1.80143985094819840000e+16 ;  /* 0x4350000008228828 */ /* 0x000fd40000000000 */
[----:B------:R-:W-:Y:S01]  /*102d0*/  @!P0 IMAD.MOV.U32 R7, RZ, RZ, R35 ;  /* 0x000000ffff078224 */ /* 0x000fe200078e0023 */
[----:B------:R-:W-:Y:S01]  /*102e0*/  @!P0 LEA.HI R5, R35, 0xffffffca, RZ, 0xc ;  /* 0xffffffca23058811 */ /* 0x000fe200078f60ff */
[----:B------:R-:W-:-:S03]  /*102f0*/  @!P0 IMAD.MOV.U32 R8, RZ, RZ, R34 ;  /* 0x000000ffff088224 */ /* 0x000fc600078e0022 */
[----:B------:R-:W-:Y:S01]  /*10300*/  LOP3.LUT R7, R7, 0x800fffff, RZ, 0xc0, !PT ;  /* 0x800fffff07077812 */ /* 0x000fe200078ec0ff */
[----:B------:R-:W-:Y:S02]  /*10310*/  IMAD.MOV.U32 R40, RZ, RZ, R8 ;  /* 0x000000ffff287224 */ /* 0x000fe400078e0008 */
[----:B------:R-:W-:Y:S01]  /*10320*/  IMAD.MOV.U32 R8, RZ, RZ, RZ ;  /* 0x000000ffff087224 */ /* 0x000fe200078e00ff */
[----:B------:R-:W-:-:S04]  /*10330*/  LOP3.LUT R7, R7, 0x3ff00000, RZ, 0xfc, !PT ;  /* 0x3ff0000007077812 */ /* 0x000fc800078efcff */
[----:B------:R-:W-:Y:S01]  /*10340*/  ISETP.GE.U32.AND P1, PT, R7, 0x3ff6a09f, PT ;  /* 0x3ff6a09f0700780c */ /* 0x000fe20003f26070 */
[----:B------:R-:W-:-:S12]  /*10350*/  IMAD.MOV.U32 R41, RZ, RZ, R7 ;  /* 0x000000ffff297224 */ /* 0x000fd800078e0007 */
[----:B------:R-:W-:-:S04]  /*10360*/  @P1 VIADD R7, R41, 0xfff00000 ;  /* 0xfff0000029071836 */ /* 0x000fc80000000000 */
[----:B------:R-:W-:Y:S02]  /*10370*/  @P1 IMAD.MOV.U32 R41, RZ, RZ, R7 ;  /* 0x000000ffff291224 */ /* 0x000fe400078e0007 */
[C---:B------:R-:W-:Y:S02]  /*10380*/  VIADD R7, R5.reuse, 0xfffffc01 ;  /* 0xfffffc0105077836 */ /* 0x040fe40000000000 */
[----:B------:R-:W-:Y:S02]  /*10390*/  @P1 VIADD R7, R5, 0xfffffc02 ;  /* 0xfffffc0205071836 */ /* 0x000fe40000000000 */
[C---:B------:R-:W-:Y:S02]  /*103a0*/  DADD R42, R40.reuse, 1 ;  /* 0x3ff00000282a7429 */ /* 0x040fe40000000000 */
[----:B------:R-:W-:-:S04]  /*103b0*/  DADD R40, R40, -1 ;  /* 0xbff0000028287429 */ /* 0x000fc80000000000 */
[----:B------:R-:W0:Y:S02]  /*103c0*/  MUFU.RCP64H R9, R43 ;  /* 0x0000002b00097308 */ /* 0x000e240000001800 */
[----:B0-----:R-:W-:Y:S01]  /*103d0*/  DFMA R36, -R42, R8, 1 ;  /* 0x3ff000002a24742b */ /* 0x001fe20000000108 */
[----:B------:R-:W-:Y:S02]  /*103e0*/  IMAD.MOV.U32 R42, RZ, RZ, 0x41ad3b5a ;  /* 0x41ad3b5aff2a7424 */ /* 0x000fe400078e00ff */
[----:B------:R-:W-:-:S05]  /*103f0*/  IMAD.MOV.U32 R43, RZ, RZ, 0x3ed0f5d2 ;  /* 0x3ed0f5d2ff2b7424 */ /* 0x000fca00078e00ff */
[----:B------:R-:W-:-:S08]  /*10400*/  DFMA R36, R36, R36, R36 ;  /* 0x000000242424722b */ /* 0x000fd00000000024 */
[----:B------:R-:W-:-:S08]  /*10410*/  DFMA R36, R8, R36, R8 ;  /* 0x000000240824722b */ /* 0x000fd00000000008 */
[----:B------:R-:W-:-:S08]  /*10420*/  DMUL R38, R40, R36 ;  /* 0x0000002428267228 */ /* 0x000fd00000000000 */
[----:B------:R-:W-:-:S08]  /*10430*/  DFMA R38, R40, R36, R38 ;  /* 0x000000242826722b */ /* 0x000fd00000000026 */
[----:B------:R-:W-:Y:S02]  /*10440*/  DADD R8, R40, -R38 ;  /* 0x0000000028087229 */ /* 0x000fe40000000826 */
[----:B------:R-:W-:-:S06]  /*10450*/  DMUL R44, R38, R38 ;  /* 0x00000026262c7228 */ /* 0x000fcc0000000000 */
[----:B------:R-:W-:-:S08]  /*10460*/  DADD R8, R8, R8 ;  /* 0x0000000008087229 */ /* 0x000fd00000000008 */
[-C--:B------:R-:W-:Y:S02]  /*10470*/  DFMA R8, R40, -R38.reuse, R8 ;  /* 0x800000262808722b */ /* 0x080fe40000000008 */
[----:B------:R-:W-:-:S06]  /*10480*/  DMUL R40, R38, R38 ;  /* 0x0000002626287228 */ /* 0x000fcc0000000000 */
[----:B------:R-:W-:Y:S02]  /*10490*/  DMUL R8, R36, R8 ;  /* 0x0000000824087228 */ /* 0x000fe40000000000 */
[----:B------:R-:W-:Y:S01]  /*104a0*/  DFMA R42, R40, UR10, R42 ;  /* 0x0000000a282a7c2b */ /* 0x000fe2000800002a */
[----:B------:R-:W-:Y:S01]  /*104b0*/  UMOV UR10, 0x75488a3f ;  /* 0x75488a3f000a7882 */ /* 0x000fe20000000000 */
[----:B------:R-:W-:-:S06]  /*104c0*/  UMOV UR11, 0x3ef3b20a ;  /* 0x3ef3b20a000b7882 */ /* 0x000fcc0000000000 */
[----:B------:R-:W-:Y:S01]  /*104d0*/  DFMA R46, R40, R42, UR10 ;  /* 0x0000000a282e7e2b */ /* 0x000fe2000800002a */
[----:B------:R-:W-:Y:S01]  /*104e0*/  UMOV UR10, 0xe4faecd5 ;  /* 0xe4faecd5000a7882 */ /* 0x000fe20000000000 */
[----:B------:R-:W-:Y:S01]  /*104f0*/  UMOV UR11, 0x3f1745cd ;  /* 0x3f1745cd000b7882 */ /* 0x000fe20000000000 */
[----:B------:R-:W-:Y:S02]  /*10500*/  VIADD R43, R9, 0x100000 ;  /* 0x00100000092b7836 */ /* 0x000fe40000000000 */
[----:B------:R-:W-:-:S03]  /*10510*/  IMAD.MOV.U32 R42, RZ, RZ, R8 ;  /* 0x000000ffff2a7224 */ /* 0x000fc600078e0008 */
[----:B------:R-:W-:Y:S01]  /*10520*/  DFMA R46, R40, R46, UR10 ;  /* 0x0000000a282e7e2b */ /* 0x000fe2000800002e */
[----:B------:R-:W-:Y:S01]  /*10530*/  UMOV UR10, 0x258a578b ;  /* 0x258a578b000a7882 */ /* 0x000fe20000000000 */
[----:B------:R-:W-:-:S06]  /*10540*/  UMOV UR11, 0x3f3c71c7 ;  /* 0x3f3c71c7000b7882 */ /* 0x000fcc0000000000 */
        /* <DEDUP_REMOVED lines=9> */
[----:B------:R-:W-:-:S08]  /*105e0*/  DFMA R36, R40, R46, UR10 ;  /* 0x0000000a28247e2b */ /* 0x000fd0000800002e */
[----:B------:R-:W-:Y:S01]  /*105f0*/  DADD R34, -R36, UR10 ;  /* 0x0000000a24227e29 */ /* 0x000fe20008000100 */
[----:B------:R-:W-:Y:S01]  /*10600*/  UMOV UR10, 0xb9e7b0 ;  /* 0x00b9e7b0000a7882 */ /* 0x000fe20000000000 */
[----:B------:R-:W-:-:S06]  /*10610*/  UMOV UR11, 0x3c46a4cb ;  /* 0x3c46a4cb000b7882 */ /* 0x000fcc0000000000 */
[----:B------:R-:W-:Y:S02]  /*10620*/  DFMA R46, R40, R46, R34 ;  /* 0x0000002e282e722b */ /* 0x000fe40000000022 */
[C---:B------:R-:W-:Y:S02]  /*10630*/  DFMA R34, R38.reuse, R38, -R44 ;  /* 0x000000262622722b */ /* 0x040fe4000000082c */
[----:B------:R-:W-:-:S04]  /*10640*/  DMUL R40, R38, R44 ;  /* 0x0000002c26287228 */ /* 0x000fc80000000000 */
[----:B------:R-:W-:Y:S01]  /*10650*/  DADD R46, R46, -UR10 ;  /* 0x8000000a2e2e7e29 */ /* 0x000fe20008000000 */
[----:B------:R-:W-:Y:S01]  /*10660*/  UMOV UR10, 0x80000000 ;  /* 0x80000000000a7882 */ /* 0x000fe20000000000 */
[C---:B------:R-:W-:Y:S01]  /*10670*/  DFMA R42, R38.reuse, R42, R34 ;  /* 0x0000002a262a722b */ /* 0x040fe20000000022 */
[----:B------:R-:W-:Y:S01]  /*10680*/  UMOV UR11, 0x43300000 ;  /* 0x43300000000b7882 */ /* 0x000fe20000000000 */
[----:B------:R-:W-:-:S08]  /*10690*/  DFMA R34, R38, R44, -R40 ;  /* 0x0000002c2622722b */ /* 0x000fd00000000828 */
[----:B------:R-:W-:-:S08]  /*106a0*/  DFMA R34, R8, R44, R34 ;  /* 0x0000002c0822722b */ /* 0x000fd00000000022 */
[----:B------:R-:W-:Y:S02]  /*106b0*/  DFMA R34, R38, R42, R34 ;  /* 0x0000002a2622722b */ /* 0x000fe40000000022 */
[----:B------:R-:W-:-:S08]  /*106c0*/  DADD R42, R36, R46 ;  /* 0x00000000242a7229 */ /* 0x000fd0000000002e */
[----:B------:R-:W-:Y:S02]  /*106d0*/  DADD R36, R36, -R42 ;  /* 0x0000000024247229 */ /* 0x000fe4000000082a */
[----:B------:R-:W-:-:S06]  /*106e0*/  DMUL R44, R42, R40 ;  /* 0x000000282a2c7228 */ /* 0x000fcc0000000000 */
[----:B------:R-:W-:Y:S02]  /*106f0*/  DADD R46, R46, R36 ;  /* 0x000000002e2e7229 */ /* 0x000fe40000000024 */
[----:B------:R-:W-:-:S08]  /*10700*/  DFMA R36, R42, R40, -R44 ;  /* 0x000000282a24722b */ /* 0x000fd0000000082c */
[----:B------:R-:W-:-:S08]  /*10710*/  DFMA R34, R42, R34, R36 ;  /* 0x000000222a22722b */ /* 0x000fd00000000024 */
[----:B------:R-:W-:-:S08]  /*10720*/  DFMA R46, R46, R40, R34 ;  /* 0x000000282e2e722b */ /* 0x000fd00000000022 */
[----:B------:R-:W-:-:S08]  /*10730*/  DADD R36, R44, R46 ;  /* 0x000000002c247229 */ /* 0x000fd0000000002e */
[--C-:B------:R-:W-:Y:S02]  /*10740*/  DADD R34, R38, R36.reuse ;  /* 0x0000000026227229 */ /* 0x100fe40000000024 */
[----:B------:R-:W-:-:S06]  /*10750*/  DADD R44, R44, -R36 ;  /* 0x000000002c2c7229 */ /* 0x000fcc0000000824 */
[----:B------:R-:W-:Y:S02]  /*10760*/  DADD R38, R38, -R34 ;  /* 0x0000000026267229 */ /* 0x000fe40000000822 */
[----:B------:R-:W-:-:S06]  /*10770*/  DADD R44, R46, R44 ;  /* 0x000000002e2c7229 */ /* 0x000fcc000000002c */
[----:B------:R-:W-:-:S08]  /*10780*/  DADD R38, R36, R38 ;  /* 0x0000000024267229 */ /* 0x000fd00000000026 */
[----:B------:R-:W-:Y:S01]  /*10790*/  DADD R44, R44, R38 ;  /* 0x000000002c2c7229 */ /* 0x000fe20000000026 */
[----:B------:R-:W-:Y:S01]  /*107a0*/  LOP3.LUT R38, R7, 0x80000000, RZ, 0x3c, !PT ;  /* 0x8000000007267812 */ /* 0x000fe200078e3cff */
[----:B------:R-:W-:-:S06]  /*107b0*/  IMAD.MOV.U32 R39, RZ, RZ, 0x43300000 ;  /* 0x43300000ff277424 */ /* 0x000fcc00078e00ff */
[----:B------:R-:W-:Y:S02]  /*107c0*/  DADD R8, R8, R44 ;  /* 0x0000000008087229 */ /* 0x000fe4000000002c */
[----:B------:R-:W-:Y:S01]  /*107d0*/  DADD R38, R38, -UR10 ;  /* 0x8000000a26267e29 */ /* 0x000fe20008000000 */
[----:B------:R-:W-:Y:S01]  /*107e0*/  UMOV UR10, 0xfefa39ef ;  /* 0xfefa39ef000a7882 */ /* 0x000fe20000000000 */
[----:B------:R-:W-:-:S04]  /*107f0*/  UMOV UR11, 0x3fe62e42 ;  /* 0x3fe62e42000b7882 */ /* 0x000fc80000000000 */
[----:B------:R-:W-:-:S08]  /*10800*/  DADD R40, R34, R8 ;  /* 0x0000000022287229 */ /* 0x000fd00000000008 */
[--C-:B------:R-:W-:Y:S02]  /*10810*/  DFMA R36, R38, UR10, R40.reuse ;  /* 0x0000000a26247c2b */ /* 0x100fe40008000028 */
[----:B------:R-:W-:-:S06]  /*10820*/  DADD R42, R34, -R40 ;  /* 0x00000000222a7229 */ /* 0x000fcc0000000828 */
[----:B------:R-:W-:Y:S02]  /*10830*/  DFMA R34, R38, -UR10, R36 ;  /* 0x8000000a26227c2b */ /* 0x000fe40008000024 */
[----:B------:R-:W-:-:S06]  /*10840*/  DADD R42, R8, R42 ;  /* 0x00000000082a7229 */ /* 0x000fcc000000002a */
[----:B------:R-:W-:-:S08]  /*10850*/  DADD R34, -R40, R34 ;  /* 0x0000000028227229 */ /* 0x000fd00000000122 */
[----:B------:R-:W-:-:S08]  /*10860*/  DADD R34, R42, -R34 ;  /* 0x000000002a227229 */ /* 0x000fd00000000822 */
[----:B------:R-:W-:-:S08]  /*10870*/  DFMA R38, R38, UR12, R34 ;  /* 0x0000000c26267c2b */ /* 0x000fd00008000022 */
[----:B------:R-:W-:-:S08]  /*10880*/  DADD R8, R36, R38 ;  /* 0x0000000024087229 */ /* 0x000fd00000000026 */
[----:B------:R-:W-:Y:S02]  /*10890*/  DADD R34, R36, -R8 ;  /* 0x0000000024227229 */ /* 0x000fe40000000808 */
[----:B------:R-:W-:-:S06]  /*108a0*/  DMUL R36, R8, 2 ;  /* 0x4000000008247828 */ /* 0x000fcc0000000000 */
[----:B------:R-:W-:Y:S02]  /*108b0*/  DADD R34, R38, R34 ;  /* 0x0000000026227229 */ /* 0x000fe40000000022 */
[----:B------:R-:W-:Y:S01]  /*108c0*/  DFMA R8, R8, 2, -R36 ;  /* 0x400000000808782b */ /* 0x000fe20000000824 */
[----:B------:R-:W-:Y:S02]  /*108d0*/  IMAD.MOV.U32 R38, RZ, RZ, 0x652b82fe ;  /* 0x652b82feff267424 */ /* 0x000fe400078e00ff */
[----:B------:R-:W-:-:S05]  /*108e0*/  IMAD.MOV.U32 R39, RZ, RZ, 0x3ff71547 ;  /* 0x3ff71547ff277424 */ /* 0x000fca00078e00ff */
[----:B------:R-:W-:-:S08]  /*108f0*/  DFMA R34, R34, 2, R8 ;  /* 0x400000002222782b */ /* 0x000fd00000000008 */
[----:B------:R-:W-:-:S08]  /*10900*/  DADD R40, R36, R34 ;  /* 0x0000000024287229 */ /* 0x000fd00000000022 */
[----:B------:R-:W-:Y:S02]  /*10910*/  DFMA R38, R40, R38, 6.75539944105574400000e+15 ;  /* 0x433800002826742b */ /* 0x000fe40000000026 */
[----:B------:R-:W-:Y:S01]  /*10920*/  FSETP.GEU.AND P0, PT, |R41|, 4.1917929649353027344, PT ;  /* 0x4086232b2900780b */ /* 0x000fe20003f0e200 */
[----:B------:R-:W-:-:S05]  /*10930*/  DADD R36, R36, -R40 ;  /* 0x0000000024247229 */ /* 0x000fca0000000828 */
[----:B------:R-:W-:-:S03]  /*10940*/  DADD R8, R38, -6.75539944105574400000e+15 ;  /* 0xc338000026087429 */ /* 0x000fc60000000000 */
[----:B------:R-:W-:-:S05]  /*10950*/  DADD R34, R34, R36 ;  /* 0x0000000022227229 */ /* 0x000fca0000000024 */
[----:B------:R-:W-:Y:S01]  /*10960*/  DFMA R42, R8, -UR10, R40 ;  /* 0x8000000a082a7c2b */ /* 0x000fe20008000028 */
[----:B------:R-:W-:Y:S01]  /*10970*/  UMOV UR10, 0x3b39803f ;  /* 0x3b39803f000a7882 */ /* 0x000fe20000000000 */
[----:B------:R-:W-:-:S06]  /*10980*/  UMOV UR11, 0x3c7abc9e ;  /* 0x3c7abc9e000b7882 */ /* 0x000fcc0000000000 */
[----:B------:R-:W-:Y:S01]  /*10990*/  DFMA R42, R8, -UR10, R42 ;  /* 0x8000000a082a7c2b */ /* 0x000fe2000800002a */
[----:B------:R-:W-:Y:S01]  /*109a0*/  UMOV UR10, 0x69ce2bdf ;  /* 0x69ce2bdf000a7882 */ /* 0x000fe20000000000 */
[----:B------:R-:W-:Y:S01]  /*109b0*/  IMAD.MOV.U32 R8, RZ, RZ, -0x35dec16 ;  /* 0xfca213eaff087424 */ /* 0x000fe200078e00ff */
[----:B------:R-:W-:Y:S01]  /*109c0*/  UMOV UR11, 0x3e5ade15 ;  /* 0x3e5ade15000b7882 */ /* 0x000fe20000000000 */
[----:B------:R-:W-:-:S06]  /*109d0*/  IMAD.MOV.U32 R9, RZ, RZ, 0x3e928af3 ;  /* 0x3e928af3ff097424 */ /* 0x000fcc00078e00ff */
[----:B------:R-:W-:Y:S01]  /*109e0*/  DFMA R8, R42, UR10, R8 ;  /* 0x0000000a2a087c2b */ /* 0x000fe20008000008 */
        /* <DEDUP_REMOVED lines=24> */
[----:B------:R-:W-:-:S08]  /*10b70*/  DFMA R8, R42, R8, 1 ;  /* 0x3ff000002a08742b */ /* 0x000fd00000000008 */
[----:B------:R-:W-:-:S10]  /*10b80*/  DFMA R8, R42, R8, 1 ;  /* 0x3ff000002a08742b */ /* 0x000fd40000000008 */
[----:B------:R-:W-:Y:S02]  /*10b90*/  IMAD R37, R38, 0x100000, R9 ;  /* 0x0010000026257824 */ /* 0x000fe400078e0209 */
[----:B------:R-:W-:Y:S01]  /*10ba0*/  IMAD.MOV.U32 R36, RZ, RZ, R8 ;  /* 0x000000ffff247224 */ /* 0x000fe200078e0008 */
[----:B------:R-:W-:Y:S06]  /*10bb0*/  @!P0 BRA `(.L_x_459) ;  /* 0x0000000000308947 */ /* 0x000fec0003800000 */
[----:B------:R-:W-:Y:S01]  /*10bc0*/  FSETP.GEU.AND P1, PT, |R41|, 4.2275390625, PT ;  /* 0x408748002900780b */ /* 0x000fe20003f2e200 */
[C---:B------:R-:W-:Y:S02]  /*10bd0*/  DADD R36, R40.reuse, +INF ;  /* 0x7ff0000028247429 */ /* 0x040fe40000000000 */
[----:B------:R-:W-:-:S08]  /*10be0*/  DSETP.GEU.AND P0, PT, R40, RZ, PT ;  /* 0x000000ff2800722a */ /* 0x000fd00003f0e000 */
[----:B------:R-:W-:Y:S02]  /*10bf0*/  FSEL R36, R36, RZ, P0 ;  /* 0x000000ff24247208 */ /* 0x000fe40000000000 */
[----:B------:R-:W-:Y:S02]  /*10c00*/  @!P1 LEA.HI R5, R38, R38, RZ, 0x1 ;  /* 0x0000002626059211 */ /* 0x000fe400078f08ff */
[----:B------:R-:W-:Y:S02]  /*10c10*/  FSEL R37, R37, RZ, P0 ;  /* 0x000000ff25257208 */ /* 0x000fe40000000000 */
[----:B------:R-:W-:-:S05]  /*10c20*/  @!P1 SHF.R.S32.HI R5, RZ, 0x1, R5 ;  /* 0x00000001ff059819 */ /* 0x000fca0000011405 */
[----:B------:R-:W-:Y:S02]  /*10c30*/  @!P1 IMAD.IADD R7, R38, 0x1, -R5 ;  /* 0x0000000126079824 */ /* 0x000fe400078e0a05 */
[----:B------:R-:W-:Y:S02]  /*10c40*/  @!P1 IMAD R9, R5, 0x100000, R9 ;  /* 0x0010000005099824 */ /* 0x000fe400078e0209 */
[----:B------:R-:W-:Y:S01]  /*10c50*/  @!P1 IMAD.MOV.U32 R38, RZ, RZ, RZ ;  /* 0x000000ffff269224 */ /* 0x000fe200078e00ff */
[----:B------:R-:W-:-:S06]  /*10c60*/  @!P1 LEA R39, R7, 0x3ff00000, 0x14 ;  /* 0x3ff0000007279811 */ /* 0x000fcc00078ea0ff */
[----:B------:R-:W-:-:S11]  /*10c70*/  @!P1 DMUL R36, R8, R38 ;  /* 0x0000002608249228 */ /* 0x000fd60000000000 */
.L_x_459:
[----:B------:R-:W-:Y:S01]  /*10c80*/  DFMA R34, R34, R36, R36 ;  /* 0x000000242222722b */ /* 0x000fe20000000024 */
[----:B------:R-:W-:Y:S01]  /*10c90*/  IMAD.MOV.U32 R8, RZ, RZ, R6 ;  /* 0x000000ffff087224 */ /* 0x000fe200078e0006 */
[----:B------:R-:W-:Y:S01]  /*10ca0*/  DSETP.NEU.AND P0, PT, |R36|, +INF , PT ;  /* 0x7ff000002400742a */ /* 0x000fe20003f0d200 */
[----:B------:R-:W-:-:S07]  /*10cb0*/  IMAD.MOV.U32 R9, RZ, RZ, 0x0 ;  /* 0x00000000ff097424 */ /* 0x000fce00078e00ff */
[----:B------:R-:W-:Y:S02]  /*10cc0*/  FSEL R7, R36, R34, !P0 ;  /* 0x0000002224077208 */ /* 0x000fe40004000000 */
[----:B------:R-:W-:Y:S01]  /*10cd0*/  FSEL R5, R37, R35, !P0 ;  /* 0x0000002325057208 */ /* 0x000fe20004000000 */
[----:B------:R-:W-:Y:S06]  /*10ce0*/  RET.REL.NODEC R8 `(_ZN3cub18CUB_300001_SM_10006detail6reduce18DeviceReduceKernelINS2_10policy_hubIdyN4cuda3std3__44plusIdEEE10Policy1000EN6thrust24THRUST_300001_SM_1000_NS6detail15normal_iteratorINSD_10device_ptrIlEEEEyS9_d6squareIdEEEvT0_PT3_T1_NS0_13GridEvenShareISO_EET2_T4_) ;  /* 0xfffffef008c47950 */ /* 0x000fec0003c3ffff */
.L_x_460:
        /* <DEDUP_REMOVED lines=9> */
.L_x_1891:


//--------------------- .text._ZN3cub18CUB_300001_SM_10006detail6reduce28DeviceReduceSingleTileKernelINS2_10policy_hubIdyN4cuda3std3__44plusIdEEE10Policy1000EN6thrust24THRUST_300001_SM_1000_NS6detail15normal_iteratorINSD_10device_ptrIlEEEEPdyS9_dd6squareIdEEEvT0_T1_T2_T3_T4_T6_ --------------------------
	.section	.text._ZN3cub18CUB_300001_SM_10006detail6reduce28DeviceReduceSingleTileKernelINS2_10policy_hubIdyN4cuda3std3__44plusIdEEE10Policy1000EN6thrust24THRUST_300001_SM_1000_NS6detail15normal_iteratorINSD_10device_ptrIlEEEEPdyS9_dd6squareIdEEEvT0_T1_T2_T3_T4_T6_,"ax",@progbits
	.align	128
        .global         _ZN3cub18CUB_300001_SM_10006detail6reduce28DeviceReduceSingleTileKernelINS2_10policy_hubIdyN4cuda3std3__44plusIdEEE10Policy1000EN6thrust24THRUST_300001_SM_1000_NS6detail15normal_iteratorINSD_10device_ptrIlEEEEPdyS9_dd6squareIdEEEvT0_T1_T2_T3_T4_T6_
        .type           _ZN3cub18CUB_300001_SM_10006detail6reduce28DeviceReduceSingleTileKernelINS2_10policy_hubIdyN4cuda3std3__44plusIdEEE10Policy1000EN6thrust24THRUST_300001_SM_1000_NS6detail15normal_iteratorINSD_10device_ptrIlEEEEPdyS9_dd6squareIdEEEvT0_T1_T2_T3_T4_T6_,@function
        .size           _ZN3cub18CUB_300001_SM_10006detail6reduce28DeviceReduceSingleTileKernelINS2_10policy_hubIdyN4cuda3std3__44plusIdEEE10Policy1000EN6thrust24THRUST_300001_SM_1000_NS6detail15normal_iteratorINSD_10device_ptrIlEEEEPdyS9_dd6squareIdEEEvT0_T1_T2_T3_T4_T6_,(.L_x_1894 - _ZN3cub18CUB_300001_SM_10006detail6reduce28DeviceReduceSingleTileKernelINS2_10policy_hubIdyN4cuda3std3__44plusIdEEE10Policy1000EN6thrust24THRUST_300001_SM_1000_NS6detail15normal_iteratorINSD_10device_ptrIlEEEEPdyS9_dd6squareIdEEEvT0_T1_T2_T3_T4_T6_)
        .other          _ZN3cub18CUB_300001_SM_10006detail6reduce28DeviceReduceSingleTileKernelINS2_10policy_hubIdyN4cuda3std3__44plusIdEEE10Policy1000EN6thrust24THRUST_300001_SM_1000_NS6detail15normal_iteratorINSD_10device_ptrIlEEEEPdyS9_dd6squareIdEEEvT0_T1_T2_T3_T4_T6_,@"STO_CUDA_ENTRY STV_DEFAULT"
_ZN3cub18CUB_300001_SM_10006detail6reduce28DeviceReduceSingleTileKernelINS2_10policy_hubIdyN4cuda3std3__44plusIdEEE10Policy1000EN6thrust24THRUST_300001_SM_1000_NS6detail15normal_iteratorINSD_10device_ptrIlEEEEPdyS9_dd6squareIdEEEvT0_T1_T2_T3_T4_T6_:
.text._ZN3cub18CUB_300001_SM_10006detail6reduce28DeviceReduceSingleTileKernelINS2_10policy_hubIdyN4cuda3std3__44plusIdEEE10Policy1000EN6thrust24THRUST_300001_SM_1000_NS6detail15normal_iteratorINSD_10device_ptrIlEEEEPdyS9_dd6squareIdEEEvT0_T1_T2_T3_T4_T6_:
[----:B------:R-:W-:Y:S01]  /*0000*/  LDC R1, c[0x0][0x37c] ;  /* 0x0000df00ff017b82 */ /* 0x000fe20000000800 */
[----:B------:R-:W0:Y:S01]  /*0010*/  LDCU.64 UR6, c[0x0][0x390] ;  /* 0x00007200ff0677ac */ /* 0x000e220008000a00 */
[----:B------:R-:W1:Y:S01]  /*0020*/  LDCU.64 UR8, c[0x0][0x358] ;  /* 0x00006b00ff0877ac */ /* 0x000e620008000a00 */
[----:B0-----:R-:W-:-:S04]  /*0030*/  UISETP.NE.U32.AND UP0, UPT, UR6, URZ, UPT ;  /* 0x000000ff0600728c */ /* 0x001fc8000bf05070 */
[----:B------:R-:W-:-:S09]  /*0040*/  UISETP.NE.AND.EX UP0, UPT, UR7, URZ, UPT, UP0 ;  /* 0x000000ff0700728c */ /* 0x000fd2000bf05300 */
[----:B-1----:R-:W-:Y:S05]  /*0050*/  BRA.U UP0, `(.L_x_461) ;  /* 0x00000001001c7547 */ /* 0x002fea000b800000 */
[----:B------:R-:W0:Y:S02]  /*0060*/  S2R R0, SR_TID.X ;  /* 0x0000000000007919 */ /* 0x000e240000002100 */
[----:B0-----:R-:W-:-:S13]  /*0070*/  ISETP.NE.AND P0, PT, R0, RZ, PT ;  /* 0x000000ff0000720c */ /* 0x001fda0003f05270 */
[----:B------:R-:W-:Y:S05]  /*0080*/  @P0 EXIT ;  /* 0x000000000000094d */ /* 0x000fea0003800000 */
[----:B------:R-:W0:Y:S08]  /*0090*/  LDC.64 R2, c[0x0][0x388] ;  /* 0x0000e200ff027b82 */ /* 0x000e300000000a00 */
[----:B------:R-:W0:Y:S02]  /*00a0*/  LDC.64 R4, c[0x0][0x3a0] ;  /* 0x0000e800ff047b82 */ /* 0x000e240000000a00 */
[----:B0-----:R-:W-:Y:S01]  /*00b0*/  STG.E.64 desc[UR8][R2.64], R4 ;  /* 0x0000000402007986 */ /* 0x001fe2000c101b08 */
[----:B------:R-:W-:Y:S05]  /*00c0*/  EXIT ;  /* 0x000000000000794d */ /* 0x000fea0003800000 */
.L_x_461:
[----:B------:R-:W0:Y:S01]  /*00d0*/  LDC R3, c[0x0][0x3ac] ;  /* 0x0000eb00ff037b82 */ /* 0x000e220000000800 */
[----:B------:R-:W-:Y:S01]  /*00e0*/  UISETP.GT.U32.AND UP0, UPT, UR6, 0xdff, UPT ;  /* 0x00000dff0600788c */ /* 0x000fe2000bf04070 */
[----:B------:R-:W-:Y:S01]  /*00f0*/  BSSY.RECONVERGENT B0, `(.L_x_462) ;  /* 0x0000f62000007945 */ /* 0x000fe20003800200 */
[----:B------:R-:W1:Y:S02]  /*0100*/  LDCU UR5, c[0x0][0x3a8] ;  /* 0x00007500ff0577ac */ /* 0x000e640008000800 */
[----:B------:R-:W-:Y:S01]  /*0110*/  UISETP.GT.U32.AND.EX UP0, UPT, UR7, URZ, UPT, UP0 ;  /* 0x000000ff0700728c */ /* 0x000fe2000bf04100 */
[----:B------:R-:W-:Y:S01]  /*0120*/  UMOV UR4, URZ ;  /* 0x000000ff00047c82 */ /* 0x000fe20008000000 */
[----:B------:R-:W-:-:S07]  /*0130*/  UMOV UR10, 0x40100000 ;  /* 0x40100000000a7882 */ /* 0x000fce0000000000 */
[----:B------:R-:W-:Y:S05]  /*0140*/  BRA.U UP0, `(.L_x_463) ;  /* 0x0000002900a87547 */ /* 0x000fea000b800000 */
[----:B------:R-:W2:Y:S01]  /*0150*/  S2R R0, SR_TID.X ;  /* 0x0000000000007919 */ /* 0x000ea20000002100 */
[----:B------:R-:W-:Y:S01]  /*0160*/  BSSY.RECONVERGENT B1, `(.L_x_464) ;  /* 0x00000e4000017945 */ /* 0x000fe20003800200 */
[----:B------:R-:W-:Y:S02]  /*0170*/  CS2R R16, SRZ ;  /* 0x0000000000107805 */ /* 0x000fe4000001ff00 */
[----:B--2---:R-:W-:Y:S01]  /*0180*/  ISETP.GE.U32.AND P0, PT, R0, UR6, PT ;  /* 0x0000000600007c0c */ /* 0x004fe2000bf06070 */
[----:B------:R-:W-:-:S12]  /*0190*/  IMAD.MOV.U32 R2, RZ, RZ, R0 ;  /* 0x000000ffff027224 */ /* 0x000fd800078e0000 */
[----:B------:R-:W-:Y:S05]  /*01a0*/  @P0 BRA `(.L_x_465) ;  /* 0x0000000c007c0947 */ /* 0x000fea0003800000 */
[----:B------:R-:W2:Y:S08]  /*01b0*/  LDC.64 R4, c[0x0][0x380] ;  /* 0x0000e000ff047b82 */ /* 0x000eb00000000a00 */
[----:B------:R-:W3:Y:S08]  /*01c0*/  LDC R2, c[0x0][0x3ac] ;  /* 0x0000eb00ff027b82 */ /* 0x000ef00000000800 */
[----:B------:R-:W4:Y:S01]  /*01d0*/  LDC.64 R14, c[0x0][0x3a8] ;  /* 0x0000ea00ff0e7b82 */ /* 0x000f220000000a00 */
[----:B--2---:R-:W-:-:S06]  /*01e0*/  IMAD.WIDE.U32 R4, R0, 0x8, R4 ;  /* 0x0000000800047825 */ /* 0x004fcc00078e0004 */
[----:B------:R-:W2:Y:S01]  /*01f0*/  LDG.E.64 R4, desc[UR8][R4.64] ;  /* 0x0000000804047981 */ /* 0x000ea2000c1e1b00 */
[----:B---3--:R-:W4:Y:S01]  /*0200*/  MUFU.RCP64H R7, R2 ;  /* 0x0000000200077308 */ /* 0x008f220000001800 */
[----:B------:R-:W-:-:S05]  /*0210*/  VIADD R6, R2, 0x300402 ;  /* 0x0030040202067836 */ /* 0x000fca0000000000 */
[----:B------:R-:W-:Y:S01]  /*0220*/  FSETP.GEU.AND P0, PT, |R6|, 5.8789094863358348022e-39, PT ;  /* 0x004004020600780b */ /* 0x000fe20003f0e200 */
[----:B----4-:R-:W-:-:S08]  /*0230*/  DFMA R8, R6, -R14, 1 ;  /* 0x3ff000000608742b */ /* 0x010fd0000000080e */
[----:B------:R-:W-:-:S08]  /*0240*/  DFMA R8, R8, R8, R8 ;  /* 0x000000080808722b */ /* 0x000fd00000000008 */
[----:B------:R-:W-:-:S08]  /*0250*/  DFMA R8, R6, R8, R6 ;  /* 0x000000080608722b */ /* 0x000fd00000000006 */
[----:B------:R-:W-:-:S08]  /*0260*/  DFMA R14, R8, -R14, 1 ;  /* 0x3ff00000080e742b */ /* 0x000fd0000000080e */
[----:B------:R-:W-:Y:S01]  /*0270*/  DFMA R14, R8, R14, R8 ;  /* 0x0000000e080e722b */ /* 0x000fe20000000008 */
[----:B--2---:R2:W3:Y:S01]  /*0280*/  I2F.F64.S64 R16, R4 ;  /* 0x0000000400107312 */ /* 0x0044e20000301c00 */
[----:B------:R-:W-:Y:S09]  /*0290*/  @P0 BRA `(.L_x_466) ;  /* 0x0000000000100947 */ /* 0x000ff20003800000 */
[----:B------:R-:W-:Y:S02]  /*02a0*/  LOP3.LUT R2, R2, 0x7fffffff, RZ, 0xc0, !PT ;  /* 0x7fffffff02027812 */ /* 0x000fe400078ec0ff */
[----:B------:R-:W-:-:S03]  /*02b0*/  MOV R12, 0x2e0 ;  /* 0x000002e0000c7802 */ /* 0x000fc60000000f00 */
[----:B------:R-:W-:-:S07]  /*02c0*/  VIADD R8, R2, 0xfff00000 ;  /* 0xfff0000002087836 */ /* 0x000fce0000000000 */
[----:B0123--:R-:W-:Y:S05]  /*02d0*/  CALL.REL.NOINC `($__internal_2_$__cuda_sm20_dblrcp_rn_slowpath_v3) ;  /* 0x000000f400287944 */ /* 0x00ffea0003c00000 */
.L_x_466:
[----:B---3--:R-:W-:Y:S01]  /*02e0*/  DADD R10, R16, 0.5 ;  /* 0x3fe00000100a7429 */ /* 0x008fe20000000000 */
[----:B------:R-:W-:Y:S07]  /*02f0*/  BSSY.RECONVERGENT B2, `(.L_x_467) ;  /* 0x0000006000027945 */ /* 0x000fee0003800200 */
[----:B------:R-:W-:-:S08]  /*0300*/  DMUL R10, R10, R14 ;  /* 0x0000000e0a0a7228 */ /* 0x000fd00000000000 */
[----:B--2---:R-:W-:-:S10]  /*0310*/  DADD R4, -RZ, |R10| ;  /* 0x00000000ff047229 */ /* 0x004fd4000000050a */
[----:B------:R-:W-:Y:S01]  /*0320*/  IMAD.MOV.U32 R6, RZ, RZ, R4 ;  /* 0x000000ffff067224 */ /* 0x000fe200078e0004 */
[----:B------:R-:W-:-:S07]  /*0330*/  MOV R4, 0x350 ;  /* 0x0000035000047802 */ /* 0x000fce0000000f00 */
[----:B01----:R-:W-:Y:S05]  /*0340*/  CALL.REL.NOINC `($_ZN3cub18CUB_300001_SM_10006detail6reduce28DeviceReduceSingleTileKernelINS2_10policy_hubIdyN4cuda3std3__44plusIdEEE10Policy1000EN6thrust24THRUST_300001_SM_1000_NS6detail15normal_iteratorINSD_10device_ptrIlEEEEPdyS9_dd6squareIdEEEvT0_T1_T2_T3_T4_T6_$__internal_accurate_pow) ;  /* 0x000000fc00507944 */ /* 0x003fea0003c00000 */
[----:B------:R-:W-:Y:S05]  /*0350*/  BSYNC.RECONVERGENT B2 ;  /* 0x0000000000027941 */ /* 0x000fea0003800200 */
.L_x_467:
        /* <DEDUP_REMOVED lines=14> */
.L_x_469:
[----:B------:R-:W-:Y:S05]  /*0440*/  BSYNC.RECONVERGENT B2 ;  /* 0x0000000000027941 */ /* 0x000fea0003800200 */
.L_x_468:
[----:B------:R-:W-:Y:S01]  /*0450*/  DADD R12, R6, 1 ;  /* 0x3ff00000060c7429 */ /* 0x000fe20000000000 */
[----:B------:R-:W-:Y:S01]  /*0460*/  IMAD.MOV.U32 R4, RZ, RZ, 0x1 ;  /* 0x00000001ff047424 */ /* 0x000fe200078e00ff */
[----:B------:R-:W-:Y:S01]  /*0470*/  BSSY.RECONVERGENT B3, `(.L_x_470) ;  /* 0x0000013000037945 */ /* 0x000fe20003800200 */
        /* <DEDUP_REMOVED lines=16> */
[----:B------:R-:W-:Y:S05]  /*0580*/  CALL.REL.NOINC `($__internal_3_$__cuda_sm20_div_rn_f64_full) ;  /* 0x000000f400247944 */ /* 0x000fea0003c00000 */
[----:B------:R-:W-:-:S07]  /*0590*/  IMAD.MOV.U32 R7, RZ, RZ, R5 ;  /* 0x000000ffff077224 */ /* 0x000fce00078e0005 */
.L_x_471:
[----:B------:R-:W-:Y:S05]  /*05a0*/  BSYNC.RECONVERGENT B3 ;  /* 0x0000000000037941 */ /* 0x000fea0003800200 */
.L_x_470:
        /* <DEDUP_REMOVED lines=9> */
[----:B------:R-:W-:-:S07]  /*0640*/  MOV R4, 0x660 ;  /* 0x0000066000047802 */ /* 0x000fce0000000f00 */
[----:B------:R-:W-:Y:S05]  /*0650*/  CALL.REL.NOINC `($_ZN3cub18CUB_300001_SM_10006detail6reduce28DeviceReduceSingleTileKernelINS2_10policy_hubIdyN4cuda3std3__44plusIdEEE10Policy1000EN6thrust24THRUST_300001_SM_1000_NS6detail15normal_iteratorINSD_10device_ptrIlEEEEPdyS9_dd6squareIdEEEvT0_T1_T2_T3_T4_T6_$__internal_accurate_pow) ;  /* 0x000000f8008c7944 */ /* 0x000fea0003c00000 */
[----:B------:R-:W-:Y:S05]  /*0660*/  BSYNC.RECONVERGENT B2 ;  /* 0x0000000000027941 */ /* 0x000fea0003800200 */
.L_x_472:
        /* <DEDUP_REMOVED lines=15> */
.L_x_475:
[----:B------:R-:W-:-:S11]  /*0760*/  DADD R6, R10, 2 ;  /* 0x400000000a067429 */ /* 0x000fd60000000000 */
.L_x_474:
[----:B------:R-:W-:Y:S05]  /*0770*/  BSYNC.RECONVERGENT B2 ;  /* 0x0000000000027941 */ /* 0x000fea0003800200 */
.L_x_473:
        /* <DEDUP_REMOVED lines=21> */
.L_x_477:
[----:B------:R-:W-:Y:S05]  /*08d0*/  BSYNC.RECONVERGENT B3 ;  /* 0x0000000000037941 */ /* 0x000fea0003800200 */
.L_x_476:
        /* <DEDUP_REMOVED lines=11> */
[----:B------:R-:W-:Y:S05]  /*0990*/  CALL.REL.NOINC `($_ZN3cub18CUB_300001_SM_10006detail6reduce28DeviceReduceSingleTileKernelINS2_10policy_hubIdyN4cuda3std3__44plusIdEEE10Policy1000EN6thrust24THRUST_300001_SM_1000_NS6detail15normal_iteratorINSD_10device_ptrIlEEEEPdyS9_dd6squareIdEEEvT0_T1_T2_T3_T4_T6_$__internal_accurate_pow) ;  /* 0x000000f400bc7944 */ /* 0x000fea0003c00000 */
[----:B------:R-:W-:Y:S05]  /*09a0*/  BSYNC.RECONVERGENT B2 ;  /* 0x0000000000027941 */ /* 0x000fea0003800200 */
.L_x_478:
        /* <DEDUP_REMOVED lines=15> */
.L_x_481:
[----:B------:R-:W-:-:S11]  /*0aa0*/  DADD R6, R10, 2 ;  /* 0x400000000a067429 */ /* 0x000fd60000000000 */
.L_x_480:
[----:B------:R-:W-:Y:S05]  /*0ab0*/  BSYNC.RECONVERGENT B2 ;  /* 0x0000000000027941 */ /* 0x000fea0003800200 */
.L_x_479:
        /* <DEDUP_REMOVED lines=21> */
.L_x_483:
[----:B------:R-:W-:Y:S05]  /*0c10*/  BSYNC.RECONVERGENT B3 ;  /* 0x0000000000037941 */ /* 0x000fea0003800200 */
.L_x_482:
        /* <DEDUP_REMOVED lines=11> */
[----:B------:R-:W-:Y:S05]  /*0cd0*/  CALL.REL.NOINC `($_ZN3cub18CUB_300001_SM_10006detail6reduce28DeviceReduceSingleTileKernelINS2_10policy_hubIdyN4cuda3std3__44plusIdEEE10Policy1000EN6thrust24THRUST_300001_SM_1000_NS6detail15normal_iteratorINSD_10device_ptrIlEEEEPdyS9_dd6squareIdEEEvT0_T1_T2_T3_T4_T6_$__internal_accurate_pow) ;  /* 0x000000f000ec7944 */ /* 0x000fea0003c00000 */
[----:B------:R-:W-:Y:S05]  /*0ce0*/  BSYNC.RECONVERGENT B2 ;  /* 0x0000000000027941 */ /* 0x000fea0003800200 */
.L_x_484:
        /* <DEDUP_REMOVED lines=15> */
.L_x_487:
[----:B------:R-:W-:-:S11]  /*0de0*/  DADD R6, R14, 2 ;  /* 0x400000000e067429 */ /* 0x000fd60000000000 */
.L_x_486:
[----:B------:R-:W-:Y:S05]  /*0df0*/  BSYNC.RECONVERGENT B2 ;  /* 0x0000000000027941 */ /* 0x000fea0003800200 */
.L_x_485:
        /* <DEDUP_REMOVED lines=21> */
.L_x_489:
[----:B------:R-:W-:Y:S05]  /*0f50*/  BSYNC.RECONVERGENT B3 ;  /* 0x0000000000037941 */ /* 0x000fea0003800200 */
.L_x_488:
[----:B------:R-:W-:Y:S01]  /*0f60*/  FSEL R16, R6, RZ, P0 ;  /* 0x000000ff06107208 */ /* 0x000fe20000000000 */
[----:B------:R-:W-:Y:S01]  /*0f70*/  VIADD R2, R0, 0x200 ;  /* 0x0000020000027836 */ /* 0x000fe20000000000 */
[----:B------:R-:W-:-:S06]  /*0f80*/  FSEL R17, R7, 2, P0 ;  /* 0x4000000007117808 */ /* 0x000fcc0000000000 */
[----:B------:R-:W-:-:S11]  /*0f90*/  DADD R16, R12, R16 ;  /* 0x000000000c107229 */ /* 0x000fd60000000010 */
.L_x_465:
[----:B-1----:R-:W-:Y:S05]  /*0fa0*/  BSYNC.RECONVERGENT B1 ;  /* 0x0000000000017941 */ /* 0x002fea0003800200 */
.L_x_464:
[----:B------:R-:W1:Y:S01]  /*0fb0*/  LDCU UR6, c[0x0][0x390] ;  /* 0x00007200ff0677ac */ /* 0x000e620008000800 */
[----:B------:R-:W-:Y:S01]  /*0fc0*/  BSSY.RECONVERGENT B1, `(.L_x_490) ;  /* 0x00000ec000017945 */ /* 0x000fe20003800200 */
[----:B------:R-:W2:Y:S01]  /*0fd0*/  LDCU UR7, c[0x0][0x390] ;  /* 0x00007200ff0777ac */ /* 0x000ea20008000800 */
[----:B-1----:R-:W-:-:S05]  /*0fe0*/  IMAD.U32 R5, RZ, RZ, UR6 ;  /* 0x00000006ff057e24 */ /* 0x002fca000f8e00ff */
[----:B------:R-:W-:-:S13]  /*0ff0*/  ISETP.GE.U32.AND P0, PT, R2, R5, PT ;  /* 0x000000050200720c */ /* 0x000fda0003f06070 */
[----:B--2---:R-:W-:Y:S05]  /*1000*/  @P0 BRA `(.L_x_491) ;  /* 0x0000000c009c0947 */ /* 0x004fea0003800000 */
[----:B------:R-:W1:Y:S08]  /*1010*/  LDC R10, c[0x0][0x3ac] ;  /* 0x0000eb00ff0a7b82 */ /* 0x000e700000000800 */
[----:B------:R-:W2:Y:S01]  /*1020*/  LDC.64 R6, c[0x0][0x3a8] ;  /* 0x0000ea00ff067b82 */ /* 0x000ea20000000a00 */
        /* <DEDUP_REMOVED lines=12> */
[----:B0-----:R-:W-:Y:S05]  /*10f0*/  CALL.REL.NOINC `($__internal_2_$__cuda_sm20_dblrcp_rn_slowpath_v3) ;  /* 0x000000e400a07944 */ /* 0x001fea0003c00000 */
.L_x_492:
[----:B------:R-:W1:Y:S02]  /*1100*/  LDC.64 R12, c[0x0][0x380] ;  /* 0x0000e000ff0c7b82 */ /* 0x000e640000000a00 */
[----:B-1----:R-:W-:-:S04]  /*1110*/  IMAD.WIDE.U32 R12, R2, 0x8, R12 ;  /* 0x00000008020c7825 */ /* 0x002fc800078e000c */
[----:B0-----:R-:W-:-:S07]  /*1120*/  IMAD.MOV.U32 R3, RZ, RZ, R13 ;  /* 0x000000ffff037224 */ /* 0x001fce00078e000d */
.L_x_516:
[----:B------:R-:W-:-:S05]  /*1130*/  IMAD.MOV.U32 R13, RZ, RZ, R3 ;  /* 0x000000ffff0d7224 */ /* 0x000fca00078e0003 */
[----:B------:R-:W2:Y:S01]  /*1140*/  LDG.E.64 R20, desc[UR8][R12.64] ;  /* 0x000000080c147981 */ /* 0x000ea2000c1e1b00 */
[----:B------:R-:W-:Y:S01]  /*1150*/  BSSY.RECONVERGENT B2, `(.L_x_493) ;  /* 0x0000008000027945 */ /* 0x000fe20003800200 */
[----:B--2---:R-:W0:Y:S02]  /*1160*/  I2F.F64.S64 R20, R20 ;  /* 0x0000001400147312 */ /* 0x004e240000301c00 */
[----:B0-----:R-:W-:-:S08]  /*1170*/  DADD R10, R20, 0.5 ;  /* 0x3fe00000140a7429 */ /* 0x001fd00000000000 */
[----:B------:R-:W-:-:S08]  /*1180*/  DMUL R10, R10, R14 ;  /* 0x0000000e0a0a7228 */ /* 0x000fd00000000000 */
[----:B------:R-:W-:-:S10]  /*1190*/  DADD R4, -RZ, |R10| ;  /* 0x00000000ff047229 */ /* 0x000fd4000000050a */
[----:B------:R-:W-:Y:S01]  /*11a0*/  IMAD.MOV.U32 R6, RZ, RZ, R4 ;  /* 0x000000ffff067224 */ /* 0x000fe200078e0004 */
[----:B------:R-:W-:-:S07]  /*11b0*/  MOV R4, 0x11d0 ;  /* 0x000011d000047802 */ /* 0x000fce0000000f00 */
[----:B------:R-:W-:Y:S05]  /*11c0*/  CALL.REL.NOINC `($_ZN3cub18CUB_300001_SM_10006detail6reduce28DeviceReduceSingleTileKernelINS2_10policy_hubIdyN4cuda3std3__44plusIdEEE10Policy1000EN6thrust24THRUST_300001_SM_1000_NS6detail15normal_iteratorINSD_10device_ptrIlEEEEPdyS9_dd6squareIdEEEvT0_T1_T2_T3_T4_T6_$__internal_accurate_pow) ;  /* 0x000000ec00b07944 */ /* 0x000fea0003c00000 */
[----:B------:R-:W-:Y:S05]  /*11d0*/  BSYNC.RECONVERGENT B2 ;  /* 0x0000000000027941 */ /* 0x000fea0003800200 */
.L_x_493:
        /* <DEDUP_REMOVED lines=14> */
.L_x_495:
[----:B------:R-:W-:Y:S05]  /*12c0*/  BSYNC.RECONVERGENT B2 ;  /* 0x0000000000027941 */ /* 0x000fea0003800200 */
.L_x_494:
        /* <DEDUP_REMOVED lines=21> */
.L_x_497:
[----:B------:R-:W-:Y:S05]  /*1420*/  BSYNC.RECONVERGENT B3 ;  /* 0x0000000000037941 */ /* 0x000fea0003800200 */
.L_x_496:
        /* <DEDUP_REMOVED lines=12> */
.L_x_498:
        /* <DEDUP_REMOVED lines=15> */
.L_x_501:
[----:B------:R-:W-:-:S11]  /*15e0*/  DADD R6, R10, 2 ;  /* 0x400000000a067429 */ /* 0x000fd60000000000 */
.L_x_500:
[----:B------:R-:W-:Y:S05]  /*15f0*/  BSYNC.RECONVERGENT B2 ;  /* 0x0000000000027941 */ /* 0x000fea0003800200 */
.L_x_499:
        /* <DEDUP_REMOVED lines=21> */
.L_x_503:
[----:B------:R-:W-:Y:S05]  /*1750*/  BSYNC.RECONVERGENT B3 ;  /* 0x0000000000037941 */ /* 0x000fea0003800200 */
.L_x_502:
        /* <DEDUP_REMOVED lines=13> */
.L_x_504:
        /* <DEDUP_REMOVED lines=15> */
.L_x_507:
[----:B------:R-:W-:-:S11]  /*1920*/  DADD R6, R10, 2 ;  /* 0x400000000a067429 */ /* 0x000fd60000000000 */
.L_x_506:
[----:B------:R-:W-:Y:S05]  /*1930*/  BSYNC.RECONVERGENT B2 ;  /* 0x0000000000027941 */ /* 0x000fea0003800200 */
.L_x_505:
        /* <DEDUP_REMOVED lines=21> */
.L_x_509:
[----:B------:R-:W-:Y:S05]  /*1a90*/  BSYNC.RECONVERGENT B3 ;  /* 0x0000000000037941 */ /* 0x000fea0003800200 */
.L_x_508:
        /* <DEDUP_REMOVED lines=13> */
.L_x_510:
        /* <DEDUP_REMOVED lines=15> */
.L_x_513:
[----:B------:R-:W-:-:S11]  /*1c60*/  DADD R6, R10, 2 ;  /* 0x400000000a067429 */ /* 0x000fd60000000000 */
.L_x_512:
[----:B------:R-:W-:Y:S05]  /*1c70*/  BSYNC.RECONVERGENT B2 ;  /* 0x0000000000027941 */ /* 0x000fea0003800200 */
.L_x_511:
        /* <DEDUP_REMOVED lines=21> */
.L_x_515:
[----:B------:R-:W-:Y:S05]  /*1dd0*/  BSYNC.RECONVERGENT B3 ;  /* 0x0000000000037941 */ /* 0x000fea0003800200 */
.L_x_514:
[----:B------:R-:W-:Y:S01]  /*1de0*/  FSEL R4, R6, RZ, P0 ;  /* 0x000000ff06047208 */ /* 0x000fe20000000000 */
[----:B------:R-:W-:Y:S01]  /*1df0*/  VIADD R2, R2, 0x200 ;  /* 0x0000020002027836 */ /* 0x000fe20000000000 */
[----:B------:R-:W-:Y:S02]  /*1e00*/  FSEL R5, R7, 2, P0 ;  /* 0x4000000007057808 */ /* 0x000fe40000000000 */
[----:B------:R-:W-:-:S04]  /*1e10*/  IADD3 R12, P1, PT, R12, 0x1000, RZ ;  /* 0x000010000c0c7810 */ /* 0x000fc80007f3e0ff */
[----:B------:R-:W-:Y:S01]  /*1e20*/  DADD R18, R18, R4 ;  /* 0x0000000012127229 */ /* 0x000fe20000000004 */
[----:B------:R-:W-:Y:S02]  /*1e30*/  IMAD.X R3, RZ, RZ, R3, P1 ;  /* 0x000000ffff037224 */ /* 0x000fe400008e0603 */
[----:B------:R-:W-:-:S05]  /*1e40*/  IMAD.U32 R5, RZ, RZ, UR7 ;  /* 0x00000007ff057e24 */ /* 0x000fca000f8e00ff */
[----:B------:R-:W-:Y:S01]  /*1e50*/  ISETP.GE.AND P0, PT, R2, R5, PT ;  /* 0x000000050200720c */ /* 0x000fe20003f06270 */
[----:B------:R-:W-:-:S12]  /*1e60*/  DADD R16, R18, R16 ;  /* 0x0000000012107229 */ /* 0x000fd80000000010 */
[----:B------:R-:W-:Y:S05]  /*1e70*/  @!P0 BRA `(.L_x_516) ;  /* 0xfffffff000ac8947 */ /* 0x000fea000383ffff */
.L_x_491:
[----:B------:R-:W-:Y:S05]  /*1e80*/  BSYNC.RECONVERGENT B1 ;  /* 0x0000000000017941 */ /* 0x000fea0003800200 */
.L_x_490:
[----:B------:R-:W1:Y:S01]  /*1e90*/  LDCU UR6, c[0x0][0x394] ;  /* 0x00007280ff0677ac */ /* 0x000e620008000800 */
[----:B------:R-:W-:Y:S01]  /*1ea0*/  ISETP.GE.U32.AND P0, PT, R5, 0x200, PT ;  /* 0x000002000500780c */ /* 0x000fe20003f06070 */
[----:B-1----:R-:W-:-:S05]  /*1eb0*/  IMAD.U32 R2, RZ, RZ, UR6 ;  /* 0x00000006ff027e24 */ /* 0x002fca000f8e00ff */
[----:B------:R-:W-:-:S13]  /*1ec0*/  ISETP.GE.AND.EX P0, PT, R2, RZ, PT, P0 ;  /* 0x000000ff0200720c */ /* 0x000fda0003f06300 */
[----:B------:R-:W-:Y:S05]  /*1ed0*/  @!P0 BRA `(.L_x_517) ;  /* 0x0000000400148947 */ /* 0x000fea0003800000 */
[----:B------:R-:W1:Y:S01]  /*1ee0*/  S2R R11, SR_LANEID ;  /* 0x00000000000b7919 */ /* 0x000e620000000000 */
[----:B------:R-:W-:Y:S04]  /*1ef0*/  SHFL.DOWN PT, R2, R16, 0x1, 0x1f ;  /* 0x08201f0010027f89 */ /* 0x000fe800000e0000 */
[----:B0-----:R-:W0:Y:S02]  /*1f00*/  SHFL.DOWN PT, R3, R17, 0x1, 0x1f ;  /* 0x08201f0011037f89 */ /* 0x001e2400000e0000 */
[----:B0-----:R-:W-:Y:S01]  /*1f10*/  DADD R2, R2, R16 ;  /* 0x0000000002027229 */ /* 0x001fe20000000010 */
[C---:B-1----:R-:W-:Y:S02]  /*1f20*/  ISETP.GT.AND P0, PT, R11.reuse, 0x1e, PT ;  /* 0x0000001e0b00780c */ /* 0x042fe40003f04270 */
        /* <DEDUP_REMOVED lines=27> */
[----:B------:R-:W-:Y:S01]  /*20e0*/  ISETP.GT.AND P0, PT, R11, 0xf, PT ;  /* 0x0000000f0b00780c */ /* 0x000fe20003f04270 */
[----:B------:R-:W0:Y:S02]  /*20f0*/  SHFL.DOWN PT, R3, R5, 0x10, 0x1f ;  /* 0x0a001f0005037f89 */ /* 0x000e2400000e0000 */
[----:B------:R-:W-:Y:S01]  /*2100*/  @!P1 IMAD.IADD R9, R8, 0x1, R9 ;  /* 0x0000000108099824 */ /* 0x000fe200078e0209 */
[----:B0-----:R-:W-:-:S07]  /*2110*/  DADD R6, R2, R4 ;  /* 0x0000000002067229 */ /* 0x001fce0000000004 */
[----:B------:R0:W-:Y:S01]  /*2120*/  @!P1 STS.64 [R9+0x10], R6 ;  /* 0x0000100609009388 */ /* 0x0001e20000000a00 */
[----:B------:R-:W-:Y:S01]  /*2130*/  BAR.SYNC.DEFER_BLOCKING 0x0 ;  /* 0x0000000000007b1d */ /* 0x000fe20000010000 */
[----:B------:R-:W-:Y:S02]  /*2140*/  ISETP.NE.AND P1, PT, R0, RZ, PT ;  /* 0x000000ff0000720c */ /* 0x000fe40003f25270 */
[----:B------:R-:W-:Y:S02]  /*2150*/  FSEL R2, R4, R6, P0 ;  /* 0x0000000604027208 */ /* 0x000fe40000000000 */
[----:B------:R-:W-:-:S09]  /*2160*/  FSEL R3, R5, R7, P0 ;  /* 0x0000000705037208 */ /* 0x000fd20000000000 */
[----:B0-----:R-:W-:Y:S05]  /*2170*/  @P1 BRA `(.L_x_518) ;  /* 0x000000d400641947 */ /* 0x001fea0003800000 */
        /* <DEDUP_REMOVED lines=27> */
.L_x_517:
[----:B------:R-:W-:Y:S01]  /*2330*/  LOP3.LUT R2, R0, 0x3e0, RZ, 0xc0, !PT ;  /* 0x000003e000027812 */ /* 0x000fe200078ec0ff */
[----:B------:R-:W1:Y:S04]  /*2340*/  S2R R10, SR_LANEID ;  /* 0x00000000000a7919 */ /* 0x000e680000000000 */
[----:B------:R-:W-:Y:S01]  /*2350*/  VIADD R4, R2, 0x20 ;  /* 0x0000002002047836 */ /* 0x000fe20000000000 */
[----:B------:R-:W-:-:S04]  /*2360*/  LOP3.LUT R2, RZ, R2, RZ, 0x33, !PT ;  /* 0x00000002ff027212 */ /* 0x000fc800078e33ff */
[----:B------:R-:W-:Y:S01]  /*2370*/  ISETP.GT.AND P0, PT, R4, R5, PT ;  /* 0x000000050400720c */ /* 0x000fe20003f04270 */
[----:B------:R-:W-:-:S05]  /*2380*/  IMAD.IADD R2, R2, 0x1, R5 ;  /* 0x0000000102027824 */ /* 0x000fca00078e0205 */
[----:B------:R-:W-:-:S05]  /*2390*/  SEL R11, R2, 0x1f, P0 ;  /* 0x0000001f020b7807 */ /* 0x000fca0000000000 */
[----:B------:R-:W-:Y:S04]  /*23a0*/  SHFL.DOWN PT, R2, R16, 0x1, R11 ;  /* 0x0820000010027989 */ /* 0x000fe800000e000b */
[----:B0-----:R-:W0:Y:S01]  /*23b0*/  SHFL.DOWN PT, R3, R17, 0x1, R11 ;  /* 0x0820000011037989 */ /* 0x001e2200000e000b */
[C---:B-1----:R-:W-:Y:S01]  /*23c0*/  ISETP.GE.AND P0, PT, R10.reuse, R11, PT ;  /* 0x0000000b0a00720c */ /* 0x042fe20003f06270 */
[C---:B------:R-:W-:Y:S01]  /*23d0*/  VIADD R4, R10.reuse, 0x2 ;  /* 0x000000020a047836 */ /* 0x040fe20000000000 */
[----:B------:R-:W-:-:S13]  /*23e0*/  ISETP.NE.AND P1, PT, R10, RZ, PT ;  /* 0x000000ff0a00720c */ /* 0x000fda0003f25270 */
[----:B------:R-:W1:Y:S01]  /*23f0*/  @!P1 S2R R12, SR_CgaCtaId ;  /* 0x00000000000c9919 */ /* 0x000e620000008800 */
[----:B0-----:R-:W-:-:S10]  /*2400*/  DADD R2, R2, R16 ;  /* 0x0000000002027229 */ /* 0x001fd40000000010 */
[----:B------:R-:W-:Y:S02]  /*2410*/  FSEL R6, R2, R16, !P0 ;  /* 0x0000001002067208 */ /* 0x000fe40004000000 */
[----:B------:R-:W-:Y:S02]  /*2420*/  FSEL R7, R3, R17, !P0 ;  /* 0x0000001103077208 */ /* 0x000fe40004000000 */
[----:B------:R-:W-:Y:S01]  /*2430*/  ISETP.GT.AND P0, PT, R4, R11, PT ;  /* 0x0000000b0400720c */ /* 0x000fe20003f04270 */
[----:B------:R-:W-:Y:S01]  /*2440*/  SHFL.DOWN PT, R2, R6, 0x2, R11 ;  /* 0x0840000006027989 */ /* 0x000fe200000e000b */
[----:B------:R-:W-:-:S03]  /*2450*/  VIADD R4, R10, 0x4 ;  /* 0x000000040a047836 */ /* 0x000fc60000000000 */
[----:B------:R-:W0:Y:S02]  /*2460*/  SHFL.DOWN PT, R3, R7, 0x2, R11 ;  /* 0x0840000007037989 */ /* 0x000e2400000e000b */
[----:B0-----:R-:W-:-:S10]  /*2470*/  DADD R2, R2, R6 ;  /* 0x0000000002027229 */ /* 0x001fd40000000006 */
[----:B------:R-:W-:Y:S02]  /*2480*/  FSEL R8, R6, R2, P0 ;  /* 0x0000000206087208 */ /* 0x000fe40000000000 */
[----:B------:R-:W-:Y:S02]  /*2490*/  FSEL R9, R7, R3, P0 ;  /* 0x0000000307097208 */ /* 0x000fe40000000000 */
        /* <DEDUP_REMOVED lines=14> */
[----:B------:R-:W-:Y:S01]  /*2580*/  @!P1 MOV R7, 0x400 ;  /* 0x0000040000079802 */ /* 0x000fe20000000f00 */
[----:B------:R-:W-:Y:S01]  /*2590*/  SHFL.DOWN PT, R2, R8, 0x10, R11 ;  /* 0x0a00000008027989 */ /* 0x000fe200000e000b */
[----:B------:R-:W-:Y:S02]  /*25a0*/  @!P1 SHF.R.U32.HI R6, RZ, 0x2, R0 ;  /* 0x00000002ff069819 */ /* 0x000fe40000011600 */
[----:B-1----:R-:W-:Y:S01]  /*25b0*/  @!P1 LEA R7, R12, R7, 0x18 ;  /* 0x000000070c079211 */ /* 0x002fe200078ec0ff */
[----:B------:R-:W0:Y:S01]  /*25c0*/  SHFL.DOWN PT, R3, R9, 0x10, R11 ;  /* 0x0a00000009037989 */ /* 0x000e2200000e000b */
[----:B------:R-:W-:-:S02]  /*25d0*/  @!P1 LOP3.LUT R6, R6, 0xf8, RZ, 0xc0, !PT ;  /* 0x000000f806069812 */ /* 0x000fc400078ec0ff */
[----:B------:R-:W-:-:S03]  /*25e0*/  ISETP.GT.AND P0, PT, R4, R11, PT ;  /* 0x0000000b0400720c */ /* 0x000fc60003f04270 */
[----:B------:R-:W-:Y:S01]  /*25f0*/  @!P1 IMAD.IADD R7, R6, 0x1, R7 ;  /* 0x0000000106079824 */ /* 0x000fe200078e0207 */
[----:B0-----:R-:W-:-:S10]  /*2600*/  DADD R2, R2, R8 ;  /* 0x0000000002027229 */ /* 0x001fd40000000008 */
[----:B------:R-:W-:Y:S02]  /*2610*/  FSEL R2, R8, R2, P0 ;  /* 0x0000000208027208 */ /* 0x000fe40000000000 */
[----:B------:R-:W-:-:S05]  /*2620*/  FSEL R3, R9, R3, P0 ;  /* 0x0000000309037208 */ /* 0x000fca0000000000 */
[----:B------:R0:W-:Y:S01]  /*2630*/  @!P1 STS.64 [R7+0x10], R2 ;  /* 0x0000100207009388 */ /* 0x0001e20000000a00 */
[----:B------:R-:W-:Y:S01]  /*2640*/  BAR.SYNC.DEFER_BLOCKING 0x0 ;  /* 0x0000000000007b1d */ /* 0x000fe20000010000 */
[----:B------:R-:W-:-:S13]  /*2650*/  ISETP.NE.AND P1, PT, R0, RZ, PT ;  /* 0x000000ff0000720c */ /* 0x000fda0003f25270 */
[----:B0-----:R-:W-:Y:S05]  /*2660*/  @P1 BRA `(.L_x_518) ;  /* 0x000000d000281947 */ /* 0x001fea0003800000 */
[----:B------:R-:W0:Y:S01]  /*2670*/  S2UR UR5, SR_CgaCtaId ;  /* 0x00000000000579c3 */ /* 0x000e220000008800 */
[----:B------:R-:W-:Y:S01]  /*2680*/  UMOV UR4, 0x400 ;  /* 0x0000040000047882 */ /* 0x000fe20000000000 */
[----:B------:R-:W-:Y:S01]  /*2690*/  IMAD.U32 R0, RZ, RZ, UR6 ;  /* 0x00000006ff007e24 */ /* 0x000fe2000f8e00ff */
[----:B------:R-:W-:-:S04]  /*26a0*/  ISETP.GT.U32.AND P0, PT, R5, 0x20, PT ;  /* 0x000000200500780c */ /* 0x000fc80003f04070 */
[----:B------:R-:W-:Y:S01]  /*26b0*/  ISETP.GT.AND.EX P0, PT, R0, RZ, PT, P0 ;  /* 0x000000ff0000720c */ /* 0x000fe20003f04300 */
[----:B0-----:R-:W-:-:S09]  /*26c0*/  ULEA UR4, UR5, UR4, 0x18 ;  /* 0x0000000405047291 */ /* 0x001fd2000f8ec0ff */
[----:B------:R-:W0:Y:S04]  /*26d0*/  LDS.64 R6, [UR4+0x18] ;  /* 0x00001804ff067984 */ /* 0x000e280008000a00 */
[----:B------:R-:W1:Y:S04]  /*26e0*/  LDS.128 R12, [UR4+0x20] ;  /* 0x00002004ff0c7984 */ /* 0x000e680008000c00 */
[----:B------:R-:W2:Y:S01]  /*26f0*/  LDS.128 R8, [UR4+0x30] ;  /* 0x00003004ff087984 */ /* 0x000ea20008000c00 */
[----:B0-----:R-:W-:-:S10]  /*2700*/  DADD R6, R2, R6 ;  /* 0x0000000002067229 */ /* 0x001fd40000000006 */
[----:B------:R-:W-:Y:S02]  /*2710*/  FSEL R2, R6, R2, P0 ;  /* 0x0000000206027208 */ /* 0x000fe40000000000 */
[----:B------:R-:W-:Y:S02]  /*2720*/  FSEL R3, R7, R3, P0 ;  /* 0x0000000307037208 */ /* 0x000fe40000000000 */
[----:B------:R-:W-:-:S04]  /*2730*/  ISETP.GT.U32.AND P0, PT, R5, 0x40, PT ;  /* 0x000000400500780c */ /* 0x000fc80003f04070 */
[----:B-1----:R-:W-:Y:S01]  /*2740*/  DADD R12, R12, R2 ;  /* 0x000000000c0c7229 */ /* 0x002fe20000000002 */
[----:B------:R-:W-:-:S09]  /*2750*/  ISETP.GT.AND.EX P0, PT, R0, RZ, PT, P0 ;  /* 0x000000ff0000720c */ /* 0x000fd20003f04300 */
[----:B------:R-:W-:Y:S02]  /*2760*/  FSEL R2, R12, R2, P0 ;  /* 0x000000020c027208 */ /* 0x000fe40000000000 */
[----:B------:R-:W-:Y:S02]  /*2770*/  FSEL R3, R13, R3, P0 ;  /* 0x000000030d037208 */ /* 0x000fe40000000000 */
[----:B------:R-:W-:-:S04]  /*2780*/  ISETP.GT.U32.AND P0, PT, R5, 0x60, PT ;  /* 0x000000600500780c */ /* 0x000fc80003f04070 */
[----:B------:R-:W-:Y:S01]  /*2790*/  DADD R14, R2, R14 ;  /* 0x00000000020e7229 */ /* 0x000fe2000000000e */
[----:B------:R-:W-:-:S09]  /*27a0*/  ISETP.GT.AND.EX P0, PT, R0, RZ, PT, P0 ;  /* 0x000000ff0000720c */ /* 0x000fd20003f04300 */
[----:B------:R-:W-:Y:S02]  /*27b0*/  FSEL R2, R14, R2, P0 ;  /* 0x000000020e027208 */ /* 0x000fe40000000000 */
[----:B------:R-:W-:Y:S02]  /*27c0*/  FSEL R3, R15, R3, P0 ;  /* 0x000000030f037208 */ /* 0x000fe40000000000 */
[----:B------:R-:W0:Y:S01]  /*27d0*/  LDS.128 R12, [UR4+0x40] ;  /* 0x00004004ff0c7984 */ /* 0x000e220008000c00 */
[----:B------:R-:W-:-:S03]  /*27e0*/  ISETP.GT.U32.AND P0, PT, R5, 0x80, PT ;  /* 0x000000800500780c */ /* 0x000fc60003f04070 */
[----:B--2---:R-:W-:Y:S01]  /*27f0*/  DADD R8, R8, R2 ;  /* 0x0000000008087229 */ /* 0x004fe20000000002 */
        /* <DEDUP_REMOVED lines=8> */
[----:B------:R-:W1:Y:S01]  /*2880*/  LDS.128 R8, [UR4+0x50] ;  /* 0x00005004ff087984 */ /* 0x000e620008000c00 */
[----:B------:R-:W-:-:S03]  /*2890*/  ISETP.GT.U32.AND P0, PT, R5, 0xc0, PT ;  /* 0x000000c00500780c */ /* 0x000fc60003f04070 */
[----:B0-----:R-:W-:Y:S01]  /*28a0*/  DADD R12, R12, R2 ;  /* 0x000000000c0c7229 */ /* 0x001fe20000000002 */
        /* <DEDUP_REMOVED lines=41> */
[----:B------:R-:W-:-:S04]  /*2b40*/  ISETP.GT.U32.AND P0, PT, R5, 0x1c0, PT ;  /* 0x000001c00500780c */ /* 0x000fc80003f04070 */
        /* <DEDUP_REMOVED lines=8> */
[----:B------:R-:W-:Y:S01]  /*2bd0*/  FSEL R3, R15, R3, P0 ;  /* 0x000000030f037208 */ /* 0x000fe20000000000 */
[----:B------:R-:W-:Y:S06]  /*2be0*/  BRA `(.L_x_518) ;  /* 0x000000c800c87947 */ /* 0x000fec0003800000 */
.L_x_463:
[----:B------:R-:W2:Y:S01]  /*2bf0*/  LDC R0, c[0x0][0x3ac] ;  /* 0x0000eb00ff007b82 */ /* 0x000ea20000000800 */
[----:B------:R-:W3:Y:S07]  /*2c00*/  S2R R2, SR_TID.X ;  /* 0x0000000000027919 */ /* 0x000eee0000002100 */
[----:B------:R-:W4:Y:S01]  /*2c10*/  LDC.64 R6, c[0x0][0x3a8] ;  /* 0x0000ea00ff067b82 */ /* 0x000f220000000a00 */
[----:B--2---:R-:W4:Y:S01]  /*2c20*/  MUFU.RCP64H R5, R0 ;  /* 0x0000000000057308 */ /* 0x004f220000001800 */
[----:B------:R-:W-:-:S05]  /*2c30*/  VIADD R4, R0, 0x300402 ;  /* 0x0030040200047836 */ /* 0x000fca0000000000 */
[----:B------:R-:W-:Y:S01]  /*2c40*/  FSETP.GEU.AND P0, PT, |R4|, 5.8789094863358348022e-39, PT ;  /* 0x004004020400780b */ /* 0x000fe20003f0e200 */
[----:B----4-:R-:W-:-:S08]  /*2c50*/  DFMA R8, R4, -R6, 1 ;  /* 0x3ff000000408742b */ /* 0x010fd00000000806 */
[----:B------:R-:W-:-:S08]  /*2c60*/  DFMA R8, R8, R8, R8 ;  /* 0x000000080808722b */ /* 0x000fd00000000008 */
[----:B------:R-:W-:-:S08]  /*2c70*/  DFMA R8, R4, R8, R4 ;  /* 0x000000080408722b */ /* 0x000fd00000000004 */
[----:B------:R-:W-:-:S08]  /*2c80*/  DFMA R6, R8, -R6, 1 ;  /* 0x3ff000000806742b */ /* 0x000fd00000000806 */
[----:B------:R-:W-:Y:S01]  /*2c90*/  DFMA R30, R8, R6, R8 ;  /* 0x00000006081e722b */ /* 0x000fe20000000008 */
[----:B---3--:R-:W-:Y:S10]  /*2ca0*/  @P0 BRA `(.L_x_519) ;  /* 0x0000000000180947 */ /* 0x008ff40003800000 */
[----:B------:R-:W-:Y:S02]  /*2cb0*/  LOP3.LUT R0, R0, 0x7fffffff, RZ, 0xc0, !PT ;  /* 0x7fffffff00007812 */ /* 0x000fe400078ec0ff */
[----:B------:R-:W-:-:S03]  /*2cc0*/  MOV R12, 0x2cf0 ;  /* 0x00002cf0000c7802 */ /* 0x000fc60000000f00 */
[----:B------:R-:W-:-:S07]  /*2cd0*/  VIADD R8, R0, 0xfff00000 ;  /* 0xfff0000000087836 */ /* 0x000fce0000000000 */
[----:B01----:R-:W-:Y:S05]  /*2ce0*/  CALL.REL.NOINC `($__internal_2_$__cuda_sm20_dblrcp_rn_slowpath_v3) ;  /* 0x000000c800a47944 */ /* 0x003fea0003c00000 */
[----:B------:R-:W-:Y:S02]  /*2cf0*/  IMAD.MOV.U32 R30, RZ, RZ, R14 ;  /* 0x000000ffff1e7224 */ /* 0x000fe400078e000e */
[----:B------:R-:W-:-:S07]  /*2d00*/  IMAD.MOV.U32 R31, RZ, RZ, R15 ;  /* 0x000000ffff1f7224 */ /* 0x000fce00078e000f */
.L_x_519:
[----:B------:R-:W2:Y:S02]  /*2d10*/  LDC.64 R28, c[0x0][0x380] ;  /* 0x0000e000ff1c7b82 */ /* 0x000ea40000000a00 */
[----:B--2---:R-:W-:-:S05]  /*2d20*/  IMAD.WIDE.U32 R28, R2, 0x8, R28 ;  /* 0x00000008021c7825 */ /* 0x004fca00078e001c */
[----:B------:R-:W2:Y:S01]  /*2d30*/  LDG.E.64 R12, desc[UR8][R28.64] ;  /* 0x000000081c0c7981 */ /* 0x000ea2000c1e1b00 */
[----:B------:R-:W-:Y:S01]  /*2d40*/  BSSY.RECONVERGENT B1, `(.L_x_520) ;  /* 0x0000008000017945 */ /* 0x000fe20003800200 */
[----:B--2---:R-:W2:Y:S02]  /*2d50*/  I2F.F64.S64 R12, R12 ;  /* 0x0000000c000c7312 */ /* 0x004ea40000301c00 */
[----:B--2---:R-:W-:-:S08]  /*2d60*/  DADD R10, R12, 0.5 ;  /* 0x3fe000000c0a7429 */ /* 0x004fd00000000000 */
[----:B------:R-:W-:-:S08]  /*2d70*/  DMUL R10, R10, R30 ;  /* 0x0000001e0a0a7228 */ /* 0x000fd00000000000 */
[----:B------:R-:W-:-:S10]  /*2d80*/  DADD R4, -RZ, |R10| ;  /* 0x00000000ff047229 */ /* 0x000fd4000000050a */
[----:B------:R-:W-:Y:S01]  /*2d90*/  IMAD.MOV.U32 R6, RZ, RZ, R4 ;  /* 0x000000ffff067224 */ /* 0x000fe200078e0004 */
[----:B------:R-:W-:-:S07]  /*2da0*/  MOV R4, 0x2dc0 ;  /* 0x00002dc000047802 */ /* 0x000fce0000000f00 */
[----:B01----:R-:W-:Y:S05]  /*2db0*/  CALL.REL.NOINC `($_ZN3cub18CUB_300001_SM_10006detail6reduce28DeviceReduceSingleTileKernelINS2_10policy_hubIdyN4cuda3std3__44plusIdEEE10Policy1000EN6thrust24THRUST_300001_SM_1000_NS6detail15normal_iteratorINSD_10device_ptrIlEEEEPdyS9_dd6squareIdEEEvT0_T1_T2_T3_T4_T6_$__internal_accurate_pow) ;  /* 0x000000d000b47944 */ /* 0x003fea0003c00000 */
[----:B------:R-:W-:Y:S05]  /*2dc0*/  BSYNC.RECONVERGENT B1 ;  /* 0x0000000000017941 */ /* 0x000fea0003800200 */
.L_x_520:
        /* <DEDUP_REMOVED lines=14> */
.L_x_522:
[----:B------:R-:W-:Y:S05]  /*2eb0*/  BSYNC.RECONVERGENT B1 ;  /* 0x0000000000017941 */ /* 0x000fea0003800200 */
.L_x_521:
        /* <DEDUP_REMOVED lines=21> */
.L_x_524:
[----:B------:R-:W-:Y:S05]  /*3010*/  BSYNC.RECONVERGENT B1 ;  /* 0x0000000000017941 */ /* 0x000fea0003800200 */
.L_x_523:
        /* <DEDUP_REMOVED lines=12> */
.L_x_525:
        /* <DEDUP_REMOVED lines=15> */
.L_x_528:
[----:B------:R-:W-:-:S11]  /*31d0*/  DADD R6, R10, 2 ;  /* 0x400000000a067429 */ /* 0x000fd60000000000 */
.L_x_527:
[----:B------:R-:W-:Y:S05]  /*31e0*/  BSYNC.RECONVERGENT B1 ;  /* 0x0000000000017941 */ /* 0x000fea0003800200 */
.L_x_526:
        /* <DEDUP_REMOVED lines=21> */
.L_x_530:
[----:B------:R-:W-:Y:S05]  /*3340*/  BSYNC.RECONVERGENT B1 ;  /* 0x0000000000017941 */ /* 0x000fea0003800200 */
.L_x_529:
        /* <DEDUP_REMOVED lines=13> */
.L_x_531:
        /* <DEDUP_REMOVED lines=15> */
.L_x_534:
[----:B------:R-:W-:-:S11]  /*3510*/  DADD R6, R10, 2 ;  /* 0x400000000a067429 */ /* 0x000fd60000000000 */
.L_x_533:
[----:B------:R-:W-:Y:S05]  /*3520*/  BSYNC.RECONVERGENT B1 ;  /* 0x0000000000017941 */ /* 0x000fea0003800200 */
.L_x_532:
        /* <DEDUP_REMOVED lines=21> */
.L_x_536:
[----:B------:R-:W-:Y:S05]  /*3680*/  BSYNC.RECONVERGENT B1 ;  /* 0x0000000000017941 */ /* 0x000fea0003800200 */
.L_x_535:
        /* <DEDUP_REMOVED lines=13> */
.L_x_537:
        /* <DEDUP_REMOVED lines=15> */
.L_x_540:
[----:B------:R-:W-:-:S11]  /*3850*/  DADD R6, R10, 2 ;  /* 0x400000000a067429 */ /* 0x000fd60000000000 */
.L_x_539:
[----:B------:R-:W-:Y:S05]  /*3860*/  BSYNC.RECONVERGENT B1 ;  /* 0x0000000000017941 */ /* 0x000fea0003800200 */
.L_x_538:
        /* <DEDUP_REMOVED lines=21> */
.L_x_542:
[----:B------:R-:W-:Y:S05]  /*39c0*/  BSYNC.RECONVERGENT B1 ;  /* 0x0000000000017941 */ /* 0x000fea0003800200 */
.L_x_541:
        /* <DEDUP_REMOVED lines=12> */
[----:B------:R-:W-:Y:S05]  /*3a90*/  CALL.REL.NOINC `($_ZN3cub18CUB_300001_SM_10006detail6reduce28DeviceReduceSingleTileKernelINS2_10policy_hubIdyN4cuda3std3__44plusIdEEE10Policy1000EN6thrust24THRUST_300001_SM_1000_NS6detail15normal_iteratorINSD_10device_ptrIlEEEEPdyS9_dd6squareIdEEEvT0_T1_T2_T3_T4_T6_$__internal_accurate_pow) ;  /* 0x000000c4007c7944 */ /* 0x000fea0003c00000 */
[----:B------:R-:W-:Y:S05]  /*3aa0*/  BSYNC.RECONVERGENT B1 ;  /* 0x0000000000017941 */ /* 0x000fea0003800200 */
.L_x_543:
        /* <DEDUP_REMOVED lines=15> */
.L_x_546:
[----:B------:R-:W-:-:S11]  /*3ba0*/  DADD R6, R10, 2 ;  /* 0x400000000a067429 */ /* 0x000fd60000000000 */
.L_x_545:
[----:B------:R-:W-:Y:S05]  /*3bb0*/  BSYNC.RECONVERGENT B1 ;  /* 0x0000000000017941 */ /* 0x000fea0003800200 */
.L_x_544:
        /* <DEDUP_REMOVED lines=21> */
.L_x_548:
[----:B------:R-:W-:Y:S05]  /*3d10*/  BSYNC.RECONVERGENT B1 ;  /* 0x0000000000017941 */ /* 0x000fea0003800200 */
.L_x_547:
        /* <DEDUP_REMOVED lines=12> */
.L_x_549:
        /* <DEDUP_REMOVED lines=15> */
.L_x_552:
[----:B------:R-:W-:-:S11]  /*3ed0*/  DADD R6, R10, 2 ;  /* 0x400000000a067429 */ /* 0x000fd60000000000 */
.L_x_551:
[----:B------:R-:W-:Y:S05]  /*3ee0*/  BSYNC.RECONVERGENT B1 ;  /* 0x0000000000017941 */ /* 0x000fea0003800200 */
.L_x_550:
        /* <DEDUP_REMOVED lines=21> */
.L_x_554:
[----:B------:R-:W-:Y:S05]  /*4040*/  BSYNC.RECONVERGENT B1 ;  /* 0x0000000000017941 */ /* 0x000fea0003800200 */
.L_x_553:
        /* <DEDUP_REMOVED lines=13> */
.L_x_555:
        /* <DEDUP_REMOVED lines=15> */
.L_x_558:
[----:B------:R-:W-:-:S11]  /*4210*/  DADD R6, R10, 2 ;  /* 0x400000000a067429 */ /* 0x000fd60000000000 */
.L_x_557:
[----:B------:R-:W-:Y:S05]  /*4220*/  BSYNC.RECONVERGENT B1 ;  /* 0x0000000000017941 */ /* 0x000fea0003800200 */
.L_x_556:
        /* <DEDUP_REMOVED lines=21> */
.L_x_560:
[----:B------:R-:W-:Y:S05]  /*4380*/  BSYNC.RECONVERGENT B1 ;  /* 0x0000000000017941 */ /* 0x000fea0003800200 */
.L_x_559:
        /* <DEDUP_REMOVED lines=13> */
.L_x_561:
        /* <DEDUP_REMOVED lines=15> */
.L_x_564:
[----:B------:R-:W-:-:S11]  /*4550*/  DADD R6, R10, 2 ;  /* 0x400000000a067429 */ /* 0x000fd60000000000 */
.L_x_563:
[----:B------:R-:W-:Y:S05]  /*4560*/  BSYNC.RECONVERGENT B1 ;  /* 0x0000000000017941 */ /* 0x000fea0003800200 */
.L_x_562:
        /* <DEDUP_REMOVED lines=21> */
.L_x_566:
[----:B------:R-:W-:Y:S05]  /*46c0*/  BSYNC.RECONVERGENT B1 ;  /* 0x0000000000017941 */ /* 0x000fea0003800200 */
.L_x_565:
        /* <DEDUP_REMOVED lines=14> */
.L_x_567:
        /* <DEDUP_REMOVED lines=15> */
.L_x_570:
[----:B------:R-:W-:-:S11]  /*48a0*/  DADD R6, R10, 2 ;  /* 0x400000000a067429 */ /* 0x000fd60000000000 */
.L_x_569:
[----:B------:R-:W-:Y:S05]  /*48b0*/  BSYNC.RECONVERGENT B1 ;  /* 0x0000000000017941 */ /* 0x000fea0003800200 */
.L_x_568:
        /* <DEDUP_REMOVED lines=21> */
.L_x_572:
[----:B------:R-:W-:Y:S05]  /*4a10*/  BSYNC.RECONVERGENT B1 ;  /* 0x0000000000017941 */ /* 0x000fea0003800200 */
.L_x_571:
        /* <DEDUP_REMOVED lines=12> */
.L_x_573:
        /* <DEDUP_REMOVED lines=15> */
.L_x_576:
[----:B------:R-:W-:-:S11]  /*4bd0*/  DADD R6, R10, 2 ;  /* 0x400000000a067429 */ /* 0x000fd60000000000 */
.L_x_575:
[----:B------:R-:W-:Y:S05]  /*4be0*/  BSYNC.RECONVERGENT B1 ;  /* 0x0000000000017941 */ /* 0x000fea0003800200 */
.L_x_574:
        /* <DEDUP_REMOVED lines=21> */
.L_x_578:
[----:B------:R-:W-:Y:S05]  /*4d40*/  BSYNC.RECONVERGENT B1 ;  /* 0x0000000000017941 */ /* 0x000fea0003800200 */
.L_x_577:
        /* <DEDUP_REMOVED lines=13> */
.L_x_579:
        /* <DEDUP_REMOVED lines=15> */
.L_x_582:
[----:B------:R-:W-:-:S11]  /*4f10*/  DADD R6, R10, 2 ;  /* 0x400000000a067429 */ /* 0x000fd60000000000 */
.L_x_581:
[----:B------:R-:W-:Y:S05]  /*4f20*/  BSYNC.RECONVERGENT B1 ;  /* 0x0000000000017941 */ /* 0x000fea0003800200 */
.L_x_580:
        /* <DEDUP_REMOVED lines=21> */
.L_x_584:
[----:B------:R-:W-:Y:S05]  /*5080*/  BSYNC.RECONVERGENT B1 ;  /* 0x0000000000017941 */ /* 0x000fea0003800200 */
.L_x_583:
        /* <DEDUP_REMOVED lines=13> */
.L_x_585:
        /* <DEDUP_REMOVED lines=15> */
.L_x_588:
[----:B------:R-:W-:-:S11]  /*5250*/  DADD R6, R10, 2 ;  /* 0x400000000a067429 */ /* 0x000fd60000000000 */
.L_x_587:
[----:B------:R-:W-:Y:S05]  /*5260*/  BSYNC.RECONVERGENT B1 ;  /* 0x0000000000017941 */ /* 0x000fea0003800200 */
.L_x_586:
        /* <DEDUP_REMOVED lines=21> */
.L_x_590:
[----:B------:R-:W-:Y:S05]  /*53c0*/  BSYNC.RECONVERGENT B1 ;  /* 0x0000000000017941 */ /* 0x000fea0003800200 */
.L_x_589:
        /* <DEDUP_REMOVED lines=14> */
.L_x_591:
        /* <DEDUP_REMOVED lines=15> */
.L_x_594:
[----:B------:R-:W-:-:S11]  /*55a0*/  DADD R6, R10, 2 ;  /* 0x400000000a067429 */ /* 0x000fd60000000000 */
.L_x_593:
[----:B------:R-:W-:Y:S05]  /*55b0*/  BSYNC.RECONVERGENT B1 ;  /* 0x0000000000017941 */ /* 0x000fea0003800200 */
.L_x_592:
        /* <DEDUP_REMOVED lines=21> */
.L_x_596:
[----:B------:R-:W-:Y:S05]  /*5710*/  BSYNC.RECONVERGENT B1 ;  /* 0x0000000000017941 */ /* 0x000fea0003800200 */
.L_x_595:
        /* <DEDUP_REMOVED lines=12> */
.L_x_597:
        /* <DEDUP_REMOVED lines=15> */
.L_x_600:
[----:B------:R-:W-:-:S11]  /*58d0*/  DADD R6, R10, 2 ;  /* 0x400000000a067429 */ /* 0x000fd60000000000 */
.L_x_599:
[----:B------:R-:W-:Y:S05]  /*58e0*/  BSYNC.RECONVERGENT B1 ;  /* 0x0000000000017941 */ /* 0x000fea0003800200 */
.L_x_598:
        /* <DEDUP_REMOVED lines=21> */
.L_x_602:
[----:B------:R-:W-:Y:S05]  /*5a40*/  BSYNC.RECONVERGENT B1 ;  /* 0x0000000000017941 */ /* 0x000fea0003800200 */
.L_x_601:
        /* <DEDUP_REMOVED lines=13> */
.L_x_603:
        /* <DEDUP_REMOVED lines=15> */
.L_x_606:
[----:B------:R-:W-:-:S11]  /*5c10*/  DADD R6, R10, 2 ;  /* 0x400000000a067429 */ /* 0x000fd60000000000 */
.L_x_605:
[----:B------:R-:W-:Y:S05]  /*5c20*/  BSYNC.RECONVERGENT B1 ;  /* 0x0000000000017941 */ /* 0x000fea0003800200 */
.L_x_604:
        /* <DEDUP_REMOVED lines=21> */
.L_x_608:
[----:B------:R-:W-:Y:S05]  /*5d80*/  BSYNC.RECONVERGENT B1 ;  /* 0x0000000000017941 */ /* 0x000fea0003800200 */
.L_x_607:
        /* <DEDUP_REMOVED lines=13> */
.L_x_609:
        /* <DEDUP_REMOVED lines=15> */
.L_x_612:
[----:B------:R-:W-:-:S11]  /*5f50*/  DADD R6, R10, 2 ;  /* 0x400000000a067429 */ /* 0x000fd60000000000 */
.L_x_611:
[----:B------:R-:W-:Y:S05]  /*5f60*/  BSYNC.RECONVERGENT B1 ;  /* 0x0000000000017941 */ /* 0x000fea0003800200 */
.L_x_610:
        /* <DEDUP_REMOVED lines=21> */
.L_x_614:
[----:B------:R-:W-:Y:S05]  /*60c0*/  BSYNC.RECONVERGENT B1 ;  /* 0x0000000000017941 */ /* 0x000fea0003800200 */
.L_x_613:
        /* <DEDUP_REMOVED lines=14> */
.L_x_615:
        /* <DEDUP_REMOVED lines=15> */
.L_x_618:
[----:B------:R-:W-:-:S11]  /*62a0*/  DADD R6, R10, 2 ;  /* 0x400000000a067429 */ /* 0x000fd60000000000 */
.L_x_617:
[----:B------:R-:W-:Y:S05]  /*62b0*/  BSYNC.RECONVERGENT B1 ;  /* 0x0000000000017941 */ /* 0x000fea0003800200 */
.L_x_616:
        /* <DEDUP_REMOVED lines=21> */
.L_x_620:
[----:B------:R-:W-:Y:S05]  /*6410*/  BSYNC.RECONVERGENT B1 ;  /* 0x0000000000017941 */ /* 0x000fea0003800200 */
.L_x_619:
        /* <DEDUP_REMOVED lines=12> */
.L_x_621:
        /* <DEDUP_REMOVED lines=15> */
.L_x_624:
[----:B------:R-:W-:-:S11]  /*65d0*/  DADD R6, R10, 2 ;  /* 0x400000000a067429 */ /* 0x000fd60000000000 */
.L_x_623:
[----:B------:R-:W-:Y:S05]  /*65e0*/  BSYNC.RECONVERGENT B1 ;  /* 0x0000000000017941 */ /* 0x000fea0003800200 */
.L_x_622:
        /* <DEDUP_REMOVED lines=21> */
.L_x_626:
[----:B------:R-:W-:Y:S05]  /*6740*/  BSYNC.RECONVERGENT B1 ;  /* 0x0000000000017941 */ /* 0x000fea0003800200 */
.L_x_625:
        /* <DEDUP_REMOVED lines=13> */
.L_x_627:
        /* <DEDUP_REMOVED lines=15> */
.L_x_630:
[----:B------:R-:W-:-:S11]  /*6910*/  DADD R6, R10, 2 ;  /* 0x400000000a067429 */ /* 0x000fd60000000000 */
.L_x_629:
[----:B------:R-:W-:Y:S05]  /*6920*/  BSYNC.RECONVERGENT B1 ;  /* 0x0000000000017941 */ /* 0x000fea0003800200 */
.L_x_628:
        /* <DEDUP_REMOVED lines=21> */
.L_x_632:
[----:B------:R-:W-:Y:S05]  /*6a80*/  BSYNC.RECONVERGENT B1 ;  /* 0x0000000000017941 */ /* 0x000fea0003800200 */
.L_x_631:
        /* <DEDUP_REMOVED lines=13> */
.L_x_633:
        /* <DEDUP_REMOVED lines=15> */
.L_x_636:
[----:B------:R-:W-:-:S11]  /*6c50*/  DADD R6, R10, 2 ;  /* 0x400000000a067429 */ /* 0x000fd60000000000 */
.L_x_635:
[----:B------:R-:W-:Y:S05]  /*6c60*/  BSYNC.RECONVERGENT B1 ;  /* 0x0000000000017941 */ /* 0x000fea0003800200 */
.L_x_634:
        /* <DEDUP_REMOVED lines=21> */
.L_x_638:
[----:B------:R-:W-:Y:S05]  /*6dc0*/  BSYNC.RECONVERGENT B1 ;  /* 0x0000000000017941 */ /* 0x000fea0003800200 */
.L_x_637:
        /* <DEDUP_REMOVED lines=14> */
.L_x_639:
        /* <DEDUP_REMOVED lines=15> */
.L_x_642:
[----:B------:R-:W-:-:S11]  /*6fa0*/  DADD R6, R10, 2 ;  /* 0x400000000a067429 */ /* 0x000fd60000000000 */
.L_x_641:
[----:B------:R-:W-:Y:S05]  /*6fb0*/  BSYNC.RECONVERGENT B1 ;  /* 0x0000000000017941 */ /* 0x000fea0003800200 */
.L_x_640:
        /* <DEDUP_REMOVED lines=21> */
.L_x_644:
[----:B------:R-:W-:Y:S05]  /*7110*/  BSYNC.RECONVERGENT B1 ;  /* 0x0000000000017941 */ /* 0x000fea0003800200 */
.L_x_643:
        /* <DEDUP_REMOVED lines=12> */
.L_x_645:
        /* <DEDUP_REMOVED lines=15> */
.L_x_648:
[----:B------:R-:W-:-:S11]  /*72d0*/  DADD R6, R10, 2 ;  /* 0x400000000a067429 */ /* 0x000fd60000000000 */
.L_x_647:
[----:B------:R-:W-:Y:S05]  /*72e0*/  BSYNC.RECONVERGENT B1 ;  /* 0x0000000000017941 */ /* 0x000fea0003800200 */
.L_x_646:
        /* <DEDUP_REMOVED lines=21> */
.L_x_650:
[----:B------:R-:W-:Y:S05]  /*7440*/  BSYNC.RECONVERGENT B1 ;  /* 0x0000000000017941 */ /* 0x000fea0003800200 */
.L_x_649:
        /* <DEDUP_REMOVED lines=13> */
.L_x_651:
        /* <DEDUP_REMOVED lines=15> */
.L_x_654:
[----:B------:R-:W-:-:S11]  /*7610*/  DADD R6, R10, 2 ;  /* 0x400000000a067429 */ /* 0x000fd60000000000 */
.L_x_653:
[----:B------:R-:W-:Y:S05]  /*7620*/  BSYNC.RECONVERGENT B1 ;  /* 0x0000000000017941 */ /* 0x000fea0003800200 */
.L_x_652:
        /* <DEDUP_REMOVED lines=21> */
.L_x_656:
[----:B------:R-:W-:Y:S05]  /*7780*/  BSYNC.RECONVERGENT B1 ;  /* 0x0000000000017941 */ /* 0x000fea0003800200 */
.L_x_655:
        /* <DEDUP_REMOVED lines=13> */
.L_x_657:
        /* <DEDUP_REMOVED lines=15> */
.L_x_660:
[----:B------:R-:W-:-:S11]  /*7950*/  DADD R6, R10, 2 ;  /* 0x400000000a067429 */ /* 0x000fd60000000000 */
.L_x_659:
[----:B------:R-:W-:Y:S05]  /*7960*/  BSYNC.RECONVERGENT B1 ;  /* 0x0000000000017941 */ /* 0x000fea0003800200 */
.L_x_658:
        /* <DEDUP_REMOVED lines=21> */
.L_x_662:
[----:B------:R-:W-:Y:S05]  /*7ac0*/  BSYNC.RECONVERGENT B1 ;  /* 0x0000000000017941 */ /* 0x000fea0003800200 */
.L_x_661:
        /* <DEDUP_REMOVED lines=14> */
.L_x_663:
        /* <DEDUP_REMOVED lines=15> */
.L_x_666:
[----:B------:R-:W-:-:S11]  /*7ca0*/  DADD R6, R10, 2 ;  /* 0x400000000a067429 */ /* 0x000fd60000000000 */
.L_x_665:
[----:B------:R-:W-:Y:S05]  /*7cb0*/  BSYNC.RECONVERGENT B1 ;  /* 0x0000000000017941 */ /* 0x000fea0003800200 */
.L_x_664:
        /* <DEDUP_REMOVED lines=21> */
.L_x_668:
[----:B------:R-:W-:Y:S05]  /*7e10*/  BSYNC.RECONVERGENT B1 ;  /* 0x0000000000017941 */ /* 0x000fea0003800200 */
.L_x_667:
        /* <DEDUP_REMOVED lines=12> */
.L_x_669:
        /* <DEDUP_REMOVED lines=15> */
.L_x_672:
[----:B------:R-:W-:-:S11]  /*7fd0*/  DADD R6, R10, 2 ;  /* 0x400000000a067429 */ /* 0x000fd60000000000 */
.L_x_671:
[----:B------:R-:W-:Y:S05]  /*7fe0*/  BSYNC.RECONVERGENT B1 ;  /* 0x0000000000017941 */ /* 0x000fea0003800200 */
.L_x_670:
        /* <DEDUP_REMOVED lines=21> */
.L_x_674:
[----:B------:R-:W-:Y:S05]  /*8140*/  BSYNC.RECONVERGENT B1 ;  /* 0x0000000000017941 */ /* 0x000fea0003800200 */
.L_x_673:
        /* <DEDUP_REMOVED lines=13> */
.L_x_675:
        /* <DEDUP_REMOVED lines=15> */
.L_x_678:
[----:B------:R-:W-:-:S11]  /*8310*/  DADD R6, R10, 2 ;  /* 0x400000000a067429 */ /* 0x000fd60000000000 */
.L_x_677:
[----:B------:R-:W-:Y:S05]  /*8320*/  BSYNC.RECONVERGENT B1 ;  /* 0x0000000000017941 */ /* 0x000fea0003800200 */
.L_x_676:
        /* <DEDUP_REMOVED lines=21> */
.L_x_680:
[----:B------:R-:W-:Y:S05]  /*8480*/  BSYNC.RECONVERGENT B1 ;  /* 0x0000000000017941 */ /* 0x000fea0003800200 */
.L_x_679:
        /* <DEDUP_REMOVED lines=13> */
.L_x_681:
        /* <DEDUP_REMOVED lines=15> */
.L_x_684:
[----:B------:R-:W-:-:S11]  /*8650*/  DADD R6, R10, 2 ;  /* 0x400000000a067429 */ /* 0x000fd60000000000 */
.L_x_683:
[----:B------:R-:W-:Y:S05]  /*8660*/  BSYNC.RECONVERGENT B1 ;  /* 0x0000000000017941 */ /* 0x000fea0003800200 */
.L_x_682:
        /* <DEDUP_REMOVED lines=21> */
.L_x_686:
[----:B------:R-:W-:Y:S05]  /*87c0*/  BSYNC.RECONVERGENT B1 ;  /* 0x0000000000017941 */ /* 0x000fea0003800200 */
.L_x_685:
[----:B------:R-:W-:Y:S01]  /*87d0*/  DADD R22, R24, R22 ;  /* 0x0000000018167229 */ /* 0x000fe20000000016 */
[----:B------:R-:W0:Y:S01]  /*87e0*/  LDCU.64 UR6, c[0x0][0x390] ;  /* 0x00007200ff0677ac */ /* 0x000e220008000a00 */
[----:B------:R-:W-:Y:S01]  /*87f0*/  FSEL R4, R6, RZ, P0 ;  /* 0x000000ff06047208 */ /* 0x000fe20000000000 */
[----:B------:R-:W-:Y:S01]  /*8800*/  IMAD.MOV.U32 R3, RZ, RZ, 0xe00 ;  /* 0x00000e00ff037424 */ /* 0x000fe200078e00ff */
[----:B------:R-:W-:Y:S01]  /*8810*/  FSEL R5, R7, 2, P0 ;  /* 0x4000000007057808 */ /* 0x000fe20000000000 */
[----:B------:R-:W-:-:S03]  /*8820*/  IMAD.MOV.U32 R0, RZ, RZ, RZ ;  /* 0x000000ffff007224 */ /* 0x000fc600078e00ff */
[----:B------:R-:W-:Y:S02]  /*8830*/  DADD R20, R20, R22 ;  /* 0x0000000014147229 */ /* 0x000fe40000000016 */
[----:B------:R-:W-:-:S06]  /*8840*/  DADD R12, R12, R4 ;  /* 0x000000000c0c7229 */ /* 0x000fcc0000000004 */
[----:B------:R-:W-:Y:S01]  /*8850*/  DADD R18, R18, R20 ;  /* 0x0000000012127229 */ /* 0x000fe20000000014 */
[----:B0-----:R-:W-:-:S04]  /*8860*/  UIADD3 UR5, UP0, UPT, UR6, -0xe00, URZ ;  /* 0xfffff20006057890 */ /* 0x001fc8000ff1e0ff */
[----:B------:R-:W-:-:S03]  /*8870*/  UIADD3.X UR11, UPT, UPT, UR7, -0x1, URZ, UP0, !UPT ;  /* 0xffffffff070b7890 */ /* 0x000fc600087fe4ff */
[----:B------:R-:W-:Y:S01]  /*8880*/  DADD R16, R16, R18 ;  /* 0x0000000010107229 */ /* 0x000fe20000000012 */
[----:B------:R-:W-:-:S04]  /*8890*/  UISETP.GE.U32.AND UP0, UPT, UR5, 0xe00, UPT ;  /* 0x00000e000500788c */ /* 0x000fc8000bf06070 */
[----:B------:R-:W-:-:S03]  /*88a0*/  UISETP.GE.U32.AND.EX UP0, UPT, UR11, URZ, UPT, UP0 ;  /* 0x000000ff0b00728c */ /* 0x000fc6000bf06100 */
[----:B------:R-:W-:-:S08]  /*88b0*/  DADD R14, R14, R16 ;  /* 0x000000000e0e7229 */ /* 0x000fd00000000010 */
[----:B------:R-:W-:Y:S01]  /*88c0*/  DADD R26, R12, R14 ;  /* 0x000000000c1a7229 */ /* 0x000fe2000000000e */
[----:B------:R-:W-:Y:S10]  /*88d0*/  BRA.U !UP0, `(.L_x_687) ;  /* 0x0000005908f87547 */ /* 0x000ff4000b800000 */
[----:B------:R-:W-:Y:S01]  /*88e0*/  IMAD.MOV.U32 R3, RZ, RZ, 0xe00 ;  /* 0x00000e00ff037424 */ /* 0x000fe200078e00ff */
[----:B------:R-:W0:Y:S01]  /*88f0*/  LDCU.64 UR6, c[0x0][0x390] ;  /* 0x00007200ff0677ac */ /* 0x000e220008000a00 */
[----:B------:R-:W-:-:S07]  /*8900*/  IMAD.MOV.U32 R0, RZ, RZ, RZ ;  /* 0x000000ffff007224 */ /* 0x000fce00078e00ff */
.L_x_856:
[----:B------:R-:W-:-:S04]  /*8910*/  LEA R24, P0, R3, R28, 0x3 ;  /* 0x0000001c03187211 */ /* 0x000fc800078018ff */
[----:B------:R-:W-:-:S05]  /*8920*/  LEA.HI.X R25, R3, R29, R0, 0x3, P0 ;  /* 0x0000001d03197211 */ /* 0x000fca00000f1c00 */
[----:B------:R-:W2:Y:S01]  /*8930*/  LDG.E.64 R12, desc[UR8][R24.64] ;  /* 0x00000008180c7981 */ /* 0x000ea2000c1e1b00 */
[----:B------:R-:W-:Y:S01]  /*8940*/  BSSY.RECONVERGENT B1, `(.L_x_688) ;  /* 0x0000008000017945 */ /* 0x000fe20003800200 */
[----:B--2---:R-:W1:Y:S02]  /*8950*/  I2F.F64.S64 R12, R12 ;  /* 0x0000000c000c7312 */ /* 0x004e640000301c00 */
[----:B-1----:R-:W-:-:S08]  /*8960*/  DADD R10, R12, 0.5 ;  /* 0x3fe000000c0a7429 */ /* 0x002fd00000000000 */
[----:B------:R-:W-:-:S08]  /*8970*/  DMUL R10, R10, R30 ;  /* 0x0000001e0a0a7228 */ /* 0x000fd00000000000 */
[----:B------:R-:W-:-:S10]  /*8980*/  DADD R4, -RZ, |R10| ;  /* 0x00000000ff047229 */ /* 0x000fd4000000050a */
[----:B------:R-:W-:Y:S01]  /*8990*/  IMAD.MOV.U32 R6, RZ, RZ, R4 ;  /* 0x000000ffff067224 */ /* 0x000fe200078e0004 */
[----:B------:R-:W-:-:S07]  /*89a0*/  MOV R4, 0x89c0 ;  /* 0x000089c000047802 */ /* 0x000fce0000000f00 */
[----:B0-----:R-:W-:Y:S05]  /*89b0*/  CALL.REL.NOINC `($_ZN3cub18CUB_300001_SM_10006detail6reduce28DeviceReduceSingleTileKernelINS2_10policy_hubIdyN4cuda3std3__44plusIdEEE10Policy1000EN6thrust24THRUST_300001_SM_1000_NS6detail15normal_iteratorINSD_10device_ptrIlEEEEPdyS9_dd6squareIdEEEvT0_T1_T2_T3_T4_T6_$__internal_accurate_pow) ;  /* 0x0000007400b47944 */ /* 0x001fea0003c00000 */
[----:B------:R-:W-:Y:S05]  /*89c0*/  BSYNC.RECONVERGENT B1 ;  /* 0x0000000000017941 */ /* 0x000fea0003800200 */
.L_x_688:
        /* <DEDUP_REMOVED lines=14> */
.L_x_690:
[----:B------:R-:W-:Y:S05]  /*8ab0*/  BSYNC.RECONVERGENT B1 ;  /* 0x0000000000017941 */ /* 0x000fea0003800200 */
.L_x_689:
        /* <DEDUP_REMOVED lines=21> */
.L_x_692:
[----:B------:R-:W-:Y:S05]  /*8c10*/  BSYNC.RECONVERGENT B1 ;  /* 0x0000000000017941 */ /* 0x000fea0003800200 */
.L_x_691:
        /* <DEDUP_REMOVED lines=12> */
.L_x_693:
        /* <DEDUP_REMOVED lines=15> */
.L_x_696:
[----:B------:R-:W-:-:S11]  /*8dd0*/  DADD R6, R10, 2 ;  /* 0x400000000a067429 */ /* 0x000fd60000000000 */
.L_x_695:
[----:B------:R-:W-:Y:S05]  /*8de0*/  BSYNC.RECONVERGENT B1 ;  /* 0x0000000000017941 */ /* 0x000fea0003800200 */
.L_x_694:
        /* <DEDUP_REMOVED lines=21> */
.L_x_698:
[----:B------:R-:W-:Y:S05]  /*8f40*/  BSYNC.RECONVERGENT B1 ;  /* 0x0000000000017941 */ /* 0x000fea0003800200 */
.L_x_697:
        /* <DEDUP_REMOVED lines=13> */
.L_x_699:
        /* <DEDUP_REMOVED lines=15> */
.L_x_702:
[----:B------:R-:W-:-:S11]  /*9110*/  DADD R6, R10, 2 ;  /* 0x400000000a067429 */ /* 0x000fd60000000000 */
.L_x_701:
[----:B------:R-:W-:Y:S05]  /*9120*/  BSYNC.RECONVERGENT B1 ;  /* 0x0000000000017941 */ /* 0x000fea0003800200 */
.L_x_700:
        /* <DEDUP_REMOVED lines=21> */
.L_x_704:
[----:B------:R-:W-:Y:S05]  /*9280*/  BSYNC.RECONVERGENT B1 ;  /* 0x0000000000017941 */ /* 0x000fea0003800200 */
.L_x_703:
        /* <DEDUP_REMOVED lines=13> */
.L_x_705:
        /* <DEDUP_REMOVED lines=15> */
.L_x_708:
[----:B------:R-:W-:-:S11]  /*9450*/  DADD R6, R10, 2 ;  /* 0x400000000a067429 */ /* 0x000fd60000000000 */
.L_x_707:
[----:B------:R-:W-:Y:S05]  /*9460*/  BSYNC.RECONVERGENT B1 ;  /* 0x0000000000017941 */ /* 0x000fea0003800200 */
.L_x_706:
        /* <DEDUP_REMOVED lines=21> */
.L_x_710:
[----:B------:R-:W-:Y:S05]  /*95c0*/  BSYNC.RECONVERGENT B1 ;  /* 0x0000000000017941 */ /* 0x000fea0003800200 */
.L_x_709:
        /* <DEDUP_REMOVED lines=14> */
.L_x_711:
        /* <DEDUP_REMOVED lines=15> */
.L_x_714:
[----:B------:R-:W-:-:S11]  /*97a0*/  DADD R6, R10, 2 ;  /* 0x400000000a067429 */ /* 0x000fd60000000000 */
.L_x_713:
[----:B------:R-:W-:Y:S05]  /*97b0*/  BSYNC.RECONVERGENT B1 ;  /* 0x0000000000017941 */ /* 0x000fea0003800200 */
.L_x_712:
        /* <DEDUP_REMOVED lines=21> */
.L_x_716:
[----:B------:R-:W-:Y:S05]  /*9910*/  BSYNC.RECONVERGENT B1 ;  /* 0x0000000000017941 */ /* 0x000fea0003800200 */
.L_x_715:
        /* <DEDUP_REMOVED lines=12> */
.L_x_717:
        /* <DEDUP_REMOVED lines=15> */
.L_x_720:
[----:B------:R-:W-:-:S11]  /*9ad0*/  DADD R6, R10, 2 ;  /* 0x400000000a067429 */ /* 0x000fd60000000000 */
.L_x_719:
[----:B------:R-:W-:Y:S05]  /*9ae0*/  BSYNC.RECONVERGENT B1 ;  /* 0x0000000000017941 */ /* 0x000fea0003800200 */
.L_x_718:
        /* <DEDUP_REMOVED lines=21> */
.L_x_722:
[----:B------:R-:W-:Y:S05]  /*9c40*/  BSYNC.RECONVERGENT B1 ;  /* 0x0000000000017941 */ /* 0x000fea0003800200 */
.L_x_721:
        /* <DEDUP_REMOVED lines=13> */
.L_x_723:
        /* <DEDUP_REMOVED lines=15> */
.L_x_726:
[----:B------:R-:W-:-:S11]  /*9e10*/  DADD R6, R10, 2 ;  /* 0x400000000a067429 */ /* 0x000fd60000000000 */
.L_x_725:
[----:B------:R-:W-:Y:S05]  /*9e20*/  BSYNC.RECONVERGENT B1 ;  /* 0x0000000000017941 */ /* 0x000fea0003800200 */
.L_x_724:
        /* <DEDUP_REMOVED lines=21> */
.L_x_728:
[----:B------:R-:W-:Y:S05]  /*9f80*/  BSYNC.RECONVERGENT B1 ;  /* 0x0000000000017941 */ /* 0x000fea0003800200 */
.L_x_727:
        /* <DEDUP_REMOVED lines=13> */
.L_x_729:
        /* <DEDUP_REMOVED lines=15> */
.L_x_732:
[----:B------:R-:W-:-:S11]  /*a150*/  DADD R6, R10, 2 ;  /* 0x400000000a067429 */ /* 0x000fd60000000000 */
.L_x_731:
[----:B------:R-:W-:Y:S05]  /*a160*/  BSYNC.RECONVERGENT B1 ;  /* 0x0000000000017941 */ /* 0x000fea0003800200 */
.L_x_730:
        /* <DEDUP_REMOVED lines=21> */
.L_x_734:
[----:B------:R-:W-:Y:S05]  /*a2c0*/  BSYNC.RECONVERGENT B1 ;  /* 0x0000000000017941 */ /* 0x000fea0003800200 */
.L_x_733:
        /* <DEDUP_REMOVED lines=14> */
.L_x_735:
        /* <DEDUP_REMOVED lines=15> */
.L_x_738:
[----:B------:R-:W-:-:S11]  /*a4a0*/  DADD R6, R10, 2 ;  /* 0x400000000a067429 */ /* 0x000fd60000000000 */
.L_x_737:
[----:B------:R-:W-:Y:S05]  /*a4b0*/  BSYNC.RECONVERGENT B1 ;  /* 0x0000000000017941 */ /* 0x000fea0003800200 */
.L_x_736:
        /* <DEDUP_REMOVED lines=21> */
.L_x_740:
[----:B------:R-:W-:Y:S05]  /*a610*/  BSYNC.RECONVERGENT B1 ;  /* 0x0000000000017941 */ /* 0x000fea0003800200 */
.L_x_739:
        /* <DEDUP_REMOVED lines=12> */
.L_x_741:
        /* <DEDUP_REMOVED lines=15> */
.L_x_744:
[----:B------:R-:W-:-:S11]  /*a7d0*/  DADD R6, R10, 2 ;  /* 0x400000000a067429 */ /* 0x000fd60000000000 */
.L_x_743:
[----:B------:R-:W-:Y:S05]  /*a7e0*/  BSYNC.RECONVERGENT B1 ;  /* 0x0000000000017941 */ /* 0x000fea0003800200 */
.L_x_742:
        /* <DEDUP_REMOVED lines=21> */
.L_x_746:
[----:B------:R-:W-:Y:S05]  /*a940*/  BSYNC.RECONVERGENT B1 ;  /* 0x0000000000017941 */ /* 0x000fea0003800200 */
.L_x_745:
        /* <DEDUP_REMOVED lines=13> */
.L_x_747:
        /* <DEDUP_REMOVED lines=15> */
.L_x_750:
[----:B------:R-:W-:-:S11]  /*ab10*/  DADD R6, R10, 2 ;  /* 0x400000000a067429 */ /* 0x000fd60000000000 */
.L_x_749:
[----:B------:R-:W-:Y:S05]  /*ab20*/  BSYNC.RECONVERGENT B1 ;  /* 0x0000000000017941 */ /* 0x000fea0003800200 */
.L_x_748:
        /* <DEDUP_REMOVED lines=21> */
.L_x_752:
[----:B------:R-:W-:Y:S05]  /*ac80*/  BSYNC.RECONVERGENT B1 ;  /* 0x0000000000017941 */ /* 0x000fea0003800200 */
.L_x_751:
        /* <DEDUP_REMOVED lines=13> */
.L_x_753:
        /* <DEDUP_REMOVED lines=15> */
.L_x_756:
[----:B------:R-:W-:-:S11]  /*ae50*/  DADD R6, R10, 2 ;  /* 0x400000000a067429 */ /* 0x000fd60000000000 */
.L_x_755:
[----:B------:R-:W-:Y:S05]  /*ae60*/  BSYNC.RECONVERGENT B1 ;  /* 0x0000000000017941 */ /* 0x000fea0003800200 */
.L_x_754:
        /* <DEDUP_REMOVED lines=21> */
.L_x_758:
[----:B------:R-:W-:Y:S05]  /*afc0*/  BSYNC.RECONVERGENT B1 ;  /* 0x0000000000017941 */ /* 0x000fea0003800200 */
.L_x_757:
        /* <DEDUP_REMOVED lines=14> */
.L_x_759:
        /* <DEDUP_REMOVED lines=15> */
.L_x_762:
[----:B------:R-:W-:-:S11]  /*b1a0*/  DADD R6, R10, 2 ;  /* 0x400000000a067429 */ /* 0x000fd60000000000 */
.L_x_761:
[----:B------:R-:W-:Y:S05]  /*b1b0*/  BSYNC.RECONVERGENT B1 ;  /* 0x0000000000017941 */ /* 0x000fea0003800200 */
.L_x_760:
        /* <DEDUP_REMOVED lines=21> */
.L_x_764:
[----:B------:R-:W-:Y:S05]  /*b310*/  BSYNC.RECONVERGENT B1 ;  /* 0x0000000000017941 */ /* 0x000fea0003800200 */
.L_x_763:
        /* <DEDUP_REMOVED lines=12> */
.L_x_765:
        /* <DEDUP_REMOVED lines=15> */
.L_x_768:
[----:B------:R-:W-:-:S11]  /*b4d0*/  DADD R6, R10, 2 ;  /* 0x400000000a067429 */ /* 0x000fd60000000000 */
.L_x_767:
[----:B------:R-:W-:Y:S05]  /*b4e0*/  BSYNC.RECONVERGENT B1 ;  /* 0x0000000000017941 */ /* 0x000fea0003800200 */
.L_x_766:
        /* <DEDUP_REMOVED lines=21> */
.L_x_770:
[----:B------:R-:W-:Y:S05]  /*b640*/  BSYNC.RECONVERGENT B1 ;  /* 0x0000000000017941 */ /* 0x000fea0003800200 */
.L_x_769:
        /* <DEDUP_REMOVED lines=13> */
.L_x_771:
        /* <DEDUP_REMOVED lines=15> */
.L_x_774:
[----:B------:R-:W-:-:S11]  /*b810*/  DADD R6, R10, 2 ;  /* 0x400000000a067429 */ /* 0x000fd60000000000 */
.L_x_773:
[----:B------:R-:W-:Y:S05]  /*b820*/  BSYNC.RECONVERGENT B1 ;  /* 0x0000000000017941 */ /* 0x000fea0003800200 */
.L_x_772:
        /* <DEDUP_REMOVED lines=21> */
.L_x_776:
[----:B------:R-:W-:Y:S05]  /*b980*/  BSYNC.RECONVERGENT B1 ;  /* 0x0000000000017941 */ /* 0x000fea0003800200 */
.L_x_775:
        /* <DEDUP_REMOVED lines=13> */
.L_x_777:
        /* <DEDUP_REMOVED lines=15> */
.L_x_780:
[----:B------:R-:W-:-:S11]  /*bb50*/  DADD R6, R10, 2 ;  /* 0x400000000a067429 */ /* 0x000fd60000000000 */
.L_x_779:
[----:B------:R-:W-:Y:S05]  /*bb60*/  BSYNC.RECONVERGENT B1 ;  /* 0x0000000000017941 */ /* 0x000fea0003800200 */
.L_x_778:
        /* <DEDUP_REMOVED lines=21> */
.L_x_782:
[----:B------:R-:W-:Y:S05]  /*bcc0*/  BSYNC.RECONVERGENT B1 ;  /* 0x0000000000017941 */ /* 0x000fea0003800200 */
.L_x_781:
        /* <DEDUP_REMOVED lines=14> */
.L_x_783:
        /* <DEDUP_REMOVED lines=15> */
.L_x_786:
[----:B------:R-:W-:-:S11]  /*bea0*/  DADD R6, R10, 2 ;  /* 0x400000000a067429 */ /* 0x000fd60000000000 */
.L_x_785:
[----:B------:R-:W-:Y:S05]  /*beb0*/  BSYNC.RECONVERGENT B1 ;  /* 0x0000000000017941 */ /* 0x000fea0003800200 */
.L_x_784:
        /* <DEDUP_REMOVED lines=21> */
.L_x_788:
[----:B------:R-:W-:Y:S05]  /*c010*/  BSYNC.RECONVERGENT B1 ;  /* 0x0000000000017941 */ /* 0x000fea0003800200 */
.L_x_787:
        /* <DEDUP_REMOVED lines=12> */
.L_x_789:
        /* <DEDUP_REMOVED lines=15> */
.L_x_792:
[----:B------:R-:W-:-:S11]  /*c1d0*/  DADD R6, R10, 2 ;  /* 0x400000000a067429 */ /* 0x000fd60000000000 */
.L_x_791:
[----:B------:R-:W-:Y:S05]  /*c1e0*/  BSYNC.RECONVERGENT B1 ;  /* 0x0000000000017941 */ /* 0x000fea0003800200 */
.L_x_790:
        /* <DEDUP_REMOVED lines=21> */
.L_x_794:
[----:B------:R-:W-:Y:S05]  /*c340*/  BSYNC.RECONVERGENT B1 ;  /* 0x0000000000017941 */ /* 0x000fea0003800200 */
.L_x_793:
        /* <DEDUP_REMOVED lines=13> */
.L_x_795:
        /* <DEDUP_REMOVED lines=15> */
.L_x_798:
[----:B------:R-:W-:-:S11]  /*c510*/  DADD R6, R10, 2 ;  /* 0x400000000a067429 */ /* 0x000fd60000000000 */
.L_x_797:
[----:B------:R-:W-:Y:S05]  /*c520*/  BSYNC.RECONVERGENT B1 ;  /* 0x0000000000017941 */ /* 0x000fea0003800200 */
.L_x_796:
        /* <DEDUP_REMOVED lines=21> */
.L_x_800:
[----:B------:R-:W-:Y:S05]  /*c680*/  BSYNC.RECONVERGENT B1 ;  /* 0x0000000000017941 */ /* 0x000fea0003800200 */
.L_x_799:
        /* <DEDUP_REMOVED lines=9> */
[----:B------:R-:W-:-:S07]  /*c720*/  MOV R4, 0xc740 ;  /* 0x0000c74000047802 */ /* 0x000fce0000000f00 */
[----:B------:R-:W-:Y:S05]  /*c730*/  CALL.REL.NOINC `($_ZN3cub18CUB_300001_SM_10006detail6reduce28DeviceReduceSingleTileKernelINS2_10policy_hubIdyN4cuda3std3__44plusIdEEE10Policy1000EN6thrust24THRUST_300001_SM_1000_NS6detail15normal_iteratorINSD_10device_ptrIlEEEEPdyS9_dd6squareIdEEEvT0_T1_T2_T3_T4_T6_$__internal_accurate_pow) ;  /* 0x0000003800547944 */ /* 0x000fea0003c00000 */
[----:B------:R-:W-:Y:S05]  /*c740*/  BSYNC.RECONVERGENT B1 ;  /* 0x0000000000017941 */ /* 0x000fea0003800200 */
.L_x_801:
        /* <DEDUP_REMOVED lines=15> */
.L_x_804:
[----:B------:R-:W-:-:S11]  /*c840*/  DADD R6, R10, 2 ;  /* 0x400000000a067429 */ /* 0x000fd60000000000 */
.L_x_803:
[----:B------:R-:W-:Y:S05]  /*c850*/  BSYNC.RECONVERGENT B1 ;  /* 0x0000000000017941 */ /* 0x000fea0003800200 */
.L_x_802:
        /* <DEDUP_REMOVED lines=21> */
.L_x_806:
[----:B------:R-:W-:Y:S05]  /*c9b0*/  BSYNC.RECONVERGENT B1 ;  /* 0x0000000000017941 */ /* 0x000fea0003800200 */
.L_x_805:
        /* <DEDUP_REMOVED lines=14> */
.L_x_807:
        /* <DEDUP_REMOVED lines=15> */
.L_x_810:
[----:B------:R-:W-:-:S11]  /*cb90*/  DADD R6, R10, 2 ;  /* 0x400000000a067429 */ /* 0x000fd60000000000 */
.L_x_809:
[----:B------:R-:W-:Y:S05]  /*cba0*/  BSYNC.RECONVERGENT B1 ;  /* 0x0000000000017941 */ /* 0x000fea0003800200 */
.L_x_808:
        /* <DEDUP_REMOVED lines=21> */
.L_x_812:
[----:B------:R-:W-:Y:S05]  /*cd00*/  BSYNC.RECONVERGENT B1 ;  /* 0x0000000000017941 */ /* 0x000fea0003800200 */
.L_x_811:
        /* <DEDUP_REMOVED lines=12> */
.L_x_813:
        /* <DEDUP_REMOVED lines=15> */
.L_x_816:
[----:B------:R-:W-:-:S11]  /*cec0*/  DADD R4, R10, 2 ;  /* 0x400000000a047429 */ /* 0x000fd60000000000 */
.L_x_815:
[----:B------:R-:W-:Y:S05]  /*ced0*/  BSYNC.RECONVERGENT B1 ;  /* 0x0000000000017941 */ /* 0x000fea0003800200 */
.L_x_814:
        /* <DEDUP_REMOVED lines=17> */
[----:B------:R-:W-:-:S07]  /*cff0*/  MOV R4, 0xd010 ;  /* 0x0000d01000047802 */ /* 0x000fce0000000f00 */
[----:B------:R-:W-:Y:S05]  /*d000*/  CALL.REL.NOINC `($__internal_3_$__cuda_sm20_div_rn_f64_full) ;  /* 0x0000002800847944 */ /* 0x000fea0003c00000 */
[----:B------:R-:W-:-:S07]  /*d010*/  IMAD.MOV.U32 R7, RZ, RZ, R5 ;  /* 0x000000ffff077224 */ /* 0x000fce00078e0005 */
.L_x_818:
[----:B------:R-:W-:Y:S05]  /*d020*/  BSYNC.RECONVERGENT B1 ;  /* 0x0000000000017941 */ /* 0x000fea0003800200 */
.L_x_817:
        /* <DEDUP_REMOVED lines=13> */
.L_x_819:
        /* <DEDUP_REMOVED lines=15> */
.L_x_822:
[----:B------:R-:W-:-:S11]  /*d1f0*/  DADD R4, R10, 2 ;  /* 0x400000000a047429 */ /* 0x000fd60000000000 */
.L_x_821:
[----:B------:R-:W-:Y:S05]  /*d200*/  BSYNC.RECONVERGENT B1 ;  /* 0x0000000000017941 */ /* 0x000fea0003800200 */
.L_x_820:
        /* <DEDUP_REMOVED lines=20> */
.L_x_824:
[----:B------:R-:W-:Y:S05]  /*d350*/  BSYNC.RECONVERGENT B1 ;  /* 0x0000000000017941 */ /* 0x000fea0003800200 */
.L_x_823:
        /* <DEDUP_REMOVED lines=13> */
.L_x_825:
        /* <DEDUP_REMOVED lines=15> */
.L_x_828:
[----:B------:R-:W-:-:S11]  /*d520*/  DADD R6, R10, 2 ;  /* 0x400000000a067429 */ /* 0x000fd60000000000 */
.L_x_827:
[----:B------:R-:W-:Y:S05]  /*d530*/  BSYNC.RECONVERGENT B1 ;  /* 0x0000000000017941 */ /* 0x000fea0003800200 */
.L_x_826:
        /* <DEDUP_REMOVED lines=21> */
.L_x_830:
[----:B------:R-:W-:Y:S05]  /*d690*/  BSYNC.RECONVERGENT B1 ;  /* 0x0000000000017941 */ /* 0x000fea0003800200 */
.L_x_829:
        /* <DEDUP_REMOVED lines=14> */
.L_x_831:
        /* <DEDUP_REMOVED lines=15> */
.L_x_834:
[----:B------:R-:W-:-:S11]  /*d870*/  DADD R6, R10, 2 ;  /* 0x400000000a067429 */ /* 0x000fd60000000000 */
.L_x_833:
[----:B------:R-:W-:Y:S05]  /*d880*/  BSYNC.RECONVERGENT B1 ;  /* 0x0000000000017941 */ /* 0x000fea0003800200 */
.L_x_832:
        /* <DEDUP_REMOVED lines=21> */
.L_x_836:
[----:B------:R-:W-:Y:S05]  /*d9e0*/  BSYNC.RECONVERGENT B1 ;  /* 0x0000000000017941 */ /* 0x000fea0003800200 */
.L_x_835:
        /* <DEDUP_REMOVED lines=12> */
.L_x_837:
        /* <DEDUP_REMOVED lines=15> */
.L_x_840:
[----:B------:R-:W-:-:S11]  /*dba0*/  DADD R4, R10, 2 ;  /* 0x400000000a047429 */ /* 0x000fd60000000000 */
.L_x_839:
[----:B------:R-:W-:Y:S05]  /*dbb0*/  BSYNC.RECONVERGENT B1 ;  /* 0x0000000000017941 */ /* 0x000fea0003800200 */
.L_x_838:
        /* <DEDUP_REMOVED lines=20> */
.L_x_842:
[----:B------:R-:W-:Y:S05]  /*dd00*/  BSYNC.RECONVERGENT B1 ;  /* 0x0000000000017941 */ /* 0x000fea0003800200 */
.L_x_841:
        /* <DEDUP_REMOVED lines=13> */
.L_x_843:
        /* <DEDUP_REMOVED lines=15> */
.L_x_846:
[----:B------:R-:W-:-:S11]  /*ded0*/  DADD R4, R10, 2 ;  /* 0x400000000a047429 */ /* 0x000fd60000000000 */
.L_x_845:
[----:B------:R-:W-:Y:S05]  /*dee0*/  BSYNC.RECONVERGENT B1 ;  /* 0x0000000000017941 */ /* 0x000fea0003800200 */
.L_x_844:
        /* <DEDUP_REMOVED lines=20> */
.L_x_848:
[----:B------:R-:W-:Y:S05]  /*e030*/  BSYNC.RECONVERGENT B1 ;  /* 0x0000000000017941 */ /* 0x000fea0003800200 */
.L_x_847:
        /* <DEDUP_REMOVED lines=13> */
.L_x_849:
        /* <DEDUP_REMOVED lines=15> */
.L_x_852:
[----:B------:R-:W-:-:S11]  /*e200*/  DADD R6, R10, 2 ;  /* 0x400000000a067429 */ /* 0x000fd60000000000 */
.L_x_851:
[----:B------:R-:W-:Y:S05]  /*e210*/  BSYNC.RECONVERGENT B1 ;  /* 0x0000000000017941 */ /* 0x000fea0003800200 */
.L_x_850:
        /* <DEDUP_REMOVED lines=21> */
.L_x_854:
[----:B------:R-:W-:Y:S05]  /*e370*/  BSYNC.RECONVERGENT B1 ;  /* 0x0000000000017941 */ /* 0x000fea0003800200 */
.L_x_853:
[----:B------:R-:W-:Y:S01]  /*e380*/  DADD R22, R22, R26 ;  /* 0x0000000016167229 */ /* 0x000fe2000000001a */
[----:B------:R-:W-:Y:S02]  /*e390*/  FSEL R4, R6, RZ, P0 ;  /* 0x000000ff06047208 */ /* 0x000fe40000000000 */
[----:B------:R-:W-:Y:S02]  /*e3a0*/  FSEL R5, R7, 2, P0 ;  /* 0x4000000007057808 */ /* 0x000fe40000000000 */
[----:B------:R-:W-:-:S03]  /*e3b0*/  IADD3 R6, P1, PT, -R3, UR6, RZ ;  /* 0x0000000603067c10 */ /* 0x000fc6000ff3e1ff */
[----:B------:R-:W-:Y:S01]  /*e3c0*/  DADD R20, R20, R22 ;  /* 0x0000000014147229 */ /* 0x000fe20000000016 */
[----:B------:R-:W-:Y:S01]  /*e3d0*/  ISETP.GE.U32.AND P0, PT, R6, 0xe00, PT ;  /* 0x00000e000600780c */ /* 0x000fe20003f06070 */
[----:B------:R-:W-:Y:S01]  /*e3e0*/  DADD R24, R24, R4 ;  /* 0x0000000018187229 */ /* 0x000fe20000000004 */
[----:B------:R-:W-:-:S05]  /*e3f0*/  IADD3.X R4, PT, PT, ~R0, UR7, RZ, P1, !PT ;  /* 0x0000000700047c10 */ /* 0x000fca0008ffe5ff */
[----:B------:R-:W-:Y:S01]  /*e400*/  DADD R18, R18, R20 ;  /* 0x0000000012127229 */ /* 0x000fe20000000014 */
[----:B------:R-:W-:-:S07]  /*e410*/  ISETP.GE.U32.AND.EX P0, PT, R4, RZ, PT, P0 ;  /* 0x000000ff0400720c */ /* 0x000fce0003f06100 */
[----:B------:R-:W-:-:S08]  /*e420*/  DADD R16, R16, R18 ;  /* 0x0000000010107229 */ /* 0x000fd00000000012 */
[----:B------:R-:W-:-:S08]  /*e430*/  DADD R12, R12, R16 ;  /* 0x000000000c0c7229 */ /* 0x000fd00000000010 */
[----:B------:R-:W-:-:S08]  /*e440*/  DADD R12, R32, R12 ;  /* 0x00000000200c7229 */ /* 0x000fd0000000000c */
[----:B------:R-:W-:Y:S01]  /*e450*/  DADD R26, R24, R12 ;  /* 0x00000000181a7229 */ /* 0x000fe2000000000c */
[----:B------:R-:W-:Y:S10]  /*e460*/  @!P0 BRA `(.L_x_855) ;  /* 0x0000000c00988947 */ /* 0x000ff40003800000 */
[----:B------:R-:W-:-:S05]  /*e470*/  IADD3 R3, P0, PT, R3, 0xe00, RZ ;  /* 0x00000e0003037810 */ /* 0x000fca0007f1e0ff */
[----:B------:R-:W-:Y:S01]  /*e480*/  IMAD.X R0, RZ, RZ, R0, P0 ;  /* 0x000000ffff007224 */ /* 0x000fe200000e0600 */
[----:B------:R-:W-:-:S04]  /*e490*/  ISETP.GT.U32.AND P0, PT, R3, UR5, PT ;  /* 0x0000000503007c0c */ /* 0x000fc8000bf04070 */
[----:B------:R-:W-:-:S13]  /*e4a0*/  ISETP.GT.U32.AND.EX P0, PT, R0, UR11, PT, P0 ;  /* 0x0000000b00007c0c */ /* 0x000fda000bf04100 */
[----:B------:R-:W-:Y:S05]  /*e4b0*/  @!P0 BRA `(.L_x_856) ;  /* 0xffffffa400148947 */ /* 0x000fea000383ffff */
.L_x_687:
[----:B------:R-:W-:-:S04]  /*e4c0*/  ISETP.GE.U32.AND P0, PT, R3, UR6, PT ;  /* 0x0000000603007c0c */ /* 0x000fc8000bf06070 */
[----:B------:R-:W-:-:S13]  /*e4d0*/  ISETP.GE.U32.AND.EX P0, PT, R0, UR7, PT, P0 ;  /* 0x0000000700007c0c */ /* 0x000fda000bf06100 */
[----:B------:R-:W-:Y:S05]  /*e4e0*/  @P0 BRA `(.L_x_855) ;  /* 0x0000000c00780947 */ /* 0x000fea0003800000 */
[----:B------:R-:W-:Y:S01]  /*e4f0*/  IADD3 R11, PT, PT, -R3, UR6, RZ ;  /* 0x00000006030b7c10 */ /* 0x000fe2000fffe1ff */
[----:B------:R-:W-:Y:S03]  /*e500*/  BSSY.RECONVERGENT B1, `(.L_x_855) ;  /* 0x00000dc000017945 */ /* 0x000fe60003800200 */
[----:B------:R-:W-:-:S13]  /*e510*/  ISETP.GE.AND P0, PT, R2, R11, PT ;  /* 0x0000000b0200720c */ /* 0x000fda0003f06270 */
[----:B------:R-:W-:Y:S05]  /*e520*/  @P0 BRA `(.L_x_857) ;  /* 0x0000000c00640947 */ /* 0x000fea0003800000 */
[----:B------:R-:W0:Y:S01]  /*e530*/  LDCU.64 UR6, c[0x0][0x380] ;  /* 0x00007000ff0677ac */ /* 0x000e220008000a00 */
[----:B------:R-:W-:-:S05]  /*e540*/  IADD3 R3, P0, PT, R2, R3, RZ ;  /* 0x0000000302037210 */ /* 0x000fca0007f1e0ff */
[----:B------:R-:W-:Y:S02]  /*e550*/  IMAD.X R4, RZ, RZ, R0, P0 ;  /* 0x000000ffff047224 */ /* 0x000fe400000e0600 */
[----:B------:R-:W-:Y:S01]  /*e560*/  IMAD.MOV.U32 R0, RZ, RZ, R2 ;  /* 0x000000ffff007224 */ /* 0x000fe200078e0002 */
[----:B0-----:R-:W-:-:S04]  /*e570*/  LEA R12, P1, R3, UR6, 0x3 ;  /* 0x00000006030c7c11 */ /* 0x001fc8000f8218ff */
[----:B------:R-:W-:-:S09]  /*e580*/  LEA.HI.X R13, R3, UR7, R4, 0x3, P1 ;  /* 0x00000007030d7c11 */ /* 0x000fd200088f1c04 */
.L_x_881:
[----:B------:R-:W2:Y:S01]  /*e590*/  LDG.E.64 R16, desc[UR8][R12.64] ;  /* 0x000000080c107981 */ /* 0x000ea2000c1e1b00 */
[----:B------:R-:W-:Y:S01]  /*e5a0*/  VIADD R0, R0, 0x200 ;  /* 0x0000020000007836 */ /* 0x000fe20000000000 */
[----:B------:R-:W-:Y:S04]  /*e5b0*/  BSSY.RECONVERGENT B2, `(.L_x_858) ;  /* 0x0000009000027945 */ /* 0x000fe80003800200 */
[----:B------:R-:W-:Y:S01]  /*e5c0*/  ISETP.GE.AND P2, PT, R0, R11, PT ;  /* 0x0000000b0000720c */ /* 0x000fe20003f46270 */
        /* <DEDUP_REMOVED lines=8> */
.L_x_858:
        /* <DEDUP_REMOVED lines=14> */
.L_x_860:
[----:B------:R-:W-:Y:S05]  /*e730*/  BSYNC.RECONVERGENT B2 ;  /* 0x0000000000027941 */ /* 0x000fea0003800200 */
.L_x_859:
        /* <DEDUP_REMOVED lines=21> */
.L_x_862:
[----:B------:R-:W-:Y:S05]  /*e890*/  BSYNC.RECONVERGENT B3 ;  /* 0x0000000000037941 */ /* 0x000fea0003800200 */
.L_x_861:
        /* <DEDUP_REMOVED lines=12> */
.L_x_863:
        /* <DEDUP_REMOVED lines=15> */
.L_x_866:
[----:B------:R-:W-:-:S11]  /*ea50*/  DADD R6, R18, 2 ;  /* 0x4000000012067429 */ /* 0x000fd60000000000 */
.L_x_865:
[----:B------:R-:W-:Y:S05]  /*ea60*/  BSYNC.RECONVERGENT B2 ;  /* 0x0000000000027941 */ /* 0x000fea0003800200 */
.L_x_864:
        /* <DEDUP_REMOVED lines=21> */
.L_x_868:
[----:B------:R-:W-:Y:S05]  /*ebc0*/  BSYNC.RECONVERGENT B3 ;  /* 0x0000000000037941 */ /* 0x000fea0003800200 */
.L_x_867:
        /* <DEDUP_REMOVED lines=13> */
.L_x_869:
        /* <DEDUP_REMOVED lines=15> */
.L_x_872:
[----:B------:R-:W-:-:S11]  /*ed90*/  DADD R6, R18, 2 ;  /* 0x4000000012067429 */ /* 0x000fd60000000000 */
.L_x_871:
[----:B------:R-:W-:Y:S05]  /*eda0*/  BSYNC.RECONVERGENT B2 ;  /* 0x0000000000027941 */ /* 0x000fea0003800200 */
.L_x_870:
        /* <DEDUP_REMOVED lines=21> */
.L_x_874:
[----:B------:R-:W-:Y:S05]  /*ef00*/  BSYNC.RECONVERGENT B3 ;  /* 0x0000000000037941 */ /* 0x000fea0003800200 */
.L_x_873:
        /* <DEDUP_REMOVED lines=13> */
.L_x_875:
        /* <DEDUP_REMOVED lines=15> */
.L_x_878:
[----:B------:R-:W-:-:S11]  /*f0d0*/  DADD R6, R16, 2 ;  /* 0x4000000010067429 */ /* 0x000fd60000000000 */
.L_x_877:
[----:B------:R-:W-:Y:S05]  /*f0e0*/  BSYNC.RECONVERGENT B2 ;  /* 0x0000000000027941 */ /* 0x000fea0003800200 */
.L_x_876:
        /* <DEDUP_REMOVED lines=21> */
.L_x_880:
[----:B------:R-:W-:Y:S05]  /*f240*/  BSYNC.RECONVERGENT B3 ;  /* 0x0000000000037941 */ /* 0x000fea0003800200 */
.L_x_879:
[----:B------:R-:W-:Y:S02]  /*f250*/  FSEL R4, R6, RZ, P0 ;  /* 0x000000ff06047208 */ /* 0x000fe40000000000 */
[----:B------:R-:W-:Y:S02]  /*f260*/  FSEL R5, R7, 2, P0 ;  /* 0x4000000007057808 */ /* 0x000fe40000000000 */
[----:B------:R-:W-:-:S04]  /*f270*/  IADD3 R12, P0, PT, R12, 0x1000, RZ ;  /* 0x000010000c0c7810 */ /* 0x000fc80007f1e0ff */
[----:B------:R-:W-:Y:S01]  /*f280*/  DADD R14, R14, R4 ;  /* 0x000000000e0e7229 */ /* 0x000fe20000000004 */
[----:B------:R-:W-:-:S07]  /*f290*/  IMAD.X R13, RZ, RZ, R13, P0 ;  /* 0x000000ffff0d7224 */ /* 0x000fce00000e060d */
[----:B------:R-:W-:Y:S01]  /*f2a0*/  DADD R26, R14, R26 ;  /* 0x000000000e1a7229 */ /* 0x000fe2000000001a */
[----:B------:R-:W-:Y:S10]  /*f2b0*/  @!P2 BRA `(.L_x_881) ;  /* 0xfffffff000b4a947 */ /* 0x000ff4000383ffff */
.L_x_857:
[----:B------:R-:W-:Y:S05]  /*f2c0*/  BSYNC.RECONVERGENT B1 ;  /* 0x0000000000017941 */ /* 0x000fea0003800200 */
.L_x_855:
        /* <DEDUP_REMOVED lines=10> */
[----:B------:R-:W-:-:S03]  /*f370*/  @!P1 SHF.R.U32.HI R3, RZ, 0x2, R2 ;  /* 0x00000002ff039819 */ /* 0x000fc60000011602 */
[----:B------:R-:W0:Y:S01]  /*f380*/  SHFL.DOWN PT, R5, R7, 0x2, 0x1f ;  /* 0x08401f0007057f89 */ /* 0x000e2200000e0000 */
[----:B------:R-:W-:Y:S01]  /*f390*/  @!P1 LOP3.LUT R3, R3, 0xf8, RZ, 0xc0, !PT ;  /* 0x000000f803039812 */ /* 0x000fe200078ec0ff */
        /* <DEDUP_REMOVED lines=14> */
[----:B-1----:R-:W-:-:S05]  /*f480*/  @!P1 LEA R8, R13, R8, 0x18 ;  /* 0x000000080d089211 */ /* 0x002fca00078ec0ff */
[----:B------:R-:W-:Y:S01]  /*f490*/  @!P1 IMAD.IADD R9, R3, 0x1, R8 ;  /* 0x0000000103099824 */ /* 0x000fe200078e0208 */
[----:B0-----:R-:W-:-:S10]  /*f4a0*/  DADD R4, R4, R10 ;  /* 0x0000000004047229 */ /* 0x001fd4000000000a */
[----:B------:R-:W-:Y:S02]  /*f4b0*/  FSEL R6, R10, R4, P0 ;  /* 0x000000040a067208 */ /* 0x000fe40000000000 */
[----:B------:R-:W-:Y:S02]  /*f4c0*/  FSEL R7, R11, R5, P0 ;  /* 0x000000050b077208 */ /* 0x000fe40000000000 */
[----:B------:R-:W-:Y:S01]  /*f4d0*/  ISETP.GT.AND P0, PT, R0, 0xf, PT ;  /* 0x0000000f0000780c */ /* 0x000fe20003f04270 */
[----:B------:R-:W-:Y:S04]  /*f4e0*/  SHFL.DOWN PT, R4, R6, 0x10, 0x1f ;  /* 0x0a001f0006047f89 */ /* 0x000fe800000e0000 */
[----:B------:R-:W0:Y:S02]  /*f4f0*/  SHFL.DOWN PT, R5, R7, 0x10, 0x1f ;  /* 0x0a001f0007057f89 */ /* 0x000e2400000e0000 */
        /* <DEDUP_REMOVED lines=33> */
.L_x_518:
[----:B------:R-:W-:Y:S05]  /*f710*/  BSYNC.RECONVERGENT B0 ;  /* 0x0000000000007941 */ /* 0x000fea0003800200 */
.L_x_462:
[----:B------:R-:W-:Y:S05]  /*f720*/  @P1 EXIT ;  /* 0x000000000000194d */ /* 0x000fea0003800000 */
[----:B------:R-:W0:Y:S01]  /*f730*/  LDCU.64 UR4, c[0x0][0x3a0] ;  /* 0x00007400ff0477ac */ /* 0x000e220008000a00 */
[----:B------:R-:W1:Y:S01]  /*f740*/  LDC.64 R4, c[0x0][0x388] ;  /* 0x0000e200ff047b82 */ /* 0x000e620000000a00 */
[----:B0-----:R-:W-:-:S07]  /*f750*/  DADD R2, R2, UR4 ;  /* 0x0000000402027e29 */ /* 0x001fce0008000000 */
[----:B-1----:R-:W-:Y:S01]  /*f760*/  STG.E.64 desc[UR8][R4.64], R2 ;  /* 0x0000000204007986 */ /* 0x002fe2000c101b08 */
[----:B------:R-:W-:Y:S05]  /*f770*/  EXIT ;  /* 0x000000000000794d */ /* 0x000fea0003800000 */
        .weak           $__internal_2_$__cuda_sm20_dblrcp_rn_slowpath_v3
        .type           $__internal_2_$__cuda_sm20_dblrcp_rn_slowpath_v3,@function
        .size           $__internal_2_$__cuda_sm20_dblrcp_rn_slowpath_v3,($__internal_3_$__cuda_sm20_div_rn_f64_full - $__internal_2_$__cuda_sm20_dblrcp_rn_slowpath_v3)
$__internal_2_$__cuda_sm20_dblrcp_rn_slowpath_v3:
        /* <DEDUP_REMOVED lines=25> */
.L_x_884:
        /* <DEDUP_REMOVED lines=10> */
.L_x_882:
[----:B------:R-:W-:Y:S01]  /*f9b0*/  LOP3.LUT R7, R5, 0x80000, RZ, 0xfc, !PT ;  /* 0x0008000005077812 */ /* 0x000fe200078efcff */
[----:B------:R-:W-:-:S07]  /*f9c0*/  IMAD.MOV.U32 R6, RZ, RZ, R4 ;  /* 0x000000ffff067224 */ /* 0x000fce00078e0004 */
.L_x_883:
[----:B------:R-:W-:Y:S02]  /*f9d0*/  IMAD.MOV.U32 R4, RZ, RZ, R12 ;  /* 0x000000ffff047224 */ /* 0x000fe400078e000c */
[----:B------:R-:W-:Y:S02]  /*f9e0*/  IMAD.MOV.U32 R5, RZ, RZ, 0x0 ;  /* 0x00000000ff057424 */ /* 0x000fe400078e00ff */
[----:B------:R-:W-:Y:S02]  /*f9f0*/  IMAD.MOV.U32 R14, RZ, RZ, R6 ;  /* 0x000000ffff0e7224 */ /* 0x000fe400078e0006 */
[----:B------:R-:W-:Y:S01]  /*fa00*/  IMAD.MOV.U32 R15, RZ, RZ, R7 ;  /* 0x000000ffff0f7224 */ /* 0x000fe200078e0007 */
[----:B------:R-:W-:Y:S06]  /*fa10*/  RET.REL.NODEC R4 `(_ZN3cub18CUB_300001_SM_10006detail6reduce28DeviceReduceSingleTileKernelINS2_10policy_hubIdyN4cuda3std3__44plusIdEEE10Policy1000EN6thrust24THRUST_300001_SM_1000_NS6detail15normal_iteratorINSD_10device_ptrIlEEEEPdyS9_dd6squareIdEEEvT0_T1_T2_T3_T4_T6_) ;  /* 0xffffff0404787950 */ /* 0x000fec0003c3ffff */
        .weak           $__internal_3_$__cuda_sm20_div_rn_f64_full
        .type           $__internal_3_$__cuda_sm20_div_rn_f64_full,@function
        .size           $__internal_3_$__cuda_sm20_div_rn_f64_full,($_ZN3cub18CUB_300001_SM_10006detail6reduce28DeviceReduceSingleTileKernelINS2_10policy_hubIdyN4cuda3std3__44plusIdEEE10Policy1000EN6thrust24THRUST_300001_SM_1000_NS6detail15normal_iteratorINSD_10device_ptrIlEEEEPdyS9_dd6squareIdEEEvT0_T1_T2_T3_T4_T6_$__internal_accurate_pow - $__internal_3_$__cuda_sm20_div_rn_f64_full)
$__internal_3_$__cuda_sm20_div_rn_f64_full:
[C---:B------:R-:W-:Y:S01]  /*fa20*/  FSETP.GEU.AND P3, PT, |R5|.reuse, 1.469367938527859385e-39, PT ;  /* 0x001000000500780b */ /* 0x040fe20003f6e200 */
[--C-:B------:R-:W-:Y:S01]  /*fa30*/  IMAD.MOV.U32 R34, RZ, RZ, R6.reuse ;  /* 0x000000ffff227224 */ /* 0x100fe200078e0006 */
[C---:B------:R-:W-:Y:S01]  /*fa40*/  LOP3.LUT R7, R5.reuse, 0x800fffff, RZ, 0xc0, !PT ;  /* 0x800fffff05077812 */ /* 0x040fe200078ec0ff */
[----:B------:R-:W-:Y:S01]  /*fa50*/  IMAD.MOV.U32 R35, RZ, RZ, R5 ;  /* 0x000000ffff237224 */ /* 0x000fe200078e0005 */
[----:B------:R-:W-:Y:S01]  /*fa60*/  LOP3.LUT R8, R5, 0x7ff00000, RZ, 0xc0, !PT ;  /* 0x7ff0000005087812 */ /* 0x000fe200078ec0ff */
[----:B------:R-:W-:Y:S01]  /*fa70*/  IMAD.MOV.U32 R36, RZ, RZ, R6 ;  /* 0x000000ffff247224 */ /* 0x000fe200078e0006 */
[----:B------:R-:W-:Y:S01]  /*fa80*/  LOP3.LUT R37, R7, 0x3ff00000, RZ, 0xfc, !PT ;  /* 0x3ff0000007257812 */ /* 0x000fe200078efcff */
[----:B------:R-:W-:Y:S02]  /*fa90*/  IMAD.MOV.U32 R6, RZ, RZ, 0x1 ;  /* 0x00000001ff067424 */ /* 0x000fe400078e00ff */
[----:B------:R-:W-:Y:S02]  /*faa0*/  IMAD.U32 R41, RZ, RZ, UR10 ;  /* 0x0000000aff297e24 */ /* 0x000fe4000f8e00ff */
[----:B------:R-:W-:-:S02]  /*fab0*/  IMAD.U32 R40, RZ, RZ, UR4 ;  /* 0x00000004ff287e24 */ /* 0x000fc4000f8e00ff */
[----:B------:R-:W-:Y:S01]  /*fac0*/  @!P3 DMUL R36, R34, 8.98846567431157953865e+307 ;  /* 0x7fe000002224b828 */ /* 0x000fe20000000000 */
[----:B------:R-:W-:Y:S01]  /*fad0*/  LOP3.LUT R5, R41, 0x7ff00000, RZ, 0xc0, !PT ;  /* 0x7ff0000029057812 */ /* 0x000fe200078ec0ff */
[----:B------:R-:W-:-:S03]  /*fae0*/  IMAD.MOV.U32 R38, RZ, RZ, R40 ;  /* 0x000000ffff267224 */ /* 0x000fc600078e0028 */
[----:B------:R-:W-:Y:S01]  /*faf0*/  ISETP.GE.U32.AND P1, PT, R5, R8, PT ;  /* 0x000000080500720c */ /* 0x000fe20003f26070 */
[----:B------:R-:W0:Y:S02]  /*fb00*/  MUFU.RCP64H R7, R37 ;  /* 0x0000002500077308 */ /* 0x000e240000001800 */
[----:B0-----:R-:W-:-:S08]  /*fb10*/  DFMA R42, R6, -R36, 1 ;  /* 0x3ff00000062a742b */ /* 0x001fd00000000824 */
[----:B------:R-:W-:-:S08]  /*fb20*/  DFMA R42, R42, R42, R42 ;  /* 0x0000002a2a2a722b */ /* 0x000fd0000000002a */
[----:B------:R-:W-:Y:S01]  /*fb30*/  DFMA R42, R6, R42, R6 ;  /* 0x0000002a062a722b */ /* 0x000fe20000000006 */
[----:B------:R-:W-:-:S05]  /*fb40*/  IMAD.MOV.U32 R6, RZ, RZ, 0x1ca00000 ;  /* 0x1ca00000ff067424 */ /* 0x000fca00078e00ff */
[----:B------:R-:W-:Y:S02]  /*fb50*/  SEL R7, R6, 0x63400000, !P1 ;  /* 0x6340000006077807 */ /* 0x000fe40004800000 */
[----:B------:R-:W-:Y:S01]  /*fb60*/  DFMA R44, R42, -R36, 1 ;  /* 0x3ff000002a2c742b */ /* 0x000fe20000000824 */
[----:B------:R-:W-:Y:S02]  /*fb70*/  FSETP.GEU.AND P1, PT, |R41|, 1.469367938527859385e-39, PT ;  /* 0x001000002900780b */ /* 0x000fe40003f2e200 */
[----:B------:R-:W-:Y:S01]  /*fb80*/  LOP3.LUT R39, R7, 0x800fffff, R41, 0xf8, !PT ;  /* 0x800fffff07277812 */ /* 0x000fe200078ef829 */
[----:B------:R-:W-:-:S04]  /*fb90*/  IMAD.MOV.U32 R7, RZ, RZ, R5 ;  /* 0x000000ffff077224 */ /* 0x000fc800078e0005 */
[----:B------:R-:W-:-:S06]  /*fba0*/  DFMA R42, R42, R44, R42 ;  /* 0x0000002c2a2a722b */ /* 0x000fcc000000002a */
        /* <DEDUP_REMOVED lines=9> */
.L_x_885:
[----:B------:R-:W-:Y:S01]  /*fc40*/  @!P3 LOP3.LUT R8, R37, 0x7ff00000, RZ, 0xc0, !PT ;  /* 0x7ff000002508b812 */ /* 0x000fe200078ec0ff */
[----:B------:R-:W-:Y:S01]  /*fc50*/  VIADD R9, R7, 0xffffffff ;  /* 0xffffffff07097836 */ /* 0x000fe20000000000 */
[----:B------:R-:W-:Y:S01]  /*fc60*/  DMUL R44, R42, R38 ;  /* 0x000000262a2c7228 */ /* 0x000fe20000000000 */
[----:B------:R-:W-:Y:S02]  /*fc70*/  BSSY.RECONVERGENT B2, `(.L_x_886) ;  /* 0x000003c000027945 */ /* 0x000fe40003800200 */
[----:B------:R-:W-:Y:S01]  /*fc80*/  VIADD R10, R8, 0xffffffff ;  /* 0xffffffff080a7836 */ /* 0x000fe20000000000 */
[----:B------:R-:W-:-:S04]  /*fc90*/  ISETP.GT.U32.AND P1, PT, R9, 0x7feffffe, PT ;  /* 0x7feffffe0900780c */ /* 0x000fc80003f24070 */
[----:B------:R-:W-:Y:S01]  /*fca0*/  ISETP.GT.U32.OR P1, PT, R10, 0x7feffffe, P1 ;  /* 0x7feffffe0a00780c */ /* 0x000fe20000f24470 */
[----:B------:R-:W-:-:S08]  /*fcb0*/  DFMA R46, R44, -R36, R38 ;  /* 0x800000242c2e722b */ /* 0x000fd00000000026 */
[----:B------:R-:W-:-:S04]  /*fcc0*/  DFMA R42, R42, R46, R44 ;  /* 0x0000002e2a2a722b */ /* 0x000fc8000000002c */
[----:B------:R-:W-:Y:S07]  /*fcd0*/  @P1 BRA `(.L_x_887) ;  /* 0x0000000000741947 */ /* 0x000fee0003800000 */
[----:B------:R-:W-:-:S04]  /*fce0*/  LOP3.LUT R8, R35, 0x7ff00000, RZ, 0xc0, !PT ;  /* 0x7ff0000023087812 */ /* 0x000fc800078ec0ff */
[CC--:B------:R-:W-:Y:S02]  /*fcf0*/  VIADDMNMX R7, R5.reuse, -R8.reuse, 0xb9600000, !PT ;  /* 0xb960000005077446 */ /* 0x0c0fe40007800908 */
[----:B------:R-:W-:Y:S02]  /*fd00*/  ISETP.GE.U32.AND P1, PT, R5, R8, PT ;  /* 0x000000080500720c */ /* 0x000fe40003f26070 */
[----:B------:R-:W-:Y:S02]  /*fd10*/  VIMNMX R5, PT, PT, R7, 0x46a00000, PT ;  /* 0x46a0000007057848 */ /* 0x000fe40003fe0100 */
[----:B------:R-:W-:-:S05]  /*fd20*/  SEL R6, R6, 0x63400000, !P1 ;  /* 0x6340000006067807 */ /* 0x000fca0004800000 */
[----:B------:R-:W-:Y:S02]  /*fd30*/  IMAD.IADD R5, R5, 0x1, -R6 ;  /* 0x0000000105057824 */ /* 0x000fe400078e0a06 */
[----:B------:R-:W-:Y:S02]  /*fd40*/  IMAD.MOV.U32 R6, RZ, RZ, RZ ;  /* 0x000000ffff067224 */ /* 0x000fe400078e00ff */
        /* <DEDUP_REMOVED lines=11> */
[----:B------:R-:W-:Y:S01]  /*fe00*/  DMUL.RP R8, R42, R8 ;  /* 0x000000082a087228 */ /* 0x000fe20000008000 */
[----:B------:R-:W-:Y:S01]  /*fe10*/  IMAD.MOV.U32 R34, RZ, RZ, RZ ;  /* 0x000000ffff227224 */ /* 0x000fe200078e00ff */
[----:B------:R-:W-:-:S05]  /*fe20*/  IADD3 R5, PT, PT, -R5, -0x43300000, RZ ;  /* 0xbcd0000005057810 */ /* 0x000fca0007ffe1ff */
[----:B------:R-:W-:-:S03]  /*fe30*/  DFMA R34, R44, -R34, R42 ;  /* 0x800000222c22722b */ /* 0x000fc6000000002a */
[----:B------:R-:W-:-:S07]  /*fe40*/  LOP3.LUT R6, R9, R6, RZ, 0x3c, !PT ;  /* 0x0000000609067212 */ /* 0x000fce00078e3cff */
[----:B------:R-:W-:-:S04]  /*fe50*/  FSETP.NEU.AND P1, PT, |R35|, R5, PT ;  /* 0x000000052300720b */ /* 0x000fc80003f2d200 */
[----:B------:R-:W-:Y:S02]  /*fe60*/  FSEL R8, R8, R44, !P1 ;  /* 0x0000002c08087208 */ /* 0x000fe40004800000 */
[----:B------:R-:W-:-:S03]  /*fe70*/  FSEL R9, R6, R45, !P1 ;  /* 0x0000002d06097208 */ /* 0x000fc60004800000 */
[----:B------:R-:W-:Y:S02]  /*fe80*/  IMAD.MOV.U32 R44, RZ, RZ, R8 ;  /* 0x000000ffff2c7224 */ /* 0x000fe400078e0008 */
[----:B------:R-:W-:Y:S01]  /*fe90*/  IMAD.MOV.U32 R45, RZ, RZ, R9 ;  /* 0x000000ffff2d7224 */ /* 0x000fe200078e0009 */
[----:B------:R-:W-:Y:S06]  /*fea0*/  BRA `(.L_x_888) ;  /* 0x0000000000607947 */ /* 0x000fec0003800000 */
.L_x_887:
        /* <DEDUP_REMOVED lines=17> */
.L_x_890:
[----:B------:R-:W-:Y:S01]  /*ffc0*/  LOP3.LUT R5, R35, 0x80000, RZ, 0xfc, !PT ;  /* 0x0008000023057812 */ /* 0x000fe200078efcff */
[----:B------:R-:W-:-:S04]  /*ffd0*/  IMAD.MOV.U32 R44, RZ, RZ, R34 ;  /* 0x000000ffff2c7224 */ /* 0x000fc800078e0022 */
[----:B------:R-:W-:Y:S01]  /*ffe0*/  IMAD.MOV.U32 R45, RZ, RZ, R5 ;  /* 0x000000ffff2d7224 */ /* 0x000fe200078e0005 */
[----:B------:R-:W-:Y:S06]  /*fff0*/  BRA `(.L_x_888) ;  /* 0x00000000000c7947 */ /* 0x000fec0003800000 */
.L_x_889:
[----:B------:R-:W-:Y:S01]  /*10000*/  LOP3.LUT R5, R41, 0x80000, RZ, 0xfc, !PT ;  /* 0x0008000029057812 */ /* 0x000fe200078efcff */
[----:B------:R-:W-:-:S04]  /*10010*/  IMAD.MOV.U32 R44, RZ, RZ, R40 ;  /* 0x000000ffff2c7224 */ /* 0x000fc800078e0028 */
[----:B------:R-:W-:-:S07]  /*10020*/  IMAD.MOV.U32 R45, RZ, RZ, R5 ;  /* 0x000000ffff2d7224 */ /* 0x000fce00078e0005 */
.L_x_888:
[----:B------:R-:W-:Y:S05]  /*10030*/  BSYNC.RECONVERGENT B2 ;  /* 0x0000000000027941 */ /* 0x000fea0003800200 */
.L_x_886:
[----:B------:R-:W-:Y:S02]  /*10040*/  IMAD.MOV.U32 R8, RZ, RZ, R4 ;  /* 0x000000ffff087224 */ /* 0x000fe400078e0004 */
[----:B------:R-:W-:Y:S02]  /*10050*/  IMAD.MOV.U32 R9, RZ, RZ, 0x0 ;  /* 0x00000000ff097424 */ /* 0x000fe400078e00ff */
[----:B------:R-:W-:Y:S02]  /*10060*/  IMAD.MOV.U32 R6, RZ, RZ, R44 ;  /* 0x000000ffff067224 */ /* 0x000fe400078e002c */
[----:B------:R-:W-:Y:S01]  /*10070*/  IMAD.MOV.U32 R5, RZ, RZ, R45 ;  /* 0x000000ffff057224 */ /* 0x000fe200078e002d */
[----:B------:R-:W-:Y:S06]  /*10080*/  RET.REL.NODEC R8 `(_ZN3cub18CUB_300001_SM_10006detail6reduce28DeviceReduceSingleTileKernelINS2_10policy_hubIdyN4cuda3std3__44plusIdEEE10Policy1000EN6thrust24THRUST_300001_SM_1000_NS6detail15normal_iteratorINSD_10device_ptrIlEEEEPdyS9_dd6squareIdEEEvT0_T1_T2_T3_T4_T6_) ;  /* 0xfffffefc08dc7950 */ /* 0x000fec0003c3ffff */
        .type           $_ZN3cub18CUB_300001_SM_10006detail6reduce28DeviceReduceSingleTileKernelINS2_10policy_hubIdyN4cuda3std3__44plusIdEEE10Policy1000EN6thrust24THRUST_300001_SM_1000_NS6detail15normal_iteratorINSD_10device_ptrIlEEEEPdyS9_dd6squareIdEEEvT0_T1_T2_T3_T4_T6_$__internal_accurate_pow,@function
        .size           $_ZN3cub18CUB_300001_SM_10006detail6reduce28DeviceReduceSingleTileKernelINS2_10policy_hubIdyN4cuda3std3__44plusIdEEE10Policy1000EN6thrust24THRUST_300001_SM_1000_NS6detail15normal_iteratorINSD_10device_ptrIlEEEEPdyS9_dd6squareIdEEEvT0_T1_T2_T3_T4_T6_$__internal_accurate_pow,(.L_x_1894 - $_ZN3cub18CUB_300001_SM_10006detail6reduce28DeviceReduceSingleTileKernelINS2_10policy_hubIdyN4cuda3std3__44plusIdEEE10Policy1000EN6thrust24THRUST_300001_SM_1000_NS6detail15normal_iteratorINSD_10device_ptrIlEEEEPdyS9_dd6squareIdEEEvT0_T1_T2_T3_T4_T6_$__internal_accurate_pow)
$_ZN3cub18CUB_300001_SM_10006detail6reduce28DeviceReduceSingleTileKernelINS2_10policy_hubIdyN4cuda3std3__44plusIdEEE10Policy1000EN6thrust24THRUST_300001_SM_1000_NS6detail15normal_iteratorINSD_10device_ptrIlEEEEPdyS9_dd6squareIdEEEvT0_T1_T2_T3_T4_T6_$__internal_accurate_pow:
[----:B------:R-:W-:Y:S01]  /*10090*/  ISETP.GT.U32.AND P0, PT, R5, 0xfffff, PT ;  /* 0x000fffff0500780c */ /* 0x000fe20003f04070 */
[--C-:B------:R-:W-:Y:S01]  /*100a0*/  IMAD.MOV.U32 R7, RZ, RZ, R5.reuse ;  /* 0x000000ffff077224 */ /* 0x100fe200078e0005 */
[----:B------:R-:W-:Y:S01]  /*100b0*/  UMOV UR12, 0x7d2cafe2 ;  /* 0x7d2cafe2000c7882 */ /* 0x000fe20000000000 */
[----:B------:R-:W-:Y:S01]  /*100c0*/  IMAD.MOV.U32 R34, RZ, RZ, RZ ;  /* 0x000000ffff227224 */ /* 0x000fe200078e00ff */
        /* <DEDUP_REMOVED lines=9> */
[----:B------:R-:W-:-:S03]  /*10160*/  IMAD.MOV.U32 R44, RZ, RZ, R6 ;  /* 0x000000ffff2c7224 */ /* 0x000fc600078e0006 */
[----:B------:R-:W-:-:S04]  /*10170*/  LOP3.LUT R7, R7, 0x3ff00000, RZ, 0xfc, !PT ;  /* 0x3ff0000007077812 */ /* 0x000fc800078efcff */
[----:B------:R-:W-:Y:S01]  /*10180*/  ISETP.GE.U32.AND P1, PT, R7, 0x3ff6a09f, PT ;  /* 0x3ff6a09f0700780c */ /* 0x000fe20003f26070 */
[----:B------:R-:W-:-:S12]  /*10190*/  IMAD.MOV.U32 R45, RZ, RZ, R7 ;  /* 0x000000ffff2d7224 */ /* 0x000fd800078e0007 */
[----:B------:R-:W-:-:S04]  /*101a0*/  @P1 VIADD R6, R45, 0xfff00000 ;  /* 0xfff000002d061836 */ /* 0x000fc80000000000 */
[----:B------:R-:W-:-:S06]  /*101b0*/  @P1 IMAD.MOV.U32 R45, RZ, RZ, R6 ;  /* 0x000000ffff2d1224 */ /* 0x000fcc00078e0006 */
[C---:B------:R-:W-:Y:S02]  /*101c0*/  DADD R36, R44.reuse, 1 ;  /* 0x3ff000002c247429 */ /* 0x040fe40000000000 */
[----:B------:R-:W-:-:S04]  /*101d0*/  DADD R44, R44, -1 ;  /* 0xbff000002c2c7429 */ /* 0x000fc80000000000 */
[----:B------:R-:W0:Y:S02]  /*101e0*/  MUFU.RCP64H R35, R37 ;  /* 0x0000002500237308 */ /* 0x000e240000001800 */
[----:B0-----:R-:W-:-:S08]  /*101f0*/  DFMA R6, -R36, R34, 1 ;  /* 0x3ff000002406742b */ /* 0x001fd00000000122 */
[----:B------:R-:W-:-:S08]  /*10200*/  DFMA R6, R6, R6, R6 ;  /* 0x000000060606722b */ /* 0x000fd00000000006 */
[----:B------:R-:W-:Y:S01]  /*10210*/  DFMA R6, R34, R6, R34 ;  /* 0x000000062206722b */ /* 0x000fe20000000022 */
[----:B------:R-:W-:Y:S02]  /*10220*/  IMAD.MOV.U32 R34, RZ, RZ, 0x41ad3b5a ;  /* 0x41ad3b5aff227424 */ /* 0x000fe400078e00ff */
[----:B------:R-:W-:-:S05]  /*10230*/  IMAD.MOV.U32 R35, RZ, RZ, 0x3ed0f5d2 ;  /* 0x3ed0f5d2ff237424 */ /* 0x000fca00078e00ff */
[----:B------:R-:W-:-:S08]  /*10240*/  DMUL R50, R44, R6 ;  /* 0x000000062c327228 */ /* 0x000fd00000000000 */
[----:B------:R-:W-:-:S08]  /*10250*/  DFMA R50, R44, R6, R50 ;  /* 0x000000062c32722b */ /* 0x000fd00000000032 */
[CC--:B------:R-:W-:Y:S02]  /*10260*/  DMUL R40, R50.reuse, R50.reuse ;  /* 0x0000003232287228 */ /* 0x0c0fe40000000000 */
[----:B------:R-:W-:-:S06]  /*10270*/  DMUL R42, R50, R50 ;  /* 0x00000032322a7228 */ /* 0x000fcc0000000000 */
[----:B------:R-:W-:Y:S01]  /*10280*/  DFMA R34, R40, UR12, R34 ;  /* 0x0000000c28227c2b */ /* 0x000fe20008000022 */
[----:B------:R-:W-:Y:S01]  /*10290*/  UMOV UR12, 0x75488a3f ;  /* 0x75488a3f000c7882 */ /* 0x000fe20000000000 */
[----:B------:R-:W-:-:S06]  /*102a0*/  UMOV UR13, 0x3ef3b20a ;  /* 0x3ef3b20a000d7882 */ /* 0x000fcc0000000000 */
[----:B------:R-:W-:Y:S01]  /*102b0*/  DFMA R38, R40, R34, UR12 ;  /* 0x0000000c28267e2b */ /* 0x000fe20008000022 */
[----:B------:R-:W-:Y:S01]  /*102c0*/  UMOV UR12, 0xe4faecd5 ;  /* 0xe4faecd5000c7882 */ /* 0x000fe20000000000 */
[----:B------:R-:W-:Y:S01]  /*102d0*/  UMOV UR13, 0x3f1745cd ;  /* 0x3f1745cd000d7882 */ /* 0x000fe20000000000 */
[----:B------:R-:W-:-:S05]  /*102e0*/  DADD R34, R44, -R50 ;  /* 0x000000002c227229 */ /* 0x000fca0000000832 */
[----:B------:R-:W-:Y:S01]  /*102f0*/  DFMA R38, R40, R38, UR12 ;  /* 0x0000000c28267e2b */ /* 0x000fe20008000026 */
[----:B------:R-:W-:Y:S01]  /*10300*/  UMOV UR12, 0x258a578b ;  /* 0x258a578b000c7882 */ /* 0x000fe20000000000 */
[----:B------:R-:W-:Y:S01]  /*10310*/  UMOV UR13, 0x3f3c71c7 ;  /* 0x3f3c71c7000d7882 */ /* 0x000fe20000000000 */
[----:B------:R-:W-:-:S05]  /*10320*/  DADD R34, R34, R34 ;  /* 0x0000000022227229 */ /* 0x000fca0000000022 */
[----:B------:R-:W-:Y:S01]  /*10330*/  DFMA R38, R40, R38, UR12 ;  /* 0x0000000c28267e2b */ /* 0x000fe20008000026 */
[----:B------:R-:W-:Y:S01]  /*10340*/  UMOV UR12, 0x9242b910 ;  /* 0x9242b910000c7882 */ /* 0x000fe20000000000 */
[----:B------:R-:W-:Y:S01]  /*10350*/  UMOV UR13, 0x3f624924 ;  /* 0x3f624924000d7882 */ /* 0x000fe20000000000 */
[----:B------:R-:W-:-:S05]  /*10360*/  DFMA R34, R44, -R50, R34 ;  /* 0x800000322c22722b */ /* 0x000fca0000000022 */
[----:B------:R-:W-:Y:S01]  /*10370*/  DFMA R38, R40, R38, UR12 ;  /* 0x0000000c28267e2b */ /* 0x000fe20008000026 */
[----:B------:R-:W-:Y:S01]  /*10380*/  UMOV UR12, 0x99999dfb ;  /* 0x99999dfb000c7882 */ /* 0x000fe20000000000 */
[----:B------:R-:W-:Y:S01]  /*10390*/  UMOV UR13, 0x3f899999 ;  /* 0x3f899999000d7882 */ /* 0x000fe20000000000 */
[----:B------:R-:W-:-:S05]  /*103a0*/  DMUL R34, R6, R34 ;  /* 0x0000002206227228 */ /* 0x000fca0000000000 */
        /* <DEDUP_REMOVED lines=8> */
[C---:B------:R-:W-:Y:S01]  /*10430*/  DMUL R36, R50.reuse, R42 ;  /* 0x0000002a32247228 */ /* 0x040fe20000000000 */
[----:B------:R-:W-:Y:S01]  /*10440*/  VIADD R39, R35, 0x100000 ;  /* 0x0010000023277836 */ /* 0x000fe20000000000 */
[----:B------:R-:W-:Y:S01]  /*10450*/  DFMA R40, R50, R50, -R42 ;  /* 0x000000323228722b */ /* 0x000fe2000000082a */
[----:B------:R-:W-:-:S03]  /*10460*/  IMAD.MOV.U32 R38, RZ, RZ, R34 ;  /* 0x000000ffff267224 */ /* 0x000fc600078e0022 */
[----:B------:R-:W-:Y:S01]  /*10470*/  DADD R46, R46, -UR12 ;  /* 0x8000000c2e2e7e29 */ /* 0x000fe20008000000 */
[----:B------:R-:W-:Y:S01]  /*10480*/  UMOV UR12, 0x80000000 ;  /* 0x80000000000c7882 */ /* 0x000fe20000000000 */
[C---:B------:R-:W-:Y:S01]  /*10490*/  DFMA R6, R50.reuse, R42, -R36 ;  /* 0x0000002a3206722b */ /* 0x040fe20000000824 */
[----:B------:R-:W-:Y:S01]  /*104a0*/  UMOV UR13, 0x43300000 ;  /* 0x43300000000d7882 */ /* 0x000fe20000000000 */
[----:B------:R-:W-:-:S04]  /*104b0*/  DFMA R40, R50, R38, R40 ;  /* 0x000000263228722b */ /* 0x000fc80000000028 */
[----:B------:R-:W-:Y:S02]  /*104c0*/  DADD R44, R48, R46 ;  /* 0x00000000302c7229 */ /* 0x000fe4000000002e */
[----:B------:R-:W-:-:S06]  /*104d0*/  DFMA R6, R34, R42, R6 ;  /* 0x0000002a2206722b */ /* 0x000fcc0000000006 */
[----:B------:R-:W-:Y:S02]  /*104e0*/  DMUL R38, R44, R36 ;  /* 0x000000242c267228 */ /* 0x000fe40000000000 */
[----:B------:R-:W-:Y:S02]  /*104f0*/  DFMA R6, R50, R40, R6 ;  /* 0x000000283206722b */ /* 0x000fe40000000006 */
[----:B------:R-:W-:-:S04]  /*10500*/  DADD R48, R48, -R44 ;  /* 0x0000000030307229 */ /* 0x000fc8000000082c */
[----:B------:R-:W-:-:S04]  /*10510*/  DFMA R40, R44, R36, -R38 ;  /* 0x000000242c28722b */ /* 0x000fc80000000826 */
[----:B------:R-:W-:-:S04]  /*10520*/  DADD R48, R46, R48 ;  /* 0x000000002e307229 */ /* 0x000fc80000000030 */
[----:B------:R-:W-:-:S08]  /*10530*/  DFMA R6, R44, R6, R40 ;  /* 0x000000062c06722b */ /* 0x000fd00000000028 */
[----:B------:R-:W-:-:S08]  /*10540*/  DFMA R48, R48, R36, R6 ;  /* 0x000000243030722b */ /* 0x000fd00000000006 */
[----:B------:R-:W-:-:S08]  /*10550*/  DADD R6, R38, R48 ;  /* 0x0000000026067229 */ /* 0x000fd00000000030 */
[--C-:B------:R-:W-:Y:S02]  /*10560*/  DADD R36, R50, R6.reuse ;  /* 0x0000000032247229 */ /* 0x100fe40000000006 */
[----:B------:R-:W-:-:S06]  /*10570*/  DADD R38, R38, -R6 ;  /* 0x0000000026267229 */ /* 0x000fcc0000000806 */
[----:B------:R-:W-:Y:S02]  /*10580*/  DADD R50, R50, -R36 ;  /* 0x0000000032327229 */ /* 0x000fe40000000824 */
[----:B------:R-:W-:-:S06]  /*10590*/  DADD R38, R48, R38 ;  /* 0x0000000030267229 */ /* 0x000fcc0000000026 */
[----:B------:R-:W-:Y:S01]  /*105a0*/  DADD R50, R6, R50 ;  /* 0x0000000006327229 */ /* 0x000fe20000000032 */
[C---:B------:R-:W-:Y:S02]  /*105b0*/  VIADD R6, R5.reuse, 0xfffffc01 ;  /* 0xfffffc0105067836 */ /* 0x040fe40000000000 */
[----:B------:R-:W-:Y:S02]  /*105c0*/  @P1 VIADD R6, R5, 0xfffffc02 ;  /* 0xfffffc0205061836 */ /* 0x000fe40000000000 */
[----:B------:R-:W-:-:S03]  /*105d0*/  IMAD.MOV.U32 R7, RZ, RZ, 0x43300000 ;  /* 0x43300000ff077424 */ /* 0x000fc600078e00ff */
[----:B------:R-:W-:Y:S01]  /*105e0*/  DADD R38, R38, R50 ;  /* 0x0000000026267229 */ /* 0x000fe20000000032 */
[----:B------:R-:W-:-:S06]  /*105f0*/  LOP3.LUT R6, R6, 0x80000000, RZ, 0x3c, !PT ;  /* 0x8000000006067812 */ /* 0x000fcc00078e3cff */
[----:B------:R-:W-:Y:S01]  /*10600*/  DADD R8, R6, -UR12 ;  /* 0x8000000c06087e29 */ /* 0x000fe20008000000 */
[----:B------:R-:W-:Y:S01]  /*10610*/  UMOV UR12, 0xfefa39ef ;  /* 0xfefa39ef000c7882 */ /* 0x000fe20000000000 */
[----:B------:R-:W-:Y:S01]  /*10620*/  DADD R34, R34, R38 ;  /* 0x0000000022227229 */ /* 0x000fe20000000026 */
[----:B------:R-:W-:-:S07]  /*10630*/  UMOV UR13, 0x3fe62e42 ;  /* 0x3fe62e42000d7882 */ /* 0x000fce0000000000 */
        /* <DEDUP_REMOVED lines=68> */
[----:B------:R-:W-:-:S03]  /*10a80*/  @!P1 IMAD R9, R5, 0x100000, R9 ;  /* 0x0010000005099824 */ /* 0x000fc600078e0209 */
[----:B------:R-:W-:Y:S01]  /*10a90*/  @!P1 LEA R7, R6, 0x3ff00000, 0x14 ;  /* 0x3ff0000006079811 */ /* 0x000fe200078ea0ff */
[----:B------:R-:W-:-:S06]  /*10aa0*/  @!P1 IMAD.MOV.U32 R6, RZ, RZ, RZ ;  /* 0x000000ffff069224 */ /* 0x000fcc00078e00ff */
[----:B------:R-:W-:-:S11]  /*10ab0*/  @!P1 DMUL R36, R8, R6 ;  /* 0x0000000608249228 */ /* 0x000fd60000000000 */
.L_x_891:
[----:B------:R-:W-:Y:S01]  /*10ac0*/  DFMA R34, R34, R36, R36 ;  /* 0x000000242222722b */ /* 0x000fe20000000024 */
[----:B------:R-:W-:Y:S01]  /*10ad0*/  IMAD.MOV.U32 R8, RZ, RZ, R4 ;  /* 0x000000ffff087224 */ /* 0x000fe200078e0004 */
[----:B------:R-:W-:Y:S01]  /*10ae0*/  DSETP.NEU.AND P0, PT, |R36|, +INF , PT ;  /* 0x7ff000002400742a */ /* 0x000fe20003f0d200 */
[----:B------:R-:W-:-:S07]  /*10af0*/  IMAD.MOV.U32 R9, RZ, RZ, 0x0 ;  /* 0x00000000ff097424 */ /* 0x000fce00078e00ff */
[----:B------:R-:W-:Y:S02]  /*10b00*/  FSEL R6, R36, R34, !P0 ;  /* 0x0000002224067208 */ /* 0x000fe40004000000 */
[----:B------:R-:W-:Y:S01]  /*10b10*/  FSEL R5, R37, R35, !P0 ;  /* 0x0000002325057208 */ /* 0x000fe20004000000 */
[----:B------:R-:W-:Y:S06]  /*10b20*/  RET.REL.NODEC R8 `(_ZN3cub18CUB_300001_SM_10006detail6reduce28DeviceReduceSingleTileKernelINS2_10policy_hubIdyN4cuda3std3__44plusIdEEE10Policy1000EN6thrust24THRUST_300001_SM_1000_NS6detail15normal_iteratorINSD_10device_ptrIlEEEEPdyS9_dd6squareIdEEEvT0_T1_T2_T3_T4_T6_) ;  /* 0xfffffef408347950 */ /* 0x000fec0003c3ffff */
.L_x_892:
        /* <DEDUP_REMOVED lines=13> */
.L_x_1894:


//--------------------- .text._ZN3cub18CUB_300001_SM_10006detail6reduce28DeviceReduceSingleTileKernelINS2_10policy_hubIdjN4cuda3std3__44plusIdEEE10Policy1000EPdSC_iS9_ddNS7_10__identityEEEvT0_T1_T2_T3_T4_T6_ --------------------------
	.section	.text._ZN3cub18CUB_300001_SM_10006detail6reduce28DeviceReduceSingleTileKernelINS2_10policy_hubIdjN4cuda3std3__44plusIdEEE10Policy1000EPdSC_iS9_ddNS7_10__identityEEEvT0_T1_T2_T3_T4_T6_,"ax",@progbits
	.align	128
        .global         _ZN3cub18CUB_300001_SM_10006detail6reduce28DeviceReduceSingleTileKernelINS2_10policy_hubIdjN4cuda3std3__44plusIdEEE10Policy1000EPdSC_iS9_ddNS7_10__identityEEEvT0_T1_T2_T3_T4_T6_
        .type           _ZN3cub18CUB_300001_SM_10006detail6reduce28DeviceReduceSingleTileKernelINS2_10policy_hubIdjN4cuda3std3__44plusIdEEE10Policy1000EPdSC_iS9_ddNS7_10__identityEEEvT0_T1_T2_T3_T4_T6_,@function
        .size           _ZN3cub18CUB_300001_SM_10006detail6reduce28DeviceReduceSingleTileKernelINS2_10policy_hubIdjN4cuda3std3__44plusIdEEE10Policy1000EPdSC_iS9_ddNS7_10__identityEEEvT0_T1_T2_T3_T4_T6_,(.L_x_1904 - _ZN3cub18CUB_300001_SM_10006detail6reduce28DeviceReduceSingleTileKernelINS2_10policy_hubIdjN4cuda3std3__44plusIdEEE10Policy1000EPdSC_iS9_ddNS7_10__identityEEEvT0_T1_T2_T3_T4_T6_)
        .other          _ZN3cub18CUB_300001_SM_10006detail6reduce28DeviceReduceSingleTileKernelINS2_10policy_hubIdjN4cuda3std3__44plusIdEEE10Policy1000EPdSC_iS9_ddNS7_10__identityEEEvT0_T1_T2_T3_T4_T6_,@"STO_CUDA_ENTRY STV_DEFAULT"
_ZN3cub18CUB_300001_SM_10006detail6reduce28DeviceReduceSingleTileKernelINS2_10policy_hubIdjN4cuda3std3__44plusIdEEE10Policy1000EPdSC_iS9_ddNS7_10__identityEEEvT0_T1_T2_T3_T4_T6_:
.text._ZN3cub18CUB_300001_SM_10006detail6reduce28DeviceReduceSingleTileKernelINS2_10policy_hubIdjN4cuda3std3__44plusIdEEE10Policy1000EPdSC_iS9_ddNS7_10__identityEEEvT0_T1_T2_T3_T4_T6_:
        /* <DEDUP_REMOVED lines=13> */
.L_x_893:
        /* <DEDUP_REMOVED lines=13> */
.L_x_897:
[----:B------:R-:W-:Y:S05]  /*01a0*/  BSYNC.RECONVERGENT B1 ;  /* 0x0000000000017941 */ /* 0x000fea0003800200 */
.L_x_896:
[----:B------:R-:W-:Y:S01]  /*01b0*/  ISETP.GE.AND P0, PT, R5, R4, PT ;  /* 0x000000040500720c */ /* 0x000fe20003f06270 */
[----:B------:R-:W-:-:S12]  /*01c0*/  BSSY.RECONVERGENT B1, `(.L_x_898) ;  /* 0x0000078000017945 */ /* 0x000fd80003800200 */
[----:B------:R-:W-:Y:S05]  /*01d0*/  @P0 BRA `(.L_x_899) ;  /* 0x0000000400d80947 */ /* 0x000fea0003800000 */
[----:B------:R-:W-:Y:S01]  /*01e0*/  LOP3.LUT R9, RZ, R5, RZ, 0x33, !PT ;  /* 0x00000005ff097212 */ /* 0x000fe200078e33ff */
[----:B------:R-:W-:Y:S04]  /*01f0*/  BSSY.RECONVERGENT B2, `(.L_x_900) ;  /* 0x0000019000027945 */ /* 0x000fe80003800200 */
[----:B------:R-:W-:-:S04]  /*0200*/  IMAD.IADD R9, R9, 0x1, R4 ;  /* 0x0000000109097824 */ /* 0x000fc800078e0204 */
[C---:B------:R-:W-:Y:S01]  /*0210*/  IMAD.HI.U32 R0, R9.reuse, -0x33333333, RZ ;  /* 0xcccccccd09007827 */ /* 0x040fe200078e00ff */
[----:B------:R-:W-:-:S04]  /*0220*/  ISETP.GE.U32.AND P0, PT, R9, 0x780, PT ;  /* 0x000007800900780c */ /* 0x000fc80003f06070 */
[----:B------:R-:W-:-:S04]  /*0230*/  SHF.R.U32.HI R0, RZ, 0x9, R0 ;  /* 0x00000009ff007819 */ /* 0x000fc80000011600 */
[----:B------:R-:W-:-:S04]  /*0240*/  LOP3.LUT R2, R0, 0x3, RZ, 0xc0, !PT ;  /* 0x0000000300027812 */ /* 0x000fc800078ec0ff */
[----:B------:R-:W-:-:S13]  /*0250*/  ISETP.NE.AND P1, PT, R2, 0x3, PT ;  /* 0x000000030200780c */ /* 0x000fda0003f25270 */
[----:B------:R-:W-:Y:S05]  /*0260*/  @!P1 BRA `(.L_x_901) ;  /* 0x0000000000449947 */ /* 0x000fea0003800000 */
[----:B------:R-:W0:Y:S01]  /*0270*/  LDC.64 R8, c[0x0][0x380] ;  /* 0x0000e000ff087b82 */ /* 0x000e220000000a00 */
[----:B------:R-:W-:-:S05]  /*0280*/  VIADD R0, R0, 0x1 ;  /* 0x0000000100007836 */ /* 0x000fca0000000000 */
[----:B------:R-:W-:-:S05]  /*0290*/  LOP3.LUT R0, R0, 0x3, RZ, 0xc0, !PT ;  /* 0x0000000300007812 */ /* 0x000fca00078ec0ff */
[----:B------:R-:W-:Y:S02]  /*02a0*/  IMAD.MOV R0, RZ, RZ, -R0 ;  /* 0x000000ffff007224 */ /* 0x000fe400078e0a00 */
[----:B0-----:R-:W-:-:S04]  /*02b0*/  IMAD.WIDE.U32 R8, R5, 0x8, R8 ;  /* 0x0000000805087825 */ /* 0x001fc800078e0008 */
[----:B------:R-:W-:Y:S02]  /*02c0*/  IMAD.MOV.U32 R2, RZ, RZ, R8 ;  /* 0x000000ffff027224 */ /* 0x000fe400078e0008 */
[----:B------:R-:W-:-:S07]  /*02d0*/  IMAD.MOV.U32 R11, RZ, RZ, R9 ;  /* 0x000000ffff0b7224 */ /* 0x000fce00078e0009 */
.L_x_902:
        /* <DEDUP_REMOVED lines=10> */
.L_x_901:
[----:B------:R-:W-:Y:S05]  /*0380*/  BSYNC.RECONVERGENT B2 ;  /* 0x0000000000027941 */ /* 0x000fea0003800200 */
.L_x_900:
        /* <DEDUP_REMOVED lines=8> */
.L_x_905:
        /* <DEDUP_REMOVED lines=43> */
.L_x_904:
[----:B------:R-:W-:Y:S05]  /*06c0*/  BSYNC.RECONVERGENT B2 ;  /* 0x0000000000027941 */ /* 0x000fea0003800200 */
.L_x_903:
        /* <DEDUP_REMOVED lines=26> */
.L_x_907:
[----:B------:R-:W-:Y:S05]  /*0870*/  BSYNC.RECONVERGENT B2 ;  /* 0x0000000000027941 */ /* 0x000fea0003800200 */
.L_x_906:
        /* <DEDUP_REMOVED lines=12> */
.L_x_899:
[----:B------:R-:W-:Y:S05]  /*0940*/  BSYNC.RECONVERGENT B1 ;  /* 0x0000000000017941 */ /* 0x000fea0003800200 */
.L_x_898:
        /* <DEDUP_REMOVED lines=47> */
[----:B------:R-:W0:Y:S04]  /*0c40*/  LDS.128 R8, [UR4+0x20] ;  /* 0x00002004ff087984 */ /* 0x000e280008000c00 */
[----:B------:R-:W1:Y:S04]  /*0c50*/  LDS.128 R16, [UR4+0x30] ;  /* 0x00003004ff107984 */ /* 0x000e680008000c00 */
[----:B--2---:R-:W2:Y:S01]  /*0c60*/  LDS.128 R4, [UR4+0x40] ;  /* 0x00004004ff047984 */ /* 0x004ea20008000c00 */
[----:B0-----:R-:W-:-:S03]  /*0c70*/  DADD R8, R12, R8 ;  /* 0x000000000c087229 */ /* 0x001fc60000000008 */
[----:B------:R-:W-:Y:S05]  /*0c80*/  LDS.128 R12, [UR4+0x60] ;  /* 0x00006004ff0c7984 */ /* 0x000fea0008000c00 */
[----:B------:R-:W-:Y:S02]  /*0c90*/  DADD R2, R8, R10 ;  /* 0x0000000008027229 */ /* 0x000fe4000000000a */
[----:B------:R-:W0:Y:S06]  /*0ca0*/  LDS.128 R8, [UR4+0x50] ;  /* 0x00005004ff087984 */ /* 0x000e2c0008000c00 */
[----:B-1----:R-:W-:-:S08]  /*0cb0*/  DADD R2, R2, R16 ;  /* 0x0000000002027229 */ /* 0x002fd00000000010 */
[----:B------:R-:W-:-:S08]  /*0cc0*/  DADD R2, R2, R18 ;  /* 0x0000000002027229 */ /* 0x000fd00000000012 */
[----:B--2---:R-:W-:-:S08]  /*0cd0*/  DADD R2, R2, R4 ;  /* 0x0000000002027229 */ /* 0x004fd00000000004 */
[----:B------:R-:W-:Y:S01]  /*0ce0*/  DADD R2, R2, R6 ;  /* 0x0000000002027229 */ /* 0x000fe20000000006 */
[----:B------:R-:W1:Y:S07]  /*0cf0*/  LDS.128 R4, [UR4+0x70] ;  /* 0x00007004ff047984 */ /* 0x000e6e0008000c00 */
[----:B0-----:R-:W-:-:S08]  /*0d00*/  DADD R2, R2, R8 ;  /* 0x0000000002027229 */ /* 0x001fd00000000008 */
[----:B------:R-:W-:Y:S01]  /*0d10*/  DADD R2, R2, R10 ;  /* 0x0000000002027229 */ /* 0x000fe2000000000a */
[----:B------:R-:W0:Y:S07]  /*0d20*/  LDS.128 R8, [UR4+0x80] ;  /* 0x00008004ff087984 */ /* 0x000e2e0008000c00 */
[----:B------:R-:W-:-:S08]  /*0d30*/  DADD R2, R2, R12 ;  /* 0x0000000002027229 */ /* 0x000fd0000000000c */
[----:B------:R-:W-:Y:S01]  /*0d40*/  DADD R2, R2, R14 ;  /* 0x0000000002027229 */ /* 0x000fe2000000000e */
[----:B------:R-:W2:Y:S07]  /*0d50*/  LDS.128 R12, [UR4+0x90] ;  /* 0x00009004ff0c7984 */ /* 0x000eae0008000c00 */
[----:B-1----:R-:W-:-:S08]  /*0d60*/  DADD R2, R2, R4 ;  /* 0x0000000002027229 */ /* 0x002fd00000000004 */
[----:B------:R-:W-:Y:S01]  /*0d70*/  DADD R2, R2, R6 ;  /* 0x0000000002027229 */ /* 0x000fe20000000006 */
[----:B------:R-:W1:Y:S07]  /*0d80*/  LDS.128 R4, [UR4+0xa0] ;  /* 0x0000a004ff047984 */ /* 0x000e6e0008000c00 */
[----:B0-----:R-:W-:Y:S01]  /*0d90*/  DADD R2, R2, R8 ;  /* 0x0000000002027229 */ /* 0x001fe20000000008 */
[----:B------:R-:W0:Y:S07]  /*0da0*/  LDS.64 R8, [UR4+0xb0] ;  /* 0x0000b004ff087984 */ /* 0x000e2e0008000a00 */
[----:B------:R-:W-:-:S08]  /*0db0*/  DADD R2, R2, R10 ;  /* 0x0000000002027229 */ /* 0x000fd0000000000a */
[----:B--2---:R-:W-:-:S08]  /*0dc0*/  DADD R2, R2, R12 ;  /* 0x0000000002027229 */ /* 0x004fd0000000000c */
[----:B------:R-:W-:-:S08]  /*0dd0*/  DADD R2, R2, R14 ;  /* 0x0000000002027229 */ /* 0x000fd0000000000e */
[----:B-1----:R-:W-:-:S08]  /*0de0*/  DADD R2, R2, R4 ;  /* 0x0000000002027229 */ /* 0x002fd00000000004 */
[----:B------:R-:W-:-:S08]  /*0df0*/  DADD R2, R2, R6 ;  /* 0x0000000002027229 */ /* 0x000fd00000000006 */
[----:B0-----:R-:W-:Y:S01]  /*0e00*/  DADD R12, R2, R8 ;  /* 0x00000000020c7229 */ /* 0x001fe20000000008 */
[----:B------:R-:W-:Y:S10]  /*0e10*/  BRA `(.L_x_909) ;  /* 0x0000001800487947 */ /* 0x000ff40003800000 */
.L_x_908:
        /* <DEDUP_REMOVED lines=32> */
[----:B------:R-:W-:Y:S01]  /*1020*/  VIADD R0, R2, 0x10 ;  /* 0x0000001002007836 */ /* 0x000fe20000000000 */
[----:B------:R-:W-:Y:S02]  /*1030*/  @!P1 SHF.R.U32.HI R2, RZ, 0x2, R3 ;  /* 0x00000002ff029819 */ /* 0x000fe40000011603 */
[----:B------:R-:W1:Y:S02]  /*1040*/  SHFL.DOWN PT, R7, R11, 0x8, R5 ;  /* 0x090000000b077989 */ /* 0x000e6400000e0005 */
[----:B------:R-:W-:Y:S01]  /*1050*/  @!P1 LOP3.LUT R2, R2, 0xf8, RZ, 0xc0, !PT ;  /* 0x000000f802029812 */ /* 0x000fe200078ec0ff */
[----:B-1----:R-:W-:-:S10]  /*1060*/  DADD R6, R6, R10 ;  /* 0x0000000006067229 */ /* 0x002fd4000000000a */
[----:B------:R-:W-:Y:S02]  /*1070*/  FSEL R8, R10, R6, P0 ;  /* 0x000000060a087208 */ /* 0x000fe40000000000 */
[----:B------:R-:W-:Y:S02]  /*1080*/  FSEL R9, R11, R7, P0 ;  /* 0x000000070b097208 */ /* 0x000fe40000000000 */
[----:B------:R-:W-:Y:S01]  /*1090*/  @!P1 MOV R10, 0x400 ;  /* 0x00000400000a9802 */ /* 0x000fe20000000f00 */
[----:B------:R-:W-:Y:S01]  /*10a0*/  SHFL.DOWN PT, R6, R8, 0x10, R5 ;  /* 0x0a00000008067989 */ /* 0x000fe200000e0005 */
[----:B------:R-:W-:Y:S02]  /*10b0*/  ISETP.GT.AND P0, PT, R0, R5, PT ;  /* 0x000000050000720c */ /* 0x000fe40003f04270 */
[----:B0-----:R-:W-:Y:S01]  /*10c0*/  @!P1 LEA R11, R13, R10, 0x18 ;  /* 0x0000000a0d0b9211 */ /* 0x001fe200078ec0ff */
        /* <DEDUP_REMOVED lines=13> */
[----:B------:R-:W0:Y:S04]  /*11a0*/  LDS.128 R16, [UR4+0x20] ;  /* 0x00002004ff107984 */ /* 0x000e280008000c00 */
[----:B-1----:R-:W1:Y:S01]  /*11b0*/  LDS.128 R8, [UR4+0x30] ;  /* 0x00003004ff087984 */ /* 0x002e620008000c00 */
[----:B0-----:R-:W-:-:S10]  /*11c0*/  DADD R16, R12, R16 ;  /* 0x000000000c107229 */ /* 0x001fd40000000010 */
[----:B------:R-:W-:Y:S02]  /*11d0*/  FSEL R2, R16, R12, P1 ;  /* 0x0000000c10027208 */ /* 0x000fe40000800000 */
[----:B------:R-:W-:Y:S02]  /*11e0*/  FSEL R3, R17, R13, P1 ;  /* 0x0000000d11037208 */ /* 0x000fe40000800000 */
[----:B------:R-:W-:Y:S01]  /*11f0*/  ISETP.GT.AND P1, PT, R4, 0x40, PT ;  /* 0x000000400400780c */ /* 0x000fe20003f24270 */
[----:B------:R-:W0:Y:S03]  /*1200*/  LDS.128 R12, [UR4+0x40] ;  /* 0x00004004ff0c7984 */ /* 0x000e260008000c00 */
        /* <DEDUP_REMOVED lines=65> */
[----:B------:R-:W1:Y:S01]  /*1620*/  LDS.64 R2, [UR4+0xb0] ;  /* 0x0000b004ff027984 */ /* 0x000e620008000a00 */
        /* <DEDUP_REMOVED lines=11> */
[----:B------:R-:W-:Y:S01]  /*16e0*/  FSEL R13, R3, R7, P1 ;  /* 0x00000007030d7208 */ /* 0x000fe20000800000 */
[----:B------:R-:W-:Y:S06]  /*16f0*/  BRA `(.L_x_909) ;  /* 0x0000001000107947 */ /* 0x000fec0003800000 */
.L_x_895:
[----:B------:R-:W0:Y:S01]  /*1700*/  S2R R0, SR_TID.X ;  /* 0x0000000000007919 */ /* 0x000e220000002100 */
[----:B------:R-:W0:Y:S02]  /*1710*/  LDC.64 R6, c[0x0][0x380] ;  /* 0x0000e000ff067b82 */ /* 0x000e240000000a00 */
[----:B0-----:R-:W-:-:S05]  /*1720*/  IMAD.WIDE.U32 R6, R0, 0x8, R6 ;  /* 0x0000000800067825 */ /* 0x001fca00078e0006 */
[----:B------:R-:W2:Y:S04]  /*1730*/  LDG.E.64.CONSTANT R20, desc[UR6][R6.64] ;  /* 0x0000000606147981 */ /* 0x000ea8000c1e9b00 */
[----:B------:R-:W2:Y:S04]  /*1740*/  LDG.E.64.CONSTANT R2, desc[UR6][R6.64+0x1400] ;  /* 0x0014000606027981 */ /* 0x000ea8000c1e9b00 */
[----:B------:R-:W3:Y:S04]  /*1750*/  LDG.E.64.CONSTANT R8, desc[UR6][R6.64+0x2800] ;  /* 0x0028000606087981 */ /* 0x000ee8000c1e9b00 */
[----:B------:R-:W4:Y:S04]  /*1760*/  LDG.E.64.CONSTANT R10, desc[UR6][R6.64+0x3c00] ;  /* 0x003c0006060a7981 */ /* 0x000f28000c1e9b00 */
[----:B------:R-:W5:Y:S04]  /*1770*/  LDG.E.64.CONSTANT R12, desc[UR6][R6.64+0x5000] ;  /* 0x00500006060c7981 */ /* 0x000f68000c1e9b00 */
[----:B------:R-:W5:Y:S04]  /*1780*/  LDG.E.64.CONSTANT R14, desc[UR6][R6.64+0x6400] ;  /* 0x00640006060e7981 */ /* 0x000f68000c1e9b00 */
[----:B------:R-:W5:Y:S04]  /*1790*/  LDG.E.64.CONSTANT R16, desc[UR6][R6.64+0x7800] ;  /* 0x0078000606107981 */ /* 0x000f68000c1e9b00 */
[----:B------:R-:W5:Y:S01]  /*17a0*/  LDG.E.64.CONSTANT R18, desc[UR6][R6.64+0x8c00] ;  /* 0x008c000606127981 */ /* 0x000f62000c1e9b00 */
[----:B------:R-:W-:Y:S01]  /*17b0*/  ISETP.GE.U32.AND P0, PT, R4, 0x2800, PT ;  /* 0x000028000400780c */ /* 0x000fe20003f06070 */
[----:B--2---:R-:W-:-:S08]  /*17c0*/  DADD R2, R20, R2 ;  /* 0x0000000014027229 */ /* 0x004fd00000000002 */
[----:B---3--:R-:W-:Y:S01]  /*17d0*/  DADD R2, R8, R2 ;  /* 0x0000000008027229 */ /* 0x008fe20000000002 */
[----:B------:R-:W-:-:S07]  /*17e0*/  IMAD.MOV.U32 R9, RZ, RZ, 0x1400 ;  /* 0x00001400ff097424 */ /* 0x000fce00078e00ff */
[----:B----4-:R-:W-:-:S08]  /*17f0*/  DADD R2, R10, R2 ;  /* 0x000000000a027229 */ /* 0x010fd00000000002 */
[----:B-----5:R-:W-:-:S08]  /*1800*/  DADD R2, R12, R2 ;  /* 0x000000000c027229 */ /* 0x020fd00000000002 */
[----:B------:R-:W-:-:S08]  /*1810*/  DADD R2, R14, R2 ;  /* 0x000000000e027229 */ /* 0x000fd00000000002 */
[----:B------:R-:W-:-:S08]  /*1820*/  DADD R2, R16, R2 ;  /* 0x0000000010027229 */ /* 0x000fd00000000002 */
[----:B------:R-:W-:Y:S01]  /*1830*/  DADD R2, R18, R2 ;  /* 0x0000000012027229 */ /* 0x000fe20000000002 */
[----:B------:R-:W-:Y:S10]  /*1840*/  @!P0 BRA `(.L_x_910) ;  /* 0x00000000006c8947 */ /* 0x000ff40003800000 */
[----:B------:R-:W0:Y:S01]  /*1850*/  LDC R26, c[0x0][0x390] ;  /* 0x0000e400ff1a7b82 */ /* 0x000e220000000800 */
[----:B------:R-:W-:Y:S02]  /*1860*/  VIADD R8, R4, 0xffffec00 ;  /* 0xffffec0004087836 */ /* 0x000fe40000000000 */
[----:B------:R-:W-:-:S07]  /*1870*/  IMAD.MOV.U32 R9, RZ, RZ, 0x1400 ;  /* 0x00001400ff097424 */ /* 0x000fce00078e00ff */
.L_x_912:
[----:B------:R-:W-:-:S05]  /*1880*/  IMAD.WIDE R12, R9, 0x8, R6 ;  /* 0x00000008090c7825 */ /* 0x000fca00078e0206 */
[----:B------:R-:W2:Y:S04]  /*1890*/  LDG.E.64.CONSTANT R4, desc[UR6][R12.64] ;  /* 0x000000060c047981 */ /* 0x000ea8000c1e9b00 */
[----:B------:R-:W3:Y:S04]  /*18a0*/  LDG.E.64.CONSTANT R14, desc[UR6][R12.64+0x1400] ;  /* 0x001400060c0e7981 */ /* 0x000ee8000c1e9b00 */
[----:B------:R-:W4:Y:S04]  /*18b0*/  LDG.E.64.CONSTANT R16, desc[UR6][R12.64+0x2800] ;  /* 0x002800060c107981 */ /* 0x000f28000c1e9b00 */
[----:B------:R-:W5:Y:S04]  /*18c0*/  LDG.E.64.CONSTANT R18, desc[UR6][R12.64+0x3c00] ;  /* 0x003c00060c127981 */ /* 0x000f68000c1e9b00 */
        /* <DEDUP_REMOVED lines=8> */
[----:B------:R-:W-:-:S08]  /*1950*/  DADD R4, R20, R4 ;  /* 0x0000000014047229 */ /* 0x000fd00000000004 */
[----:B------:R-:W-:Y:S01]  /*1960*/  DADD R22, R22, R4 ;  /* 0x0000000016167229 */ /* 0x000fe20000000004 */
[----:B0-----:R-:W-:-:S04]  /*1970*/  IMAD.MOV.U32 R4, RZ, RZ, R26 ;  /* 0x000000ffff047224 */ /* 0x001fc800078e001a */
[----:B------:R-:W-:-:S03]  /*1980*/  IMAD.IADD R2, R4, 0x1, -R9 ;  /* 0x0000000104027824 */ /* 0x000fc600078e0a09 */
[----:B------:R-:W-:Y:S02]  /*1990*/  DADD R22, R24, R22 ;  /* 0x0000000018167229 */ /* 0x000fe40000000016 */
[----:B------:R-:W-:-:S06]  /*19a0*/  ISETP.GE.AND P0, PT, R2, 0x1400, PT ;  /* 0x000014000200780c */ /* 0x000fcc0003f06270 */
[----:B------:R-:W-:-:S07]  /*19b0*/  DADD R2, R10, R22 ;  /* 0x000000000a027229 */ /* 0x000fce0000000016 */
[----:B------:R-:W-:Y:S05]  /*19c0*/  @!P0 BRA `(.L_x_911) ;  /* 0x0000000800348947 */ /* 0x000fea0003800000 */
[----:B------:R-:W-:-:S05]  /*19d0*/  VIADD R9, R9, 0x1400 ;  /* 0x0000140009097836 */ /* 0x000fca0000000000 */
[----:B------:R-:W-:-:S13]  /*19e0*/  ISETP.GT.AND P0, PT, R9, R8, PT ;  /* 0x000000080900720c */ /* 0x000fda0003f04270 */
[----:B------:R-:W-:Y:S05]  /*19f0*/  @!P0 BRA `(.L_x_912) ;  /* 0xfffffffc00a08947 */ /* 0x000fea000383ffff */
.L_x_910:
[----:B------:R-:W-:-:S13]  /*1a00*/  ISETP.GE.AND P0, PT, R9, R4, PT ;  /* 0x000000040900720c */ /* 0x000fda0003f06270 */
[----:B------:R-:W-:Y:S05]  /*1a10*/  @P0 BRA `(.L_x_911) ;  /* 0x0000000800200947 */ /* 0x000fea0003800000 */
[----:B------:R-:W-:Y:S01]  /*1a20*/  IMAD.IADD R39, R4, 0x1, -R9 ;  /* 0x0000000104277824 */ /* 0x000fe200078e0a09 */
[----:B------:R-:W-:Y:S04]  /*1a30*/  BSSY.RECONVERGENT B1, `(.L_x_911) ;  /* 0x0000086000017945 */ /* 0x000fe80003800200 */
[----:B------:R-:W-:-:S13]  /*1a40*/  ISETP.GE.AND P0, PT, R0, R39, PT ;  /* 0x000000270000720c */ /* 0x000fda0003f06270 */
[----:B------:R-:W-:Y:S05]  /*1a50*/  @P0 BRA `(.L_x_913) ;  /* 0x00000008000c0947 */ /* 0x000fea0003800000 */
[----:B------:R-:W-:Y:S01]  /*1a60*/  LOP3.LUT R5, RZ, R0, RZ, 0x33, !PT ;  /* 0x00000000ff057212 */ /* 0x000fe200078e33ff */
[----:B------:R-:W-:Y:S01]  /*1a70*/  BSSY.RECONVERGENT B2, `(.L_x_914) ;  /* 0x0000017000027945 */ /* 0x000fe20003800200 */
[----:B------:R-:W-:Y:S02]  /*1a80*/  IMAD.MOV.U32 R38, RZ, RZ, R0 ;  /* 0x000000ffff267224 */ /* 0x000fe400078e0000 */
[----:B------:R-:W-:-:S04]  /*1a90*/  IADD3 R5, PT, PT, -R9, R4, R5 ;  /* 0x0000000409057210 */ /* 0x000fc80007ffe105 */
[C---:B------:R-:W-:Y:S01]  /*1aa0*/  ISETP.GE.U32.AND P1, PT, R5.reuse, 0x780, PT ;  /* 0x000007800500780c */ /* 0x040fe20003f26070 */
[----:B------:R-:W-:-:S05]  /*1ab0*/  IMAD.HI.U32 R4, R5, -0x33333333, RZ ;  /* 0xcccccccd05047827 */ /* 0x000fca00078e00ff */
[----:B------:R-:W-:-:S04]  /*1ac0*/  SHF.R.U32.HI R4, RZ, 0x9, R4 ;  /* 0x00000009ff047819 */ /* 0x000fc80000011604 */
[----:B------:R-:W-:-:S04]  /*1ad0*/  LOP3.LUT R6, R4, 0x3, RZ, 0xc0, !PT ;  /* 0x0000000304067812 */ /* 0x000fc800078ec0ff */
[----:B------:R-:W-:-:S13]  /*1ae0*/  ISETP.NE.AND P0, PT, R6, 0x3, PT ;  /* 0x000000030600780c */ /* 0x000fda0003f05270 */
[----:B------:R-:W-:Y:S05]  /*1af0*/  @!P0 BRA `(.L_x_915) ;  /* 0x0000000000388947 */ /* 0x000fea0003800000 */
[----:B------:R-:W0:Y:S01]  /*1b00*/  LDC.64 R6, c[0x0][0x380] ;  /* 0x0000e000ff067b82 */ /* 0x000e220000000a00 */
[----:B------:R-:W-:Y:S02]  /*1b10*/  VIADD R4, R4, 0x1 ;  /* 0x0000000104047836 */ /* 0x000fe40000000000 */
[----:B------:R-:W-:Y:S02]  /*1b20*/  IMAD.IADD R11, R0, 0x1, R9 ;  /* 0x00000001000b7824 */ /* 0x000fe400078e0209 */
[----:B------:R-:W-:Y:S01]  /*1b30*/  IMAD.MOV.U32 R38, RZ, RZ, R0 ;  /* 0x000000ffff267224 */ /* 0x000fe200078e0000 */
[----:B------:R-:W-:-:S05]  /*1b40*/  LOP3.LUT R4, R4, 0x3, RZ, 0xc0, !PT ;  /* 0x0000000304047812 */ /* 0x000fca00078ec0ff */
[----:B------:R-:W-:-:S07]  /*1b50*/  IMAD.MOV R8, RZ, RZ, -R4 ;  /* 0x000000ffff087224 */ /* 0x000fce00078e0a04 */
.L_x_916:
[----:B0-----:R-:W-:-:S06]  /*1b60*/  IMAD.WIDE.U32 R4, R11, 0x8, R6 ;  /* 0x000000080b047825 */ /* 0x001fcc00078e0006 */
[----:B------:R-:W2:Y:S01]  /*1b70*/  LDG.E.64.CONSTANT R4, desc[UR6][R4.64] ;  /* 0x0000000604047981 */ /* 0x000ea2000c1e9b00 */
[----:B------:R-:W-:Y:S02]  /*1b80*/  VIADD R8, R8, 0x1 ;  /* 0x0000000108087836 */ /* 0x000fe40000000000 */
[----:B------:R-:W-:Y:S02]  /*1b90*/  VIADD R38, R38, 0x280 ;  /* 0x0000028026267836 */ /* 0x000fe40000000000 */
[----:B------:R-:W-:Y:S01]  /*1ba0*/  VIADD R11, R11, 0x280 ;  /* 0x000002800b0b7836 */ /* 0x000fe20000000000 */
[----:B------:R-:W-:Y:S01]  /*1bb0*/  ISETP.NE.AND P0, PT, R8, RZ, PT ;  /* 0x000000ff0800720c */ /* 0x000fe20003f05270 */
[----:B--2---:R-:W-:-:S12]  /*1bc0*/  DADD R2, R4, R2 ;  /* 0x0000000004027229 */ /* 0x004fd80000000002 */
[----:B------:R-:W-:Y:S05]  /*1bd0*/  @P0 BRA `(.L_x_916) ;  /* 0xfffffffc00e00947 */ /* 0x000fea000383ffff */
.L_x_915:
[----:B------:R-:W-:Y:S05]  /*1be0*/  BSYNC.RECONVERGENT B2 ;  /* 0x0000000000027941 */ /* 0x000fea0003800200 */
.L_x_914:
[----:B------:R-:W-:Y:S05]  /*1bf0*/  @!P1 BRA `(.L_x_913) ;  /* 0x0000000400a49947 */ /* 0x000fea0003800000 */
[----:B------:R-:W0:Y:S01]  /*1c00*/  LDCU.64 UR4, c[0x0][0x380] ;  /* 0x00007000ff0477ac */ /* 0x000e220008000a00 */
[----:B------:R-:W-:Y:S01]  /*1c10*/  IMAD.IADD R7, R39, 0x1, -R38 ;  /* 0x0000000127077824 */ /* 0x000fe200078e0a26 */
[C---:B------:R-:W-:Y:S01]  /*1c20*/  IADD3 R5, P0, PT, R38.reuse, R9, RZ ;  /* 0x0000000926057210 */ /* 0x040fe20007f1e0ff */
[----:B------:R-:W-:Y:S01]  /*1c30*/  BSSY.RECONVERGENT B2, `(.L_x_917) ;  /* 0x000003a000027945 */ /* 0x000fe20003800200 */
[----:B------:R-:W-:Y:S02]  /*1c40*/  IMAD.IADD R40, R38, 0x1, R9 ;  /* 0x0000000126287824 */ /* 0x000fe400078e0209 */
        /* <DEDUP_REMOVED lines=10> */
.L_x_919:
[----:B------:R-:W0:Y:S01]  /*1cf0*/  LDC.64 R30, c[0x0][0x380] ;  /* 0x0000e000ff1e7b82 */ /* 0x000e220000000a00 */
[----:B------:R-:W2:Y:S04]  /*1d00*/  LDG.E.64.CONSTANT R8, desc[UR6][R4.64+-0x1400] ;  /* 0xffec000604087981 */ /* 0x000ea8000c1e9b00 */
[----:B------:R-:W3:Y:S01]  /*1d10*/  LDG.E.64.CONSTANT R10, desc[UR6][R4.64] ;  /* 0x00000006040a7981 */ /* 0x000ee2000c1e9b00 */
[----:B------:R-:W-:-:S03]  /*1d20*/  VIADD R15, R40, 0xa00 ;  /* 0x00000a00280f7836 */ /* 0x000fc60000000000 */
[----:B------:R-:W4:Y:S04]  /*1d30*/  LDG.E.64.CONSTANT R12, desc[UR6][R4.64+0x1400] ;  /* 0x00140006040c7981 */ /* 0x000f28000c1e9b00 */
[----:B------:R-:W5:Y:S04]  /*1d40*/  LDG.E.64.CONSTANT R16, desc[UR6][R4.64+0x3c00] ;  /* 0x003c000604107981 */ /* 0x000f68000c1e9b00 */
[----:B------:R-:W5:Y:S01]  /*1d50*/  LDG.E.64.CONSTANT R18, desc[UR6][R4.64+0x5000] ;  /* 0x0050000604127981 */ /* 0x000f62000c1e9b00 */
[----:B------:R-:W-:-:S03]  /*1d60*/  VIADD R23, R40, 0x1400 ;  /* 0x0000140028177836 */ /* 0x000fc60000000000 */
[----:B------:R-:W5:Y:S01]  /*1d70*/  LDG.E.64.CONSTANT R20, desc[UR6][R4.64+0x6400] ;  /* 0x0064000604147981 */ /* 0x000f62000c1e9b00 */
[----:B0-----:R-:W-:-:S03]  /*1d80*/  IMAD.WIDE.U32 R6, R40, 0x8, R30 ;  /* 0x0000000828067825 */ /* 0x001fc600078e001e */
[----:B------:R-:W5:Y:S04]  /*1d90*/  LDG.E.64.CONSTANT R24, desc[UR6][R4.64+0x8c00] ;  /* 0x008c000604187981 */ /* 0x000f68000c1e9b00 */
[----:B------:R-:W5:Y:S04]  /*1da0*/  LDG.E.64.CONSTANT R26, desc[UR6][R4.64+0xa000] ;  /* 0x00a00006041a7981 */ /* 0x000f68000c1e9b00 */
[----:B------:R-:W2:Y:S01]  /*1db0*/  LDG.E.64.CONSTANT R6, desc[UR6][R6.64] ;  /* 0x0000000606067981 */ /* 0x000ea2000c1e9b00 */
[----:B------:R-:W-:-:S03]  /*1dc0*/  IMAD.WIDE.U32 R14, R15, 0x8, R30 ;  /* 0x000000080f0e7825 */ /* 0x000fc600078e001e */
[----:B------:R-:W5:Y:S04]  /*1dd0*/  LDG.E.64.CONSTANT R28, desc[UR6][R4.64+0xb400] ;  /* 0x00b40006041c7981 */ /* 0x000f68000c1e9b00 */
[----:B------:R-:W5:Y:S01]  /*1de0*/  LDG.E.64.CONSTANT R14, desc[UR6][R14.64] ;  /* 0x000000060e0e7981 */ /* 0x000f62000c1e9b00 */
[----:B------:R-:W-:-:S03]  /*1df0*/  IMAD.WIDE.U32 R22, R23, 0x8, R30 ;  /* 0x0000000817167825 */ /* 0x000fc600078e001e */
[----:B------:R-:W5:Y:S04]  /*1e00*/  LDG.E.64.CONSTANT R34, desc[UR6][R4.64+0xf000] ;  /* 0x00f0000604227981 */ /* 0x000f68000c1e9b00 */
[----:B------:R-:W5:Y:S01]  /*1e10*/  LDG.E.64.CONSTANT R22, desc[UR6][R22.64] ;  /* 0x0000000616167981 */ /* 0x000f62000c1e9b00 */
[----:B------:R-:W-:-:S03]  /*1e20*/  VIADD R33, R40, 0x1e00 ;  /* 0x00001e0028217836 */ /* 0x000fc60000000000 */
[----:B------:R-:W5:Y:S01]  /*1e30*/  LDG.E.64.CONSTANT R36, desc[UR6][R4.64+0x10400] ;  /* 0x0104000604247981 */ /* 0x000f62000c1e9b00 */
[----:B------:R-:W-:-:S03]  /*1e40*/  IMAD.WIDE.U32 R30, R33, 0x8, R30 ;  /* 0x00000008211e7825 */ /* 0x000fc600078e001e */
[----:B------:R0:W5:Y:S04]  /*1e50*/  LDG.E.64.CONSTANT R32, desc[UR6][R4.64+0xdc00] ;  /* 0x00dc000604207981 */ /* 0x000168000c1e9b00 */
[----:B------:R-:W5:Y:S01]  /*1e60*/  LDG.E.64.CONSTANT R30, desc[UR6][R30.64] ;  /* 0x000000061e1e7981 */ /* 0x000f62000c1e9b00 */
[----:B------:R-:W-:-:S05]  /*1e70*/  VIADD R38, R38, 0x2800 ;  /* 0x0000280026267836 */ /* 0x000fca0000000000 */
[----:B------:R-:W-:Y:S02]  /*1e80*/  ISETP.GE.AND P1, PT, R38, R41, PT ;  /* 0x000000292600720c */ /* 0x000fe40003f26270 */
[----:B0-----:R-:W-:Y:S01]  /*1e90*/  IADD3 R4, P2, PT, R4, 0x14000, RZ ;  /* 0x0001400004047810 */ /* 0x001fe20007f5e0ff */
[----:B------:R-:W-:-:S04]  /*1ea0*/  VIADD R40, R40, 0x2800 ;  /* 0x0000280028287836 */ /* 0x000fc80000000000 */
[----:B------:R-:W-:Y:S01]  /*1eb0*/  IMAD.X R5, RZ, RZ, R5, P2 ;  /* 0x000000ffff057224 */ /* 0x000fe200010e0605 */
[----:B--2---:R-:W-:-:S08]  /*1ec0*/  DADD R6, R6, R2 ;  /* 0x0000000006067229 */ /* 0x004fd00000000002 */
[----:B------:R-:W-:-:S08]  /*1ed0*/  DADD R6, R6, R8 ;  /* 0x0000000006067229 */ /* 0x000fd00000000008 */
[----:B---3--:R-:W-:-:S08]  /*1ee0*/  DADD R6, R6, R10 ;  /* 0x0000000006067229 */ /* 0x008fd0000000000a */
[----:B----4-:R-:W-:-:S08]  /*1ef0*/  DADD R6, R6, R12 ;  /* 0x0000000006067229 */ /* 0x010fd0000000000c */
        /* <DEDUP_REMOVED lines=13> */
.L_x_918:
[----:B------:R-:W-:Y:S05]  /*1fd0*/  BSYNC.RECONVERGENT B2 ;  /* 0x0000000000027941 */ /* 0x000fea0003800200 */
.L_x_917:
[----:B------:R-:W-:Y:S01]  /*1fe0*/  IMAD.IADD R6, R39, 0x1, -R38 ;  /* 0x0000000127067824 */ /* 0x000fe200078e0a26 */
[----:B------:R-:W-:Y:S04]  /*1ff0*/  BSSY.RECONVERGENT B2, `(.L_x_920) ;  /* 0x000001d000027945 */ /* 0x000fe80003800200 */
[----:B------:R-:W-:-:S13]  /*2000*/  ISETP.GT.AND P1, PT, R6, 0xa00, PT ;  /* 0x00000a000600780c */ /* 0x000fda0003f24270 */
[----:B------:R-:W-:Y:S05]  /*2010*/  @!P1 BRA `(.L_x_921) ;  /* 0x0000000000689947 */ /* 0x000fea0003800000 */
[----:B------:R-:W0:Y:S01]  /*2020*/  LDC.64 R14, c[0x0][0x380] ;  /* 0x0000e000ff0e7b82 */ /* 0x000e220000000a00 */
[----:B------:R-:W2:Y:S04]  /*2030*/  LDG.E.64.CONSTANT R8, desc[UR6][R4.64+-0x1400] ;  /* 0xffec000604087981 */ /* 0x000ea8000c1e9b00 */
[----:B------:R-:W3:Y:S01]  /*2040*/  LDG.E.64.CONSTANT R10, desc[UR6][R4.64] ;  /* 0x00000006040a7981 */ /* 0x000ee2000c1e9b00 */
[----:B------:R-:W-:-:S03]  /*2050*/  VIADD R17, R40, 0xa00 ;  /* 0x00000a0028117836 */ /* 0x000fc60000000000 */
[----:B------:R-:W4:Y:S04]  /*2060*/  LDG.E.64.CONSTANT R12, desc[UR6][R4.64+0x1400] ;  /* 0x00140006040c7981 */ /* 0x000f28000c1e9b00 */
[----:B------:R-:W5:Y:S04]  /*2070*/  LDG.E.64.CONSTANT R18, desc[UR6][R4.64+0x5000] ;  /* 0x0050000604127981 */ /* 0x000f68000c1e9b00 */
[----:B------:R1:W5:Y:S01]  /*2080*/  LDG.E.64.CONSTANT R20, desc[UR6][R4.64+0x6400] ;  /* 0x0064000604147981 */ /* 0x000362000c1e9b00 */
[----:B0-----:R-:W-:-:S06]  /*2090*/  IMAD.WIDE.U32 R6, R40, 0x8, R14 ;  /* 0x0000000828067825 */ /* 0x001fcc00078e000e */
[----:B------:R-:W2:Y:S01]  /*20a0*/  LDG.E.64.CONSTANT R6, desc[UR6][R6.64] ;  /* 0x0000000606067981 */ /* 0x000ea2000c1e9b00 */
[----:B------:R-:W-:-:S03]  /*20b0*/  IMAD.WIDE.U32 R14, R17, 0x8, R14 ;  /* 0x00000008110e7825 */ /* 0x000fc600078e000e */
[----:B------:R-:W5:Y:S04]  /*20c0*/  LDG.E.64.CONSTANT R16, desc[UR6][R4.64+0x3c00] ;  /* 0x003c000604107981 */ /* 0x000f68000c1e9b00 */
[----:B------:R-:W5:Y:S01]  /*20d0*/  LDG.E.64.CONSTANT R14, desc[UR6][R14.64] ;  /* 0x000000060e0e7981 */ /* 0x000f62000c1e9b00 */
[----:B------:R-:W-:Y:S01]  /*20e0*/  PLOP3.LUT P0, PT, PT, PT, PT, 0x8, 0x80 ;  /* 0x000000000080781c */ /* 0x000fe20003f0e170 */
[----:B------:R-:W-:Y:S02]  /*20f0*/  VIADD R38, R38, 0x1400 ;  /* 0x0000140026267836 */ /* 0x000fe40000000000 */
[----:B------:R-:W-:Y:S01]  /*2100*/  VIADD R40, R40, 0x1400 ;  /* 0x0000140028287836 */ /* 0x000fe20000000000 */
[----:B--2---:R-:W-:-:S08]  /*2110*/  DADD R2, R2, R6 ;  /* 0x0000000002027229 */ /* 0x004fd00000000006 */
[----:B------:R-:W-:-:S08]  /*2120*/  DADD R2, R2, R8 ;  /* 0x0000000002027229 */ /* 0x000fd00000000008 */
[----:B---3--:R-:W-:-:S08]  /*2130*/  DADD R2, R2, R10 ;  /* 0x0000000002027229 */ /* 0x008fd0000000000a */
[----:B----4-:R-:W-:-:S08]  /*2140*/  DADD R2, R2, R12 ;  /* 0x0000000002027229 */ /* 0x010fd0000000000c */
[----:B-----5:R-:W-:-:S08]  /*2150*/  DADD R2, R2, R14 ;  /* 0x0000000002027229 */ /* 0x020fd0000000000e */
[----:B------:R-:W-:Y:S01]  /*2160*/  DADD R2, R2, R16 ;  /* 0x0000000002027229 */ /* 0x000fe20000000010 */
[----:B------:R-:W-:-:S07]  /*2170*/  IADD3 R6, P1, PT, R4, 0xa000, RZ ;  /* 0x0000a00004067810 */ /* 0x000fce0007f3e0ff */
[----:B------:R-:W-:Y:S01]  /*2180*/  DADD R2, R2, R18 ;  /* 0x0000000002027229 */ /* 0x000fe20000000012 */
[----:B-1----:R-:W-:Y:S02]  /*2190*/  IMAD.X R5, RZ, RZ, R5, P1 ;  /* 0x000000ffff057224 */ /* 0x002fe400008e0605 */
[----:B------:R-:W-:-:S05]  /*21a0*/  IMAD.MOV.U32 R4, RZ, RZ, R6 ;  /* 0x000000ffff047224 */ /* 0x000fca00078e0006 */
[----:B------:R-:W-:-:S11]  /*21b0*/  DADD R2, R2, R20 ;  /* 0x0000000002027229 */ /* 0x000fd60000000014 */
.L_x_921:
[----:B------:R-:W-:Y:S05]  /*21c0*/  BSYNC.RECONVERGENT B2 ;  /* 0x0000000000027941 */ /* 0x000fea0003800200 */
.L_x_920:
[----:B------:R-:W-:-:S13]  /*21d0*/  ISETP.LT.OR P0, PT, R38, R39, P0 ;  /* 0x000000272600720c */ /* 0x000fda0000701670 */
[----:B------:R-:W-:Y:S05]  /*21e0*/  @!P0 BRA `(.L_x_913) ;  /* 0x0000000000288947 */ /* 0x000fea0003800000 */
[----:B------:R-:W0:Y:S01]  /*21f0*/  LDC.64 R6, c[0x0][0x380] ;  /* 0x0000e000ff067b82 */ /* 0x000e220000000a00 */
[----:B------:R-:W2:Y:S04]  /*2200*/  LDG.E.64.CONSTANT R8, desc[UR6][R4.64] ;  /* 0x0000000604087981 */ /* 0x000ea8000c1e9b00 */
[----:B------:R-:W3:Y:S01]  /*2210*/  LDG.E.64.CONSTANT R10, desc[UR6][R4.64+0x1400] ;  /* 0x00140006040a7981 */ /* 0x000ee2000c1e9b00 */
[----:B0-----:R-:W-:-:S03]  /*2220*/  IMAD.WIDE.U32 R40, R40, 0x8, R6 ;  /* 0x0000000828287825 */ /* 0x001fc600078e0006 */
[----:B------:R-:W4:Y:S04]  /*2230*/  LDG.E.64.CONSTANT R6, desc[UR6][R4.64+-0x1400] ;  /* 0xffec000604067981 */ /* 0x000f28000c1e9b00 */
[----:B------:R-:W5:Y:S02]  /*2240*/  LDG.E.64.CONSTANT R40, desc[UR6][R40.64] ;  /* 0x0000000628287981 */ /* 0x000f64000c1e9b00 */
[----:B-----5:R-:W-:-:S08]  /*2250*/  DADD R2, R2, R40 ;  /* 0x0000000002027229 */ /* 0x020fd00000000028 */
[----:B----4-:R-:W-:-:S08]  /*2260*/  DADD R2, R2, R6 ;  /* 0x0000000002027229 */ /* 0x010fd00000000006 */
[----:B--2---:R-:W-:-:S08]  /*2270*/  DADD R2, R2, R8 ;  /* 0x0000000002027229 */ /* 0x004fd00000000008 */
[----:B---3--:R-:W-:-:S11]  /*2280*/  DADD R2, R2, R10 ;  /* 0x0000000002027229 */ /* 0x008fd6000000000a */
.L_x_913:
[----:B------:R-:W-:Y:S05]  /*2290*/  BSYNC.RECONVERGENT B1 ;  /* 0x0000000000017941 */ /* 0x000fea0003800200 */
.L_x_911:
        /* <DEDUP_REMOVED lines=16> */
[----:B------:R-:W-:Y:S01]  /*23a0*/  SHFL.DOWN PT, R2, R4, 0x4, 0x1f ;  /* 0x08801f0004027f89 */ /* 0x000fe200000e0000 */
[----:B------:R-:W-:Y:S02]  /*23b0*/  @!P1 MOV R7, 0x400 ;  /* 0x0000040000079802 */ /* 0x000fe40000000f00 */
[----:B------:R-:W-:Y:S01]  /*23c0*/  @!P1 SHF.R.U32.HI R6, RZ, 0x2, R0 ;  /* 0x00000002ff069819 */ /* 0x000fe20000011600 */
[----:B------:R-:W0:Y:S01]  /*23d0*/  SHFL.DOWN PT, R3, R5, 0x4, 0x1f ;  /* 0x08801f0005037f89 */ /* 0x000e2200000e0000 */
[----:B-1----:R-:W-:-:S02]  /*23e0*/  @!P1 LEA R7, R12, R7, 0x18 ;  /* 0x000000070c079211 */ /* 0x002fc400078ec0ff */
[----:B------:R-:W-:-:S05]  /*23f0*/  @!P1 LOP3.LUT R6, R6, 0xf8, RZ, 0xc0, !PT ;  /* 0x000000f806069812 */ /* 0x000fca00078ec0ff */
[----:B------:R-:W-:Y:S01]  /*2400*/  @!P1 IMAD.IADD R7, R6, 0x1, R7 ;  /* 0x0000000106079824 */ /* 0x000fe200078e0207 */
        /* <DEDUP_REMOVED lines=22> */
[----:B------:R-:W1:Y:S04]  /*2570*/  LDS.128 R8, [UR4+0x20] ;  /* 0x00002004ff087984 */ /* 0x000e680008000c00 */
[----:B------:R-:W2:Y:S04]  /*2580*/  LDS.128 R16, [UR4+0x30] ;  /* 0x00003004ff107984 */ /* 0x000ea80008000c00 */
[----:B0-----:R-:W0:Y:S01]  /*2590*/  LDS.128 R4, [UR4+0x40] ;  /* 0x00004004ff047984 */ /* 0x001e220008000c00 */
[----:B-1----:R-:W-:-:S03]  /*25a0*/  DADD R8, R12, R8 ;  /* 0x000000000c087229 */ /* 0x002fc60000000008 */
[----:B------:R-:W-:Y:S05]  /*25b0*/  LDS.128 R12, [UR4+0x60] ;  /* 0x00006004ff0c7984 */ /* 0x000fea0008000c00 */
[----:B------:R-:W-:Y:S02]  /*25c0*/  DADD R2, R8, R10 ;  /* 0x0000000008027229 */ /* 0x000fe4000000000a */
[----:B------:R-:W1:Y:S06]  /*25d0*/  LDS.128 R8, [UR4+0x50] ;  /* 0x00005004ff087984 */ /* 0x000e6c0008000c00 */
[----:B--2---:R-:W-:-:S08]  /*25e0*/  DADD R2, R2, R16 ;  /* 0x0000000002027229 */ /* 0x004fd00000000010 */
[----:B------:R-:W-:-:S08]  /*25f0*/  DADD R2, R2, R18 ;  /* 0x0000000002027229 */ /* 0x000fd00000000012 */
[----:B0-----:R-:W-:-:S08]  /*2600*/  DADD R2, R2, R4 ;  /* 0x0000000002027229 */ /* 0x001fd00000000004 */
[----:B------:R-:W-:Y:S01]  /*2610*/  DADD R2, R2, R6 ;  /* 0x0000000002027229 */ /* 0x000fe20000000006 */
[----:B------:R-:W0:Y:S07]  /*2620*/  LDS.128 R4, [UR4+0x70] ;  /* 0x00007004ff047984 */ /* 0x000e2e0008000c00 */
[----:B-1----:R-:W-:-:S08]  /*2630*/  DADD R2, R2, R8 ;  /* 0x0000000002027229 */ /* 0x002fd00000000008 */
[----:B------:R-:W-:Y:S01]  /*2640*/  DADD R2, R2, R10 ;  /* 0x0000000002027229 */ /* 0x000fe2000000000a */
[----:B------:R-:W1:Y:S07]  /*2650*/  LDS.128 R8, [UR4+0x80] ;  /* 0x00008004ff087984 */ /* 0x000e6e0008000c00 */
[----:B------:R-:W-:-:S08]  /*2660*/  DADD R2, R2, R12 ;  /* 0x0000000002027229 */ /* 0x000fd0000000000c */
[----:B------:R-:W-:Y:S01]  /*2670*/  DADD R2, R2, R14 ;  /* 0x0000000002027229 */ /* 0x000fe2000000000e */
[----:B------:R-:W2:Y:S07]  /*2680*/  LDS.128 R12, [UR4+0x90] ;  /* 0x00009004ff0c7984 */ /* 0x000eae0008000c00 */
[----:B0-----:R-:W-:-:S08]  /*2690*/  DADD R2, R2, R4 ;  /* 0x0000000002027229 */ /* 0x001fd00000000004 */
[----:B------:R-:W-:Y:S01]  /*26a0*/  DADD R2, R2, R6 ;  /* 0x0000000002027229 */ /* 0x000fe20000000006 */
[----:B------:R-:W0:Y:S07]  /*26b0*/  LDS.128 R4, [UR4+0xa0] ;  /* 0x0000a004ff047984 */ /* 0x000e2e0008000c00 */
[----:B-1----:R-:W-:Y:S01]  /*26c0*/  DADD R2, R2, R8 ;  /* 0x0000000002027229 */ /* 0x002fe20000000008 */
[----:B------:R-:W1:Y:S07]  /*26d0*/  LDS.64 R8, [UR4+0xb0] ;  /* 0x0000b004ff087984 */ /* 0x000e6e0008000a00 */
[----:B------:R-:W-:-:S08]  /*26e0*/  DADD R2, R2, R10 ;  /* 0x0000000002027229 */ /* 0x000fd0000000000a */
[----:B--2---:R-:W-:-:S08]  /*26f0*/  DADD R2, R2, R12 ;  /* 0x0000000002027229 */ /* 0x004fd0000000000c */
[----:B------:R-:W-:-:S08]  /*2700*/  DADD R2, R2, R14 ;  /* 0x0000000002027229 */ /* 0x000fd0000000000e */
[----:B0-----:R-:W-:-:S08]  /*2710*/  DADD R2, R2, R4 ;  /* 0x0000000002027229 */ /* 0x001fd00000000004 */
[----:B------:R-:W-:-:S08]  /*2720*/  DADD R2, R2, R6 ;  /* 0x0000000002027229 */ /* 0x000fd00000000006 */
[----:B-1----:R-:W-:-:S11]  /*2730*/  DADD R12, R2, R8 ;  /* 0x00000000020c7229 */ /* 0x002fd60000000008 */
.L_x_909:
[----:B------:R-:W-:Y:S05]  /*2740*/  BSYNC.RECONVERGENT B0 ;  /* 0x0000000000007941 */ /* 0x000fea0003800200 */
.L_x_894:
[----:B------:R-:W-:Y:S05]  /*2750*/  @P0 EXIT ;  /* 0x000000000000094d */ /* 0x000fea0003800000 */
[----:B------:R-:W1:Y:S01]  /*2760*/  LDCU.64 UR4, c[0x0][0x398] ;  /* 0x00007300ff0477ac */ /* 0x000e620008000a00 */
[----:B0-----:R-:W0:Y:S01]  /*2770*/  LDC.64 R2, c[0x0][0x388] ;  /* 0x0000e200ff027b82 */ /* 0x001e220000000a00 */
[----:B-1----:R-:W-:-:S07]  /*2780*/  DADD R12, R12, UR4 ;  /* 0x000000040c0c7e29 */ /* 0x002fce0008000000 */
[----:B0-----:R-:W-:Y:S01]  /*2790*/  STG.E.64 desc[UR6][R2.64], R12 ;  /* 0x0000000c02007986 */ /* 0x001fe2000c101b06 */
[----:B------:R-:W-:Y:S05]  /*27a0*/  EXIT ;  /* 0x000000000000794d */ /* 0x000fea0003800000 */
.L_x_922:
        /* <DEDUP_REMOVED lines=13> */
.L_x_1904:


//--------------------- .text._ZN3cub18CUB_300001_SM_10006detail6reduce18DeviceReduceKernelINS2_10policy_hubIdjN4cuda3std3__44plusIdEEE10Policy1000EN6thrust24THRUST_300001_SM_1000_NS6detail15normal_iteratorINSD_10device_ptrIlEEEEjS9_d6squareIdEEEvT0_PT3_T1_NS0_13GridEvenShareISO_EET2_T4_ --------------------------
	.section	.text._ZN3cub18CUB_300001_SM_10006detail6reduce18DeviceReduceKernelINS2_10policy_hubIdjN4cuda3std3__44plusIdEEE10Policy1000EN6thrust24THRUST_300001_SM_1000_NS6detail15normal_iteratorINSD_10device_ptrIlEEEEjS9_d6squareIdEEEvT0_PT3_T1_NS0_13GridEvenShareISO_EET2_T4_,"ax",@progbits
	.align	128
        .global         _ZN3cub18CUB_300001_SM_10006detail6reduce18DeviceReduceKernelINS2_10policy_hubIdjN4cuda3std3__44plusIdEEE10Policy1000EN6thrust24THRUST_300001_SM_1000_NS6detail15normal_iteratorINSD_10device_ptrIlEEEEjS9_d6squareIdEEEvT0_PT3_T1_NS0_13GridEvenShareISO_EET2_T4_
        .type           _ZN3cub18CUB_300001_SM_10006detail6reduce18DeviceReduceKernelINS2_10policy_hubIdjN4cuda3std3__44plusIdEEE10Policy1000EN6thrust24THRUST_300001_SM_1000_NS6detail15normal_iteratorINSD_10device_ptrIlEEEEjS9_d6squareIdEEEvT0_PT3_T1_NS0_13GridEvenShareISO_EET2_T4_,@function
        .size           _ZN3cub18CUB_300001_SM_10006detail6reduce18DeviceReduceKernelINS2_10policy_hubIdjN4cuda3std3__44plusIdEEE10Policy1000EN6thrust24THRUST_300001_SM_1000_NS6detail15normal_iteratorINSD_10device_ptrIlEEEEjS9_d6squareIdEEEvT0_PT3_T1_NS0_13GridEvenShareISO_EET2_T4_,(.L_x_1897 - _ZN3cub18CUB_300001_SM_10006detail6reduce18DeviceReduceKernelINS2_10policy_hubIdjN4cuda3std3__44plusIdEEE10Policy1000EN6thrust24THRUST_300001_SM_1000_NS6detail15normal_iteratorINSD_10device_ptrIlEEEEjS9_d6squareIdEEEvT0_PT3_T1_NS0_13GridEvenShareISO_EET2_T4_)
        .other          _ZN3cub18CUB_300001_SM_10006detail6reduce18DeviceReduceKernelINS2_10policy_hubIdjN4cuda3std3__44plusIdEEE10Policy1000EN6thrust24THRUST_300001_SM_1000_NS6detail15normal_iteratorINSD_10device_ptrIlEEEEjS9_d6squareIdEEEvT0_PT3_T1_NS0_13GridEvenShareISO_EET2_T4_,@"STO_CUDA_ENTRY STV_DEFAULT"
_ZN3cub18CUB_300001_SM_10006detail6reduce18DeviceReduceKernelINS2_10policy_hubIdjN4cuda3std3__44plusIdEEE10Policy1000EN6thrust24THRUST_300001_SM_1000_NS6detail15normal_iteratorINSD_10device_ptrIlEEEEjS9_d6squareIdEEEvT0_PT3_T1_NS0_13GridEvenShareISO_EET2_T4_:
.text._ZN3cub18CUB_300001_SM_10006detail6reduce18DeviceReduceKernelINS2_10policy_hubIdjN4cuda3std3__44plusIdEEE10Policy1000EN6thrust24THRUST_300001_SM_1000_NS6detail15normal_iteratorINSD_10device_ptrIlEEEEjS9_d6squareIdEEEvT0_PT3_T1_NS0_13GridEvenShareISO_EET2_T4_:
[----:B------:R-:W-:Y:S08]  /*0000*/  LDC R1, c[0x0][0x37c] ;  /* 0x0000df00ff017b82 */ /* 0x000ff00000000800 */
[----:B------:R-:W0:Y:S01]  /*0010*/  S2UR UR5, SR_CTAID.X ;  /* 0x00000000000579c3 */ /* 0x000e220000002500 */
[----:B------:R-:W1:Y:S01]  /*0020*/  LDCU.64 UR6, c[0x0][0x358] ;  /* 0x00006b00ff0677ac */ /* 0x000e620008000a00 */
[----:B------:R-:W-:Y:S01]  /*0030*/  BSSY.RECONVERGENT B0, `(.L_x_923) ;  /* 0x0001160000007945 */ /* 0x000fe20003800200 */
[----:B------:R-:W2:Y:S05]  /*0040*/  LDCU UR8, c[0x0][0x3c0] ;  /* 0x00007800ff0877ac */ /* 0x000eaa0008000800 */
[----:B------:R-:W3:Y:S01]  /*0050*/  LDC R11, c[0x0][0x3a8] ;  /* 0x0000ea00ff0b7b82 */ /* 0x000ee20000000800 */
[----:B------:R-:W-:Y:S01]  /*0060*/  UMOV UR4, URZ ;  /* 0x000000ff00047c82 */ /* 0x000fe20008000000 */
[----:B------:R-:W-:-:S06]  /*0070*/  UMOV UR9, 0x40100000 ;  /* 0x4010000000097882 */ /* 0x000fcc0000000000 */
[----:B------:R-:W4:Y:S01]  /*0080*/  LDC R3, c[0x0][0x3c4] ;  /* 0x0000f100ff037b82 */ /* 0x000f220000000800 */
[----:B0-----:R-:W-:-:S06]  /*0090*/  UIMAD UR5, UR5, 0x1400, URZ ;  /* 0x00001400050578a4 */ /* 0x001fcc000f8e02ff */
[----:B---3--:R-:W-:-:S05]  /*00a0*/  VIADD R11, R11, -UR5 ;  /* 0x800000050b0b7c36 */ /* 0x008fca0008000000 */
[----:B------:R-:W-:-:S13]  /*00b0*/  ISETP.GT.U32.AND P0, PT, R11, 0x13ff, PT ;  /* 0x000013ff0b00780c */ /* 0x000fda0003f04070 */
[----:B-12-4-:R-:W-:Y:S05]  /*00c0*/  @P0 BRA `(.L_x_924) ;  /* 0x0000002800900947 */ /* 0x016fea0003800000 */
[----:B------:R-:W0:Y:S01]  /*00d0*/  S2R R0, SR_TID.X ;  /* 0x0000000000007919 */ /* 0x000e220000002100 */
[----:B------:R-:W-:Y:S01]  /*00e0*/  BSSY.RECONVERGENT B1, `(.L_x_925) ;  /* 0x00000e3000017945 */ /* 0x000fe20003800200 */
[----:B------:R-:W-:Y:S02]  /*00f0*/  CS2R R14, SRZ ;  /* 0x00000000000e7805 */ /* 0x000fe4000001ff00 */
[----:B0-----:R-:W-:Y:S01]  /*0100*/  ISETP.GE.U32.AND P0, PT, R0, R11, PT ;  /* 0x0000000b0000720c */ /* 0x001fe20003f06070 */
[----:B------:R-:W-:-:S12]  /*0110*/  IMAD.MOV.U32 R10, RZ, RZ, R0 ;  /* 0x000000ffff0a7224 */ /* 0x000fd800078e0000 */
[----:B------:R-:W-:Y:S05]  /*0120*/  @P0 BRA `(.L_x_926) ;  /* 0x0000000c00780947 */ /* 0x000fea0003800000 */
[----:B------:R-:W0:Y:S01]  /*0130*/  LDC.64 R4, c[0x0][0x380] ;  /* 0x0000e000ff047b82 */ /* 0x000e220000000a00 */
[----:B------:R-:W-:-:S07]  /*0140*/  VIADD R7, R0, UR5 ;  /* 0x0000000500077c36 */ /* 0x000fce0008000000 */
        /* <DEDUP_REMOVED lines=14> */
[----:B------:R-:W-:-:S05]  /*0230*/  LOP3.LUT R2, R2, 0x7fffffff, RZ, 0xc0, !PT ;  /* 0x7fffffff02027812 */ /* 0x000fca00078ec0ff */
[----:B------:R-:W-:Y:S01]  /*0240*/  VIADD R8, R2, 0xfff00000 ;  /* 0xfff0000002087836 */ /* 0x000fe20000000000 */
[----:B------:R-:W-:-:S07]  /*0250*/  MOV R2, 0x270 ;  /* 0x0000027000027802 */ /* 0x000fce0000000f00 */
[----:B01----:R-:W-:Y:S05]  /*0260*/  CALL.REL.NOINC `($__internal_4_$__cuda_sm20_dblrcp_rn_slowpath_v3) ;  /* 0x00000114000c7944 */ /* 0x003fea0003c00000 */
[----:B------:R-:W-:Y:S02]  /*0270*/  IMAD.MOV.U32 R14, RZ, RZ, R12 ;  /* 0x000000ffff0e7224 */ /* 0x000fe400078e000c */
[----:B------:R-:W-:-:S07]  /*0280*/  IMAD.MOV.U32 R15, RZ, RZ, R13 ;  /* 0x000000ffff0f7224 */ /* 0x000fce00078e000d */
.L_x_927:
[----:B-1----:R-:W-:Y:S01]  /*0290*/  DADD R12, R16, 0.5 ;  /* 0x3fe00000100c7429 */ /* 0x002fe20000000000 */
[----:B------:R-:W-:Y:S01]  /*02a0*/  BSSY.RECONVERGENT B2, `(.L_x_928) ;  /* 0x0000005000027945 */ /* 0x000fe20003800200 */
[----:B------:R-:W-:-:S06]  /*02b0*/  MOV R2, 0x2f0 ;  /* 0x000002f000027802 */ /* 0x000fcc0000000f00 */
[----:B------:R-:W-:-:S08]  /*02c0*/  DMUL R12, R12, R14 ;  /* 0x0000000e0c0c7228 */ /* 0x000fd00000000000 */
[----:B0-----:R-:W-:-:S11]  /*02d0*/  DADD R4, -RZ, |R12| ;  /* 0x00000000ff047229 */ /* 0x001fd6000000050c */
[----:B------:R-:W-:Y:S05]  /*02e0*/  CALL.REL.NOINC `($_ZN3cub18CUB_300001_SM_10006detail6reduce18DeviceReduceKernelINS2_10policy_hubIdjN4cuda3std3__44plusIdEEE10Policy1000EN6thrust24THRUST_300001_SM_1000_NS6detail15normal_iteratorINSD_10device_ptrIlEEEEjS9_d6squareIdEEEvT0_PT3_T1_NS0_13GridEvenShareISO_EET2_T4_$__internal_accurate_pow) ;  /* 0x0000011c00307944 */ /* 0x000fea0003c00000 */
[----:B------:R-:W-:Y:S05]  /*02f0*/  BSYNC.RECONVERGENT B2 ;  /* 0x0000000000027941 */ /* 0x000fea0003800200 */
.L_x_928:
[C---:B------:R-:W-:Y:S01]  /*0300*/  DADD R6, R12.reuse, 2 ;  /* 0x400000000c067429 */ /* 0x040fe20000000000 */
[----:B------:R-:W-:Y:S01]  /*0310*/  BSSY.RECONVERGENT B2, `(.L_x_929) ;  /* 0x000000d000027945 */ /* 0x000fe20003800200 */
[----:B------:R-:W-:-:S08]  /*0320*/  DSETP.NEU.AND P0, PT, R12, RZ, PT ;  /* 0x000000ff0c00722a */ /* 0x000fd00003f0d000 */
[----:B------:R-:W-:Y:S02]  /*0330*/  LOP3.LUT R6, R7, 0x7ff00000, RZ, 0xc0, !PT ;  /* 0x7ff0000007067812 */ /* 0x000fe400078ec0ff */
[----:B------:R-:W-:Y:S02]  /*0340*/  FSEL R7, R4, RZ, P0 ;  /* 0x000000ff04077208 */ /* 0x000fe40000000000 */
[----:B------:R-:W-:Y:S02]  /*0350*/  ISETP.NE.AND P1, PT, R6, 0x7ff00000, PT ;  /* 0x7ff000000600780c */ /* 0x000fe40003f25270 */
[----:B------:R-:W-:-:S11]  /*0360*/  FSEL R6, R5, RZ, P0 ;  /* 0x000000ff05067208 */ /* 0x000fd60000000000 */
[----:B------:R-:W-:Y:S05]  /*0370*/  @P1 BRA `(.L_x_930) ;  /* 0x0000000000181947 */ /* 0x000fea0003800000 */
[----:B------:R-:W-:-:S14]  /*0380*/  DSETP.NAN.AND P0, PT, R12, R12, PT ;  /* 0x0000000c0c00722a */ /* 0x000fdc0003f08000 */
[----:B------:R-:W-:Y:S01]  /*0390*/  @P0 DADD R6, R12, 2 ;  /* 0x400000000c060429 */ /* 0x000fe20000000000 */
[----:B------:R-:W-:Y:S10]  /*03a0*/  @P0 BRA `(.L_x_930) ;  /* 0x00000000000c0947 */ /* 0x000ff40003800000 */
[----:B------:R-:W-:-:S14]  /*03b0*/  DSETP.NEU.AND P0, PT, |R12|, +INF , PT ;  /* 0x7ff000000c00742a */ /* 0x000fdc0003f0d200 */
[----:B------:R-:W-:Y:S02]  /*03c0*/  @!P0 IMAD.MOV.U32 R6, RZ, RZ, 0x0 ;  /* 0x00000000ff068424 */ /* 0x000fe400078e00ff */
[----:B------:R-:W-:-:S07]  /*03d0*/  @!P0 IMAD.MOV.U32 R7, RZ, RZ, 0x7ff00000 ;  /* 0x7ff00000ff078424 */ /* 0x000fce00078e00ff */
.L_x_930:
[----:B------:R-:W-:Y:S05]  /*03e0*/  BSYNC.RECONVERGENT B2 ;  /* 0x0000000000027941 */ /* 0x000fea0003800200 */
.L_x_929:
        /* <DEDUP_REMOVED lines=19> */
[----:B------:R-:W-:Y:S05]  /*0520*/  CALL.REL.NOINC `($__internal_5_$__cuda_sm20_div_rn_f64_full) ;  /* 0x0000011400047944 */ /* 0x000fea0003c00000 */
.L_x_932:
[----:B------:R-:W-:Y:S05]  /*0530*/  BSYNC.RECONVERGENT B3 ;  /* 0x0000000000037941 */ /* 0x000fea0003800200 */
.L_x_931:
        /* <DEDUP_REMOVED lines=9> */
[----:B------:R-:W-:Y:S02]  /*05d0*/  IMAD.MOV.U32 R4, RZ, RZ, R6 ;  /* 0x000000ffff047224 */ /* 0x000fe400078e0006 */
[----:B------:R-:W-:-:S07]  /*05e0*/  IMAD.MOV.U32 R5, RZ, RZ, R7 ;  /* 0x000000ffff057224 */ /* 0x000fce00078e0007 */
[----:B------:R-:W-:Y:S05]  /*05f0*/  CALL.REL.NOINC `($_ZN3cub18CUB_300001_SM_10006detail6reduce18DeviceReduceKernelINS2_10policy_hubIdjN4cuda3std3__44plusIdEEE10Policy1000EN6thrust24THRUST_300001_SM_1000_NS6detail15normal_iteratorINSD_10device_ptrIlEEEEjS9_d6squareIdEEEvT0_PT3_T1_NS0_13GridEvenShareISO_EET2_T4_$__internal_accurate_pow) ;  /* 0x00000118006c7944 */ /* 0x000fea0003c00000 */
[----:B------:R-:W-:Y:S05]  /*0600*/  BSYNC.RECONVERGENT B2 ;  /* 0x0000000000027941 */ /* 0x000fea0003800200 */
.L_x_933:
        /* <DEDUP_REMOVED lines=15> */
.L_x_936:
[----:B------:R-:W-:-:S11]  /*0700*/  DADD R6, R18, 2 ;  /* 0x4000000012067429 */ /* 0x000fd60000000000 */
.L_x_935:
[----:B------:R-:W-:Y:S05]  /*0710*/  BSYNC.RECONVERGENT B2 ;  /* 0x0000000000027941 */ /* 0x000fea0003800200 */
.L_x_934:
        /* <DEDUP_REMOVED lines=20> */
.L_x_938:
[----:B------:R-:W-:Y:S05]  /*0860*/  BSYNC.RECONVERGENT B3 ;  /* 0x0000000000037941 */ /* 0x000fea0003800200 */
.L_x_937:
[----:B------:R-:W-:Y:S01]  /*0870*/  DADD R6, R16, 536870912 ;  /* 0x41c0000010067429 */ /* 0x000fe20000000000 */
[----:B------:R-:W-:Y:S01]  /*0880*/  FSEL R4, R4, RZ, P0 ;  /* 0x000000ff04047208 */ /* 0x000fe20000000000 */
[----:B------:R-:W-:Y:S01]  /*0890*/  BSSY.RECONVERGENT B2, `(.L_x_939) ;  /* 0x000000a000027945 */ /* 0x000fe20003800200 */
[----:B------:R-:W-:Y:S02]  /*08a0*/  FSEL R5, R5, 2, P0 ;  /* 0x4000000005057808 */ /* 0x000fe40000000000 */
[----:B------:R-:W-:-:S03]  /*08b0*/  MOV R2, 0x930 ;  /* 0x0000093000027802 */ /* 0x000fc60000000f00 */
[----:B------:R-:W-:Y:S02]  /*08c0*/  DADD R6, R6, 0.5 ;  /* 0x3fe0000006067429 */ /* 0x000fe40000000000 */
[----:B------:R-:W-:-:S06]  /*08d0*/  DADD R12, R12, R4 ;  /* 0x000000000c0c7229 */ /* 0x000fcc0000000004 */
[----:B------:R-:W-:-:S08]  /*08e0*/  DMUL R18, R6, R14 ;  /* 0x0000000e06127228 */ /* 0x000fd00000000000 */
[----:B------:R-:W-:-:S10]  /*08f0*/  DADD R6, -RZ, |R18| ;  /* 0x00000000ff067229 */ /* 0x000fd40000000512 */
[----:B------:R-:W-:Y:S02]  /*0900*/  IMAD.MOV.U32 R4, RZ, RZ, R6 ;  /* 0x000000ffff047224 */ /* 0x000fe400078e0006 */
[----:B------:R-:W-:-:S07]  /*0910*/  IMAD.MOV.U32 R5, RZ, RZ, R7 ;  /* 0x000000ffff057224 */ /* 0x000fce00078e0007 */
[----:B------:R-:W-:Y:S05]  /*0920*/  CALL.REL.NOINC `($_ZN3cub18CUB_300001_SM_10006detail6reduce18DeviceReduceKernelINS2_10policy_hubIdjN4cuda3std3__44plusIdEEE10Policy1000EN6thrust24THRUST_300001_SM_1000_NS6detail15normal_iteratorINSD_10device_ptrIlEEEEjS9_d6squareIdEEEvT0_PT3_T1_NS0_13GridEvenShareISO_EET2_T4_$__internal_accurate_pow) ;  /* 0x0000011400a07944 */ /* 0x000fea0003c00000 */
[----:B------:R-:W-:Y:S05]  /*0930*/  BSYNC.RECONVERGENT B2 ;  /* 0x0000000000027941 */ /* 0x000fea0003800200 */
.L_x_939:
        /* <DEDUP_REMOVED lines=15> */
.L_x_942:
[----:B------:R-:W-:-:S11]  /*0a30*/  DADD R6, R18, 2 ;  /* 0x4000000012067429 */ /* 0x000fd60000000000 */
.L_x_941:
[----:B------:R-:W-:Y:S05]  /*0a40*/  BSYNC.RECONVERGENT B2 ;  /* 0x0000000000027941 */ /* 0x000fea0003800200 */
.L_x_940:
        /* <DEDUP_REMOVED lines=20> */
.L_x_944:
[----:B------:R-:W-:Y:S05]  /*0b90*/  BSYNC.RECONVERGENT B3 ;  /* 0x0000000000037941 */ /* 0x000fea0003800200 */
.L_x_943:
        /* <DEDUP_REMOVED lines=13> */
.L_x_945:
        /* <DEDUP_REMOVED lines=15> */
.L_x_948:
[----:B------:R-:W-:-:S11]  /*0d60*/  DADD R6, R14, 2 ;  /* 0x400000000e067429 */ /* 0x000fd60000000000 */
.L_x_947:
[----:B------:R-:W-:Y:S05]  /*0d70*/  BSYNC.RECONVERGENT B2 ;  /* 0x0000000000027941 */ /* 0x000fea0003800200 */
.L_x_946:
        /* <DEDUP_REMOVED lines=20> */
.L_x_950:
[----:B------:R-:W-:Y:S05]  /*0ec0*/  BSYNC.RECONVERGENT B3 ;  /* 0x0000000000037941 */ /* 0x000fea0003800200 */
.L_x_949:
[----:B------:R-:W-:Y:S01]  /*0ed0*/  FSEL R14, R4, RZ, P0 ;  /* 0x000000ff040e7208 */ /* 0x000fe20000000000 */
[----:B------:R-:W-:Y:S01]  /*0ee0*/  VIADD R10, R0, 0x280 ;  /* 0x00000280000a7836 */ /* 0x000fe20000000000 */
[----:B------:R-:W-:-:S06]  /*0ef0*/  FSEL R15, R5, 2, P0 ;  /* 0x40000000050f7808 */ /* 0x000fcc0000000000 */
[----:B------:R-:W-:-:S11]  /*0f00*/  DADD R14, R12, R14 ;  /* 0x000000000c0e7229 */ /* 0x000fd6000000000e */
.L_x_926:
[----:B------:R-:W-:Y:S05]  /*0f10*/  BSYNC.RECONVERGENT B1 ;  /* 0x0000000000017941 */ /* 0x000fea0003800200 */
.L_x_925:
[----:B------:R-:W-:Y:S01]  /*0f20*/  ISETP.GE.U32.AND P0, PT, R10, R11, PT ;  /* 0x0000000b0a00720c */ /* 0x000fe20003f06070 */
        /* <DEDUP_REMOVED lines=16> */
[----:B------:R-:W-:Y:S05]  /*1030*/  CALL.REL.NOINC `($__internal_4_$__cuda_sm20_dblrcp_rn_slowpath_v3) ;  /* 0x0000010400987944 */ /* 0x000fea0003c00000 */
.L_x_953:
[----:B------:R-:W0:Y:S01]  /*1040*/  LDC.64 R16, c[0x0][0x380] ;  /* 0x0000e000ff107b82 */ /* 0x000e220000000a00 */
[----:B------:R-:W-:-:S07]  /*1050*/  VIADD R3, R10, UR5 ;  /* 0x000000050a037c36 */ /* 0x000fce0008000000 */
.L_x_977:
[----:B0-----:R-:W-:-:S06]  /*1060*/  IMAD.WIDE.U32 R6, R3, 0x8, R16 ;  /* 0x0000000803067825 */ /* 0x001fcc00078e0010 */
[----:B------:R-:W2:Y:S01]  /*1070*/  LDG.E.64 R6, desc[UR6][R6.64] ;  /* 0x0000000606067981 */ /* 0x000ea2000c1e1b00 */
[----:B------:R-:W-:Y:S01]  /*1080*/  BSSY.RECONVERGENT B2, `(.L_x_954) ;  /* 0x0000007000027945 */ /* 0x000fe20003800200 */
[----:B------:R-:W-:Y:S01]  /*1090*/  MOV R2, 0x10f0 ;  /* 0x000010f000027802 */ /* 0x000fe20000000f00 */
[----:B--2---:R-:W0:Y:S02]  /*10a0*/  I2F.F64.S64 R20, R6 ;  /* 0x0000000600147312 */ /* 0x004e240000301c00 */
[----:B0-----:R-:W-:-:S08]  /*10b0*/  DADD R18, R20, 0.5 ;  /* 0x3fe0000014127429 */ /* 0x001fd00000000000 */
[----:B------:R-:W-:-:S08]  /*10c0*/  DMUL R18, R18, R12 ;  /* 0x0000000c12127228 */ /* 0x000fd00000000000 */
[----:B------:R-:W-:-:S11]  /*10d0*/  DADD R4, -RZ, |R18| ;  /* 0x00000000ff047229 */ /* 0x000fd60000000512 */
[----:B------:R-:W-:Y:S05]  /*10e0*/  CALL.REL.NOINC `($_ZN3cub18CUB_300001_SM_10006detail6reduce18DeviceReduceKernelINS2_10policy_hubIdjN4cuda3std3__44plusIdEEE10Policy1000EN6thrust24THRUST_300001_SM_1000_NS6detail15normal_iteratorINSD_10device_ptrIlEEEEjS9_d6squareIdEEEvT0_PT3_T1_NS0_13GridEvenShareISO_EET2_T4_$__internal_accurate_pow) ;  /* 0x0000010c00b07944 */ /* 0x000fea0003c00000 */
[----:B------:R-:W-:Y:S05]  /*10f0*/  BSYNC.RECONVERGENT B2 ;  /* 0x0000000000027941 */ /* 0x000fea0003800200 */
.L_x_954:
        /* <DEDUP_REMOVED lines=14> */
.L_x_956:
[----:B------:R-:W-:Y:S05]  /*11e0*/  BSYNC.RECONVERGENT B2 ;  /* 0x0000000000027941 */ /* 0x000fea0003800200 */
.L_x_955:
        /* <DEDUP_REMOVED lines=20> */
.L_x_958:
[----:B------:R-:W-:Y:S05]  /*1330*/  BSYNC.RECONVERGENT B3 ;  /* 0x0000000000037941 */ /* 0x000fea0003800200 */
.L_x_957:
        /* <DEDUP_REMOVED lines=13> */
.L_x_959:
        /* <DEDUP_REMOVED lines=15> */
.L_x_962:
[----:B------:R-:W-:-:S11]  /*1500*/  DADD R6, R22, 2 ;  /* 0x4000000016067429 */ /* 0x000fd60000000000 */
.L_x_961:
[----:B------:R-:W-:Y:S05]  /*1510*/  BSYNC.RECONVERGENT B2 ;  /* 0x0000000000027941 */ /* 0x000fea0003800200 */
.L_x_960:
        /* <DEDUP_REMOVED lines=20> */
.L_x_964:
[----:B------:R-:W-:Y:S05]  /*1660*/  BSYNC.RECONVERGENT B3 ;  /* 0x0000000000037941 */ /* 0x000fea0003800200 */
.L_x_963:
        /* <DEDUP_REMOVED lines=13> */
.L_x_965:
        /* <DEDUP_REMOVED lines=15> */
.L_x_968:
[----:B------:R-:W-:-:S11]  /*1830*/  DADD R6, R22, 2 ;  /* 0x4000000016067429 */ /* 0x000fd60000000000 */
.L_x_967:
[----:B------:R-:W-:Y:S05]  /*1840*/  BSYNC.RECONVERGENT B2 ;  /* 0x0000000000027941 */ /* 0x000fea0003800200 */
.L_x_966:
        /* <DEDUP_REMOVED lines=20> */
.L_x_970:
[----:B------:R-:W-:Y:S05]  /*1990*/  BSYNC.RECONVERGENT B3 ;  /* 0x0000000000037941 */ /* 0x000fea0003800200 */
.L_x_969:
        /* <DEDUP_REMOVED lines=13> */
.L_x_971:
        /* <DEDUP_REMOVED lines=15> */
.L_x_974:
[----:B------:R-:W-:-:S11]  /*1b60*/  DADD R6, R20, 2 ;  /* 0x4000000014067429 */ /* 0x000fd60000000000 */
.L_x_973:
[----:B------:R-:W-:Y:S05]  /*1b70*/  BSYNC.RECONVERGENT B2 ;  /* 0x0000000000027941 */ /* 0x000fea0003800200 */
.L_x_972:
        /* <DEDUP_REMOVED lines=20> */
.L_x_976:
[----:B------:R-:W-:Y:S05]  /*1cc0*/  BSYNC.RECONVERGENT B3 ;  /* 0x0000000000037941 */ /* 0x000fea0003800200 */
.L_x_975:
[----:B------:R-:W-:Y:S01]  /*1cd0*/  VIADD R10, R10, 0x280 ;  /* 0x000002800a0a7836 */ /* 0x000fe20000000000 */
[----:B------:R-:W-:Y:S01]  /*1ce0*/  FSEL R4, R4, RZ, P0 ;  /* 0x000000ff04047208 */ /* 0x000fe20000000000 */
[----:B------:R-:W-:Y:S01]  /*1cf0*/  VIADD R3, R3, 0x280 ;  /* 0x0000028003037836 */ /* 0x000fe20000000000 */
[----:B------:R-:W-:Y:S02]  /*1d00*/  FSEL R5, R5, 2, P0 ;  /* 0x4000000005057808 */ /* 0x000fe40000000000 */
[----:B------:R-:W-:-:S04]  /*1d10*/  ISETP.GE.AND P0, PT, R10, R11, PT ;  /* 0x0000000b0a00720c */ /* 0x000fc80003f06270 */
[----:B------:R-:W-:-:S08]  /*1d20*/  DADD R18, R18, R4 ;  /* 0x0000000012127229 */ /* 0x000fd00000000004 */
[----:B------:R-:W-:Y:S01]  /*1d30*/  DADD R14, R18, R14 ;  /* 0x00000000120e7229 */ /* 0x000fe2000000000e */
[----:B------:R-:W-:Y:S10]  /*1d40*/  @!P0 BRA `(.L_x_977) ;  /* 0xfffffff000c48947 */ /* 0x000ff4000383ffff */
.L_x_952:
[----:B------:R-:W-:Y:S05]  /*1d50*/  BSYNC.RECONVERGENT B1 ;  /* 0x0000000000017941 */ /* 0x000fea0003800200 */
.L_x_951:
        /* <DEDUP_REMOVED lines=47> */
[----:B-1----:R-:W0:Y:S04]  /*2050*/  LDS.128 R8, [UR4+0x20] ;  /* 0x00002004ff087984 */ /* 0x002e280008000c00 */
[----:B------:R-:W1:Y:S04]  /*2060*/  LDS.128 R12, [UR4+0x30] ;  /* 0x00003004ff0c7984 */ /* 0x000e680008000c00 */
[----:B------:R-:W2:Y:S01]  /*2070*/  LDS.128 R4, [UR4+0x40] ;  /* 0x00004004ff047984 */ /* 0x000ea20008000c00 */
[----:B0-----:R-:W-:-:S08]  /*2080*/  DADD R8, R2, R8 ;  /* 0x0000000002087229 */ /* 0x001fd00000000008 */
[----:B------:R-:W-:Y:S02]  /*2090*/  DADD R2, R8, R10 ;  /* 0x0000000008027229 */ /* 0x000fe4000000000a */
[----:B------:R-:W0:Y:S06]  /*20a0*/  LDS.128 R8, [UR4+0x50] ;  /* 0x00005004ff087984 */ /* 0x000e2c0008000c00 */
        /* <DEDUP_REMOVED lines=13> */
[----:B------:R-:W-:Y:S01]  /*2180*/  DADD R2, R2, R6 ;  /* 0x0000000002027229 */ /* 0x000fe20000000006 */
[----:B------:R-:W2:Y:S07]  /*2190*/  LDS.128 R4, [UR4+0xa0] ;  /* 0x0000a004ff047984 */ /* 0x000eae0008000c00 */
[----:B0-----:R-:W-:Y:S01]  /*21a0*/  DADD R2, R2, R8 ;  /* 0x0000000002027229 */ /* 0x001fe20000000008 */
[----:B------:R-:W0:Y:S07]  /*21b0*/  LDS.64 R8, [UR4+0xb0] ;  /* 0x0000b004ff087984 */ /* 0x000e2e0008000a00 */
[----:B------:R-:W-:-:S08]  /*21c0*/  DADD R2, R2, R10 ;  /* 0x0000000002027229 */ /* 0x000fd0000000000a */
[----:B-1----:R-:W-:-:S08]  /*21d0*/  DADD R2, R2, R12 ;  /* 0x0000000002027229 */ /* 0x002fd0000000000c */
[----:B------:R-:W-:-:S08]  /*21e0*/  DADD R2, R2, R14 ;  /* 0x0000000002027229 */ /* 0x000fd0000000000e */
[----:B--2---:R-:W-:-:S08]  /*21f0*/  DADD R2, R2, R4 ;  /* 0x0000000002027229 */ /* 0x004fd00000000004 */
[----:B------:R-:W-:-:S08]  /*2200*/  DADD R2, R2, R6 ;  /* 0x0000000002027229 */ /* 0x000fd00000000006 */
[----:B0-----:R-:W-:Y:S01]  /*2210*/  DADD R2, R2, R8 ;  /* 0x0000000002027229 */ /* 0x001fe20000000008 */
[----:B------:R-:W-:Y:S10]  /*2220*/  BRA `(.L_x_979) ;  /* 0x000000f400007947 */ /* 0x000ff40003800000 */
.L_x_978:
        /* <DEDUP_REMOVED lines=56> */
[----:B------:R-:W1:Y:S04]  /*25b0*/  LDS.128 R12, [UR4+0x20] ;  /* 0x00002004ff0c7984 */ /* 0x000e680008000c00 */
[----:B0-----:R-:W0:Y:S01]  /*25c0*/  LDS.128 R4, [UR4+0x30] ;  /* 0x00003004ff047984 */ /* 0x001e220008000c00 */
        /* <DEDUP_REMOVED lines=70> */
[----:B------:R-:W0:Y:S01]  /*2a30*/  LDS.64 R2, [UR4+0xb0] ;  /* 0x0000b004ff027984 */ /* 0x000e220008000a00 */
        /* <DEDUP_REMOVED lines=8> */
[----:B------:R-:W-:-:S04]  /*2ac0*/  ISETP.GT.AND P1, PT, R11, 0x260, PT ;  /* 0x000002600b00780c */ /* 0x000fc80003f24270 */
[----:B0-----:R-:W-:-:S10]  /*2ad0*/  DADD R2, R2, R4 ;  /* 0x0000000002027229 */ /* 0x001fd40000000004 */
[----:B------:R-:W-:Y:S02]  /*2ae0*/  FSEL R2, R2, R4, P1 ;  /* 0x0000000402027208 */ /* 0x000fe40000800000 */
[----:B------:R-:W-:Y:S01]  /*2af0*/  FSEL R3, R3, R5, P1 ;  /* 0x0000000503037208 */ /* 0x000fe20000800000 */
[----:B------:R-:W-:Y:S06]  /*2b00*/  BRA `(.L_x_979) ;  /* 0x000000e800c87947 */ /* 0x000fec0003800000 */
.L_x_924:
[----:B------:R-:W0:Y:S01]  /*2b10*/  LDC R2, c[0x0][0x3c4] ;  /* 0x0000f100ff027b82 */ /* 0x000e220000000800 */
[----:B------:R-:W1:Y:S07]  /*2b20*/  S2R R0, SR_TID.X ;  /* 0x0000000000007919 */ /* 0x000e6e0000002100 */
[----:B------:R-:W2:Y:S01]  /*2b30*/  LDC.64 R6, c[0x0][0x3c0] ;  /* 0x0000f000ff067b82 */ /* 0x000ea20000000a00 */
[----:B0-----:R-:W2:Y:S01]  /*2b40*/  MUFU.RCP64H R5, R2 ;  /* 0x0000000200057308 */ /* 0x001ea20000001800 */
[----:B------:R-:W-:-:S05]  /*2b50*/  VIADD R4, R2, 0x300402 ;  /* 0x0030040202047836 */ /* 0x000fca0000000000 */
[----:B------:R-:W-:Y:S01]  /*2b60*/  FSETP.GEU.AND P0, PT, |R4|, 5.8789094863358348022e-39, PT ;  /* 0x004004020400780b */ /* 0x000fe20003f0e200 */
[----:B-1----:R-:W-:Y:S01]  /*2b70*/  VIADD R16, R0, UR5 ;  /* 0x0000000500107c36 */ /* 0x002fe20008000000 */
[----:B--2---:R-:W-:-:S08]  /*2b80*/  DFMA R8, R4, -R6, 1 ;  /* 0x3ff000000408742b */ /* 0x004fd00000000806 */
        /* <DEDUP_REMOVED lines=9> */
[----:B------:R-:W-:Y:S02]  /*2c20*/  IMAD.MOV.U32 R28, RZ, RZ, R12 ;  /* 0x000000ffff1c7224 */ /* 0x000fe400078e000c */
[----:B------:R-:W-:-:S07]  /*2c30*/  IMAD.MOV.U32 R29, RZ, RZ, R13 ;  /* 0x000000ffff1d7224 */ /* 0x000fce00078e000d */
.L_x_980:
        /* <DEDUP_REMOVED lines=11> */
.L_x_981:
        /* <DEDUP_REMOVED lines=14> */
.L_x_983:
[----:B------:R-:W-:Y:S05]  /*2dd0*/  BSYNC.RECONVERGENT B1 ;  /* 0x0000000000017941 */ /* 0x000fea0003800200 */
.L_x_982:
        /* <DEDUP_REMOVED lines=20> */
.L_x_985:
[----:B------:R-:W-:Y:S05]  /*2f20*/  BSYNC.RECONVERGENT B1 ;  /* 0x0000000000017941 */ /* 0x000fea0003800200 */
.L_x_984:
        /* <DEDUP_REMOVED lines=11> */
[----:B------:R-:W-:Y:S05]  /*2fe0*/  CALL.REL.NOINC `($_ZN3cub18CUB_300001_SM_10006detail6reduce18DeviceReduceKernelINS2_10policy_hubIdjN4cuda3std3__44plusIdEEE10Policy1000EN6thrust24THRUST_300001_SM_1000_NS6detail15normal_iteratorINSD_10device_ptrIlEEEEjS9_d6squareIdEEEvT0_PT3_T1_NS0_13GridEvenShareISO_EET2_T4_$__internal_accurate_pow) ;  /* 0x000000ec00f07944 */ /* 0x000fea0003c00000 */
[----:B------:R-:W-:Y:S05]  /*2ff0*/  BSYNC.RECONVERGENT B1 ;  /* 0x0000000000017941 */ /* 0x000fea0003800200 */
.L_x_986:
        /* <DEDUP_REMOVED lines=15> */
.L_x_989:
[----:B------:R-:W-:-:S11]  /*30f0*/  DADD R2, R14, 2 ;  /* 0x400000000e027429 */ /* 0x000fd60000000000 */
.L_x_988:
[----:B------:R-:W-:Y:S05]  /*3100*/  BSYNC.RECONVERGENT B1 ;  /* 0x0000000000017941 */ /* 0x000fea0003800200 */
.L_x_987:
        /* <DEDUP_REMOVED lines=20> */
.L_x_991:
[----:B------:R-:W-:Y:S05]  /*3250*/  BSYNC.RECONVERGENT B1 ;  /* 0x0000000000017941 */ /* 0x000fea0003800200 */
.L_x_990:
        /* <DEDUP_REMOVED lines=11> */
[----:B------:R-:W-:Y:S05]  /*3310*/  CALL.REL.NOINC `($_ZN3cub18CUB_300001_SM_10006detail6reduce18DeviceReduceKernelINS2_10policy_hubIdjN4cuda3std3__44plusIdEEE10Policy1000EN6thrust24THRUST_300001_SM_1000_NS6detail15normal_iteratorINSD_10device_ptrIlEEEEjS9_d6squareIdEEEvT0_PT3_T1_NS0_13GridEvenShareISO_EET2_T4_$__internal_accurate_pow) ;  /* 0x000000ec00247944 */ /* 0x000fea0003c00000 */
[----:B------:R-:W-:Y:S05]  /*3320*/  BSYNC.RECONVERGENT B1 ;  /* 0x0000000000017941 */ /* 0x000fea0003800200 */
.L_x_992:
        /* <DEDUP_REMOVED lines=15> */
.L_x_995:
[----:B------:R-:W-:-:S11]  /*3420*/  DADD R2, R14, 2 ;  /* 0x400000000e027429 */ /* 0x000fd60000000000 */
.L_x_994:
[----:B------:R-:W-:Y:S05]  /*3430*/  BSYNC.RECONVERGENT B1 ;  /* 0x0000000000017941 */ /* 0x000fea0003800200 */
.L_x_993:
        /* <DEDUP_REMOVED lines=20> */
.L_x_997:
[----:B------:R-:W-:Y:S05]  /*3580*/  BSYNC.RECONVERGENT B1 ;  /* 0x0000000000017941 */ /* 0x000fea0003800200 */
.L_x_996:
        /* <DEDUP_REMOVED lines=11> */
[----:B------:R-:W-:Y:S05]  /*3640*/  CALL.REL.NOINC `($_ZN3cub18CUB_300001_SM_10006detail6reduce18DeviceReduceKernelINS2_10policy_hubIdjN4cuda3std3__44plusIdEEE10Policy1000EN6thrust24THRUST_300001_SM_1000_NS6detail15normal_iteratorINSD_10device_ptrIlEEEEjS9_d6squareIdEEEvT0_PT3_T1_NS0_13GridEvenShareISO_EET2_T4_$__internal_accurate_pow) ;  /* 0x000000e800587944 */ /* 0x000fea0003c00000 */
[----:B------:R-:W-:Y:S05]  /*3650*/  BSYNC.RECONVERGENT B1 ;  /* 0x0000000000017941 */ /* 0x000fea0003800200 */
.L_x_998:
        /* <DEDUP_REMOVED lines=15> */
.L_x_1001:
[----:B------:R-:W-:-:S11]  /*3750*/  DADD R2, R10, 2 ;  /* 0x400000000a027429 */ /* 0x000fd60000000000 */
.L_x_1000:
[----:B------:R-:W-:Y:S05]  /*3760*/  BSYNC.RECONVERGENT B1 ;  /* 0x0000000000017941 */ /* 0x000fea0003800200 */
.L_x_999:
        /* <DEDUP_REMOVED lines=20> */
.L_x_1003:
[----:B------:R-:W-:Y:S05]  /*38b0*/  BSYNC.RECONVERGENT B1 ;  /* 0x0000000000017941 */ /* 0x000fea0003800200 */
.L_x_1002:
        /* <DEDUP_REMOVED lines=12> */
[----:B------:R-:W-:Y:S05]  /*3980*/  CALL.REL.NOINC `($_ZN3cub18CUB_300001_SM_10006detail6reduce18DeviceReduceKernelINS2_10policy_hubIdjN4cuda3std3__44plusIdEEE10Policy1000EN6thrust24THRUST_300001_SM_1000_NS6detail15normal_iteratorINSD_10device_ptrIlEEEEjS9_d6squareIdEEEvT0_PT3_T1_NS0_13GridEvenShareISO_EET2_T4_$__internal_accurate_pow) ;  /* 0x000000e400887944 */ /* 0x000fea0003c00000 */
[----:B------:R-:W-:Y:S05]  /*3990*/  BSYNC.RECONVERGENT B1 ;  /* 0x0000000000017941 */ /* 0x000fea0003800200 */
.L_x_1004:
        /* <DEDUP_REMOVED lines=15> */
.L_x_1007:
[----:B------:R-:W-:-:S11]  /*3a90*/  DADD R2, R10, 2 ;  /* 0x400000000a027429 */ /* 0x000fd60000000000 */
.L_x_1006:
[----:B------:R-:W-:Y:S05]  /*3aa0*/  BSYNC.RECONVERGENT B1 ;  /* 0x0000000000017941 */ /* 0x000fea0003800200 */
.L_x_1005:
        /* <DEDUP_REMOVED lines=20> */
.L_x_1009:
[----:B------:R-:W-:Y:S05]  /*3bf0*/  BSYNC.RECONVERGENT B1 ;  /* 0x0000000000017941 */ /* 0x000fea0003800200 */
.L_x_1008:
        /* <DEDUP_REMOVED lines=13> */
.L_x_1010:
        /* <DEDUP_REMOVED lines=15> */
.L_x_1013:
[----:B------:R-:W-:-:S11]  /*3dc0*/  DADD R2, R18, 2 ;  /* 0x4000000012027429 */ /* 0x000fd60000000000 */
.L_x_1012:
[----:B------:R-:W-:Y:S05]  /*3dd0*/  BSYNC.RECONVERGENT B1 ;  /* 0x0000000000017941 */ /* 0x000fea0003800200 */
.L_x_1011:
        /* <DEDUP_REMOVED lines=20> */
.L_x_1015:
[----:B------:R-:W-:Y:S05]  /*3f20*/  BSYNC.RECONVERGENT B1 ;  /* 0x0000000000017941 */ /* 0x000fea0003800200 */
.L_x_1014:
        /* <DEDUP_REMOVED lines=13> */
.L_x_1016:
        /* <DEDUP_REMOVED lines=15> */
.L_x_1019:
[----:B------:R-:W-:-:S11]  /*40f0*/  DADD R2, R18, 2 ;  /* 0x4000000012027429 */ /* 0x000fd60000000000 */
.L_x_1018:
[----:B------:R-:W-:Y:S05]  /*4100*/  BSYNC.RECONVERGENT B1 ;  /* 0x0000000000017941 */ /* 0x000fea0003800200 */
.L_x_1017:
        /* <DEDUP_REMOVED lines=20> */
.L_x_1021:
[----:B------:R-:W-:Y:S05]  /*4250*/  BSYNC.RECONVERGENT B1 ;  /* 0x0000000000017941 */ /* 0x000fea0003800200 */
.L_x_1020:
        /* <DEDUP_REMOVED lines=13> */
.L_x_1022:
        /* <DEDUP_REMOVED lines=15> */
.L_x_1025:
[----:B------:R-:W-:-:S11]  /*4420*/  DADD R2, R14, 2 ;  /* 0x400000000e027429 */ /* 0x000fd60000000000 */
.L_x_1024:
[----:B------:R-:W-:Y:S05]  /*4430*/  BSYNC.RECONVERGENT B1 ;  /* 0x0000000000017941 */ /* 0x000fea0003800200 */
.L_x_1023:
        /* <DEDUP_REMOVED lines=20> */
.L_x_1027:
[----:B------:R-:W-:Y:S05]  /*4580*/  BSYNC.RECONVERGENT B1 ;  /* 0x0000000000017941 */ /* 0x000fea0003800200 */
.L_x_1026:
        /* <DEDUP_REMOVED lines=14> */
.L_x_1028:
        /* <DEDUP_REMOVED lines=15> */
.L_x_1031:
[----:B------:R-:W-:-:S11]  /*4760*/  DADD R2, R18, 2 ;  /* 0x4000000012027429 */ /* 0x000fd60000000000 */
.L_x_1030:
[----:B------:R-:W-:Y:S05]  /*4770*/  BSYNC.RECONVERGENT B1 ;  /* 0x0000000000017941 */ /* 0x000fea0003800200 */
.L_x_1029:
        /* <DEDUP_REMOVED lines=20> */
.L_x_1033:
[----:B------:R-:W-:Y:S05]  /*48c0*/  BSYNC.RECONVERGENT B1 ;  /* 0x0000000000017941 */ /* 0x000fea0003800200 */
.L_x_1032:
        /* <DEDUP_REMOVED lines=13> */
.L_x_1034:
        /* <DEDUP_REMOVED lines=15> */
.L_x_1037:
[----:B------:R-:W-:-:S11]  /*4a90*/  DADD R2, R16, 2 ;  /* 0x4000000010027429 */ /* 0x000fd60000000000 */
.L_x_1036:
[----:B------:R-:W-:Y:S05]  /*4aa0*/  BSYNC.RECONVERGENT B1 ;  /* 0x0000000000017941 */ /* 0x000fea0003800200 */
.L_x_1035:
        /* <DEDUP_REMOVED lines=20> */
.L_x_1039:
[----:B------:R-:W-:Y:S05]  /*4bf0*/  BSYNC.RECONVERGENT B1 ;  /* 0x0000000000017941 */ /* 0x000fea0003800200 */
.L_x_1038:
        /* <DEDUP_REMOVED lines=13> */
.L_x_1040:
        /* <DEDUP_REMOVED lines=15> */
.L_x_1043:
[----:B------:R-:W-:-:S11]  /*4dc0*/  DADD R2, R16, 2 ;  /* 0x4000000010027429 */ /* 0x000fd60000000000 */
.L_x_1042:
[----:B------:R-:W-:Y:S05]  /*4dd0*/  BSYNC.RECONVERGENT B1 ;  /* 0x0000000000017941 */ /* 0x000fea0003800200 */
.L_x_1041:
        /* <DEDUP_REMOVED lines=20> */
.L_x_1045:
[----:B------:R-:W-:Y:S05]  /*4f20*/  BSYNC.RECONVERGENT B1 ;  /* 0x0000000000017941 */ /* 0x000fea0003800200 */
.L_x_1044:
        /* <DEDUP_REMOVED lines=13> */
.L_x_1046:
        /* <DEDUP_REMOVED lines=15> */
.L_x_1049:
[----:B------:R-:W-:-:S11]  /*50f0*/  DADD R2, R14, 2 ;  /* 0x400000000e027429 */ /* 0x000fd60000000000 */
.L_x_1048:
[----:B------:R-:W-:Y:S05]  /*5100*/  BSYNC.RECONVERGENT B1 ;  /* 0x0000000000017941 */ /* 0x000fea0003800200 */
.L_x_1047:
        /* <DEDUP_REMOVED lines=20> */
.L_x_1051:
[----:B------:R-:W-:Y:S05]  /*5250*/  BSYNC.RECONVERGENT B1 ;  /* 0x0000000000017941 */ /* 0x000fea0003800200 */
.L_x_1050:
[----:B------:R-:W0:Y:S01]  /*5260*/  LDC.64 R6, c[0x0][0x380] ;  /* 0x0000e000ff067b82 */ /* 0x000e220000000a00 */
[----:B------:R-:W-:-:S05]  /*5270*/  LOP3.LUT R3, R0, UR5, RZ, 0xfc, !PT ;  /* 0x0000000500037c12 */ /* 0x000fca000f8efcff */
[----:B0-----:R-:W-:-:S06]  /*5280*/  IMAD.WIDE.U32 R6, R3, 0x8, R6 ;  /* 0x0000000803067825 */ /* 0x001fcc00078e0006 */
        /* <DEDUP_REMOVED lines=14> */
.L_x_1052:
        /* <DEDUP_REMOVED lines=15> */
.L_x_1055:
[----:B------:R-:W-:-:S11]  /*5460*/  DADD R2, R16, 2 ;  /* 0x4000000010027429 */ /* 0x000fd60000000000 */
.L_x_1054:
[----:B------:R-:W-:Y:S05]  /*5470*/  BSYNC.RECONVERGENT B1 ;  /* 0x0000000000017941 */ /* 0x000fea0003800200 */
.L_x_1053:
        /* <DEDUP_REMOVED lines=20> */
.L_x_1057:
[----:B------:R-:W-:Y:S05]  /*55c0*/  BSYNC.RECONVERGENT B1 ;  /* 0x0000000000017941 */ /* 0x000fea0003800200 */
.L_x_1056:
        /* <DEDUP_REMOVED lines=13> */
.L_x_1058:
        /* <DEDUP_REMOVED lines=15> */
.L_x_1061:
[----:B------:R-:W-:-:S11]  /*5790*/  DADD R2, R16, 2 ;  /* 0x4000000010027429 */ /* 0x000fd60000000000 */
.L_x_1060:
[----:B------:R-:W-:Y:S05]  /*57a0*/  BSYNC.RECONVERGENT B1 ;  /* 0x0000000000017941 */ /* 0x000fea0003800200 */
.L_x_1059:
        /* <DEDUP_REMOVED lines=20> */
.L_x_1063:
[----:B------:R-:W-:Y:S05]  /*58f0*/  BSYNC.RECONVERGENT B1 ;  /* 0x0000000000017941 */ /* 0x000fea0003800200 */
.L_x_1062:
        /* <DEDUP_REMOVED lines=13> */
.L_x_1064:
        /* <DEDUP_REMOVED lines=15> */
.L_x_1067:
[----:B------:R-:W-:-:S11]  /*5ac0*/  DADD R2, R16, 2 ;  /* 0x4000000010027429 */ /* 0x000fd60000000000 */
.L_x_1066:
[----:B------:R-:W-:Y:S05]  /*5ad0*/  BSYNC.RECONVERGENT B1 ;  /* 0x0000000000017941 */ /* 0x000fea0003800200 */
.L_x_1065:
        /* <DEDUP_REMOVED lines=20> */
.L_x_1069:
[----:B------:R-:W-:Y:S05]  /*5c20*/  BSYNC.RECONVERGENT B1 ;  /* 0x0000000000017941 */ /* 0x000fea0003800200 */
.L_x_1068:
        /* <DEDUP_REMOVED lines=13> */
.L_x_1070:
        /* <DEDUP_REMOVED lines=15> */
.L_x_1073:
[----:B------:R-:W-:-:S11]  /*5df0*/  DADD R2, R14, 2 ;  /* 0x400000000e027429 */ /* 0x000fd60000000000 */
.L_x_1072:
[----:B------:R-:W-:Y:S05]  /*5e00*/  BSYNC.RECONVERGENT B1 ;  /* 0x0000000000017941 */ /* 0x000fea0003800200 */
.L_x_1071:
        /* <DEDUP_REMOVED lines=20> */
.L_x_1075:
[----:B------:R-:W-:Y:S05]  /*5f50*/  BSYNC.RECONVERGENT B1 ;  /* 0x0000000000017941 */ /* 0x000fea0003800200 */
.L_x_1074:
[----:B------:R-:W0:Y:S01]  /*5f60*/  S2R R0, SR_TID.X ;  /* 0x0000000000007919 */ /* 0x000e220000002100 */
[----:B------:R-:W1:Y:S08]  /*5f70*/  S2UR UR5, SR_CTAID.X ;  /* 0x00000000000579c3 */ /* 0x000e700000002500 */
[----:B------:R-:W2:Y:S01]  /*5f80*/  LDC.64 R2, c[0x0][0x380] ;  /* 0x0000e000ff027b82 */ /* 0x000ea20000000a00 */
[----:B-1----:R-:W-:-:S06]  /*5f90*/  UIMAD UR5, UR5, 0x1400, URZ ;  /* 0x00001400050578a4 */ /* 0x002fcc000f8e02ff */
[----:B0-----:R-:W-:-:S05]  /*5fa0*/  LOP3.LUT R9, R0, UR5, RZ, 0xfc, !PT ;  /* 0x0000000500097c12 */ /* 0x001fca000f8efcff */
[----:B--2---:R-:W-:-:S05]  /*5fb0*/  IMAD.WIDE.U32 R8, R9, 0x8, R2 ;  /* 0x0000000809087825 */ /* 0x004fca00078e0002 */
        /* <DEDUP_REMOVED lines=14> */
.L_x_1076:
        /* <DEDUP_REMOVED lines=15> */
.L_x_1079:
[----:B------:R-:W-:-:S11]  /*6190*/  DADD R2, R16, 2 ;  /* 0x4000000010027429 */ /* 0x000fd60000000000 */
.L_x_1078:
[----:B------:R-:W-:Y:S05]  /*61a0*/  BSYNC.RECONVERGENT B1 ;  /* 0x0000000000017941 */ /* 0x000fea0003800200 */
.L_x_1077:
        /* <DEDUP_REMOVED lines=20> */
.L_x_1081:
[----:B------:R-:W-:Y:S05]  /*62f0*/  BSYNC.RECONVERGENT B1 ;  /* 0x0000000000017941 */ /* 0x000fea0003800200 */
.L_x_1080:
        /* <DEDUP_REMOVED lines=13> */
.L_x_1082:
        /* <DEDUP_REMOVED lines=15> */
.L_x_1085:
[----:B------:R-:W-:-:S11]  /*64c0*/  DADD R2, R16, 2 ;  /* 0x4000000010027429 */ /* 0x000fd60000000000 */
.L_x_1084:
[----:B------:R-:W-:Y:S05]  /*64d0*/  BSYNC.RECONVERGENT B1 ;  /* 0x0000000000017941 */ /* 0x000fea0003800200 */
.L_x_1083:
        /* <DEDUP_REMOVED lines=20> */
.L_x_1087:
[----:B------:R-:W-:Y:S05]  /*6620*/  BSYNC.RECONVERGENT B1 ;  /* 0x0000000000017941 */ /* 0x000fea0003800200 */
.L_x_1086:
        /* <DEDUP_REMOVED lines=13> */
.L_x_1088:
        /* <DEDUP_REMOVED lines=15> */
.L_x_1091:
[----:B------:R-:W-:-:S11]  /*67f0*/  DADD R2, R16, 2 ;  /* 0x4000000010027429 */ /* 0x000fd60000000000 */
.L_x_1090:
[----:B------:R-:W-:Y:S05]  /*6800*/  BSYNC.RECONVERGENT B1 ;  /* 0x0000000000017941 */ /* 0x000fea0003800200 */
.L_x_1089:
        /* <DEDUP_REMOVED lines=20> */
.L_x_1093:
[----:B------:R-:W-:Y:S05]  /*6950*/  BSYNC.RECONVERGENT B1 ;  /* 0x0000000000017941 */ /* 0x000fea0003800200 */
.L_x_1092:
        /* <DEDUP_REMOVED lines=13> */
.L_x_1094:
        /* <DEDUP_REMOVED lines=15> */
.L_x_1097:
[----:B------:R-:W-:-:S11]  /*6b20*/  DADD R2, R14, 2 ;  /* 0x400000000e027429 */ /* 0x000fd60000000000 */
.L_x_1096:
[----:B------:R-:W-:Y:S05]  /*6b30*/  BSYNC.RECONVERGENT B1 ;  /* 0x0000000000017941 */ /* 0x000fea0003800200 */
.L_x_1095:
        /* <DEDUP_REMOVED lines=20> */
.L_x_1099:
[----:B------:R-:W-:Y:S05]  /*6c80*/  BSYNC.RECONVERGENT B1 ;  /* 0x0000000000017941 */ /* 0x000fea0003800200 */
.L_x_1098:
        /* <DEDUP_REMOVED lines=20> */
.L_x_1100:
        /* <DEDUP_REMOVED lines=15> */
.L_x_1103:
[----:B------:R-:W-:-:S11]  /*6ec0*/  DADD R2, R16, 2 ;  /* 0x4000000010027429 */ /* 0x000fd60000000000 */
.L_x_1102:
[----:B------:R-:W-:Y:S05]  /*6ed0*/  BSYNC.RECONVERGENT B1 ;  /* 0x0000000000017941 */ /* 0x000fea0003800200 */
.L_x_1101:
[----:B------:R-:W-:Y:S01]  /*6ee0*/  DADD R8, R2, 1 ;  /* 0x3ff0000002087429 */ /* 0x000fe20000000000 */
[----:B------:R-:W-:Y:S01]  /*6ef0*/  BSSY.RECONVERGENT B1, `(.L_x_1104) ;  /* 0x0000015000017945 */ /* 0x000fe20003800200 */
[----:B------:R-:W-:Y:S01]  /*6f00*/  IMAD.MOV.U32 R2, RZ, RZ, 0x1 ;  /* 0x00000001ff027424 */ /* 0x000fe200078e00ff */
[----:B------:R-:W-:-:S03]  /*6f10*/  DADD R16, R14, 0.5 ;  /* 0x3fe000000e107429 */ /* 0x000fc60000000000 */
[----:B------:R-:W0:Y:S05]  /*6f20*/  MUFU.RCP64H R3, R9 ;  /* 0x0000000900037308 */ /* 0x000e2a0000001800 */
[----:B------:R-:W-:-:S08]  /*6f30*/  DMUL R16, R16, R28 ;  /* 0x0000001c10107228 */ /* 0x000fd00000000000 */
[----:B------:R-:W-:Y:S02]  /*6f40*/  DSETP.NEU.AND P0, PT, R16, 1, PT ;  /* 0x3ff000001000742a */ /* 0x000fe40003f0d000 */
        /* <DEDUP_REMOVED lines=15> */
.L_x_1105:
[----:B------:R-:W-:Y:S05]  /*7040*/  BSYNC.RECONVERGENT B1 ;  /* 0x0000000000017941 */ /* 0x000fea0003800200 */
.L_x_1104:
        /* <DEDUP_REMOVED lines=13> */
.L_x_1106:
        /* <DEDUP_REMOVED lines=15> */
.L_x_1109:
[----:B------:R-:W-:-:S11]  /*7210*/  DADD R2, R16, 2 ;  /* 0x4000000010027429 */ /* 0x000fd60000000000 */
.L_x_1108:
[----:B------:R-:W-:Y:S05]  /*7220*/  BSYNC.RECONVERGENT B1 ;  /* 0x0000000000017941 */ /* 0x000fea0003800200 */
.L_x_1107:
[----:B------:R-:W-:Y:S01]  /*7230*/  DADD R2, R2, 1 ;  /* 0x3ff0000002027429 */ /* 0x000fe20000000000 */
[----:B------:R-:W-:Y:S01]  /*7240*/  IMAD.MOV.U32 R4, RZ, RZ, 0x1 ;  /* 0x00000001ff047424 */ /* 0x000fe200078e00ff */
[----:B------:R-:W-:Y:S01]  /*7250*/  DADD R16, R14, 268435456 ;  /* 0x41b000000e107429 */ /* 0x000fe20000000000 */
[----:B------:R-:W-:Y:S03]  /*7260*/  BSSY.RECONVERGENT B1, `(.L_x_1110) ;  /* 0x0000014000017945 */ /* 0x000fe60003800200 */
[----:B------:R-:W0:Y:S04]  /*7270*/  MUFU.RCP64H R5, R3 ;  /* 0x0000000300057308 */ /* 0x000e280000001800 */
[----:B------:R-:W-:-:S08]  /*7280*/  DADD R16, R16, 0.5 ;  /* 0x3fe0000010107429 */ /* 0x000fd00000000000 */
[----:B------:R-:W-:Y:S02]  /*7290*/  DMUL R16, R16, R28 ;  /* 0x0000001c10107228 */ /* 0x000fe40000000000 */
[----:B0-----:R-:W-:-:S06]  /*72a0*/  DFMA R6, -R2, R4, 1 ;  /* 0x3ff000000206742b */ /* 0x001fcc0000000104 */
[----:B------:R-:W-:Y:S02]  /*72b0*/  DSETP.NEU.AND P0, PT, R16, 1, PT ;  /* 0x3ff000001000742a */ /* 0x000fe40003f0d000 */
        /* <DEDUP_REMOVED lines=14> */
.L_x_1111:
[----:B------:R-:W-:Y:S05]  /*73a0*/  BSYNC.RECONVERGENT B1 ;  /* 0x0000000000017941 */ /* 0x000fea0003800200 */
.L_x_1110:
        /* <DEDUP_REMOVED lines=13> */
.L_x_1112:
        /* <DEDUP_REMOVED lines=15> */
.L_x_1115:
[----:B------:R-:W-:-:S11]  /*7570*/  DADD R2, R16, 2 ;  /* 0x4000000010027429 */ /* 0x000fd60000000000 */
.L_x_1114:
[----:B------:R-:W-:Y:S05]  /*7580*/  BSYNC.RECONVERGENT B1 ;  /* 0x0000000000017941 */ /* 0x000fea0003800200 */
.L_x_1113:
        /* <DEDUP_REMOVED lines=20> */
.L_x_1117:
[----:B------:R-:W-:Y:S05]  /*76d0*/  BSYNC.RECONVERGENT B1 ;  /* 0x0000000000017941 */ /* 0x000fea0003800200 */
.L_x_1116:
        /* <DEDUP_REMOVED lines=13> */
.L_x_1118:
        /* <DEDUP_REMOVED lines=15> */
.L_x_1121:
[----:B------:R-:W-:-:S11]  /*78a0*/  DADD R2, R14, 2 ;  /* 0x400000000e027429 */ /* 0x000fd60000000000 */
.L_x_1120:
[----:B------:R-:W-:Y:S05]  /*78b0*/  BSYNC.RECONVERGENT B1 ;  /* 0x0000000000017941 */ /* 0x000fea0003800200 */
.L_x_1119:
        /* <DEDUP_REMOVED lines=20> */
.L_x_1123:
[----:B------:R-:W-:Y:S05]  /*7a00*/  BSYNC.RECONVERGENT B1 ;  /* 0x0000000000017941 */ /* 0x000fea0003800200 */
.L_x_1122:
        /* <DEDUP_REMOVED lines=20> */
.L_x_1124:
        /* <DEDUP_REMOVED lines=15> */
.L_x_1127:
[----:B------:R-:W-:-:S11]  /*7c40*/  DADD R2, R16, 2 ;  /* 0x4000000010027429 */ /* 0x000fd60000000000 */
.L_x_1126:
[----:B------:R-:W-:Y:S05]  /*7c50*/  BSYNC.RECONVERGENT B1 ;  /* 0x0000000000017941 */ /* 0x000fea0003800200 */
.L_x_1125:
        /* <DEDUP_REMOVED lines=22> */
.L_x_1129:
[----:B------:R-:W-:Y:S05]  /*7dc0*/  BSYNC.RECONVERGENT B1 ;  /* 0x0000000000017941 */ /* 0x000fea0003800200 */
.L_x_1128:
        /* <DEDUP_REMOVED lines=13> */
.L_x_1130:
        /* <DEDUP_REMOVED lines=15> */
.L_x_1133:
[----:B------:R-:W-:-:S11]  /*7f90*/  DADD R2, R26, 2 ;  /* 0x400000001a027429 */ /* 0x000fd60000000000 */
.L_x_1132:
[----:B------:R-:W-:Y:S05]  /*7fa0*/  BSYNC.RECONVERGENT B1 ;  /* 0x0000000000017941 */ /* 0x000fea0003800200 */
.L_x_1131:
        /* <DEDUP_REMOVED lines=23> */
.L_x_1135:
[----:B------:R-:W-:Y:S05]  /*8120*/  BSYNC.RECONVERGENT B1 ;  /* 0x0000000000017941 */ /* 0x000fea0003800200 */
.L_x_1134:
        /* <DEDUP_REMOVED lines=13> */
.L_x_1136:
        /* <DEDUP_REMOVED lines=15> */
.L_x_1139:
[----:B------:R-:W-:-:S11]  /*82f0*/  DADD R2, R26, 2 ;  /* 0x400000001a027429 */ /* 0x000fd60000000000 */
.L_x_1138:
[----:B------:R-:W-:Y:S05]  /*8300*/  BSYNC.RECONVERGENT B1 ;  /* 0x0000000000017941 */ /* 0x000fea0003800200 */
.L_x_1137:
        /* <DEDUP_REMOVED lines=23> */
.L_x_1141:
[----:B------:R-:W-:Y:S05]  /*8480*/  BSYNC.RECONVERGENT B1 ;  /* 0x0000000000017941 */ /* 0x000fea0003800200 */
.L_x_1140:
        /* <DEDUP_REMOVED lines=13> */
.L_x_1142:
        /* <DEDUP_REMOVED lines=15> */
.L_x_1145:
[----:B------:R-:W-:-:S11]  /*8650*/  DADD R2, R14, 2 ;  /* 0x400000000e027429 */ /* 0x000fd60000000000 */
.L_x_1144:
[----:B------:R-:W-:Y:S05]  /*8660*/  BSYNC.RECONVERGENT B1 ;  /* 0x0000000000017941 */ /* 0x000fea0003800200 */
.L_x_1143:
        /* <DEDUP_REMOVED lines=20> */
.L_x_1147:
[----:B------:R-:W-:Y:S05]  /*87b0*/  BSYNC.RECONVERGENT B1 ;  /* 0x0000000000017941 */ /* 0x000fea0003800200 */
.L_x_1146:
        /* <DEDUP_REMOVED lines=20> */
.L_x_1148:
        /* <DEDUP_REMOVED lines=15> */
.L_x_1151:
[----:B------:R-:W-:-:S11]  /*89f0*/  DADD R2, R14, 2 ;  /* 0x400000000e027429 */ /* 0x000fd60000000000 */
.L_x_1150:
[----:B------:R-:W-:Y:S05]  /*8a00*/  BSYNC.RECONVERGENT B1 ;  /* 0x0000000000017941 */ /* 0x000fea0003800200 */
.L_x_1149:
[----:B------:R-:W-:Y:S01]  /*8a10*/  DADD R2, R2, 1 ;  /* 0x3ff0000002027429 */ /* 0x000fe20000000000 */
[----:B------:R-:W-:Y:S01]  /*8a20*/  IMAD.MOV.U32 R4, RZ, RZ, 0x1 ;  /* 0x00000001ff047424 */ /* 0x000fe200078e00ff */
[----:B------:R-:W-:Y:S01]  /*8a30*/  DADD R14, R26, 0.5 ;  /* 0x3fe000001a0e7429 */ /* 0x000fe20000000000 */
[----:B------:R-:W-:Y:S03]  /*8a40*/  BSSY.RECONVERGENT B1, `(.L_x_1152) ;  /* 0x0000013000017945 */ /* 0x000fe60003800200 */
[----:B------:R-:W0:Y:S04]  /*8a50*/  MUFU.RCP64H R5, R3 ;  /* 0x0000000300057308 */ /* 0x000e280000001800 */
        /* <DEDUP_REMOVED lines=17> */
.L_x_1153:
[----:B------:R-:W-:Y:S05]  /*8b70*/  BSYNC.RECONVERGENT B1 ;  /* 0x0000000000017941 */ /* 0x000fea0003800200 */
.L_x_1152:
        /* <DEDUP_REMOVED lines=13> */
.L_x_1154:
        /* <DEDUP_REMOVED lines=8> */
[----:B------:R-:W-:-:S08]  /*8cd0*/  DADD R4, R26, 268435456 ;  /* 0x41b000001a047429 */ /* 0x000fd00000000000 */
[----:B------:R-:W-:-:S08]  /*8ce0*/  DADD R4, R4, 0.5 ;  /* 0x3fe0000004047429 */ /* 0x000fd00000000000 */
[----:B------:R-:W-:-:S08]  /*8cf0*/  DMUL R4, R4, R28 ;  /* 0x0000001c04047228 */ /* 0x000fd00000000000 */
[----:B------:R-:W-:-:S14]  /*8d00*/  DSETP.NAN.AND P0, PT, R4, R4, PT ;  /* 0x000000040400722a */ /* 0x000fdc0003f08000 */
[----:B------:R-:W-:Y:S05]  /*8d10*/  @P0 BRA `(.L_x_1157) ;  /* 0x0000000000140947 */ /* 0x000fea0003800000 */
[----:B------:R-:W-:-:S14]  /*8d20*/  DSETP.NEU.AND P0, PT, |R30|, +INF , PT ;  /* 0x7ff000001e00742a */ /* 0x000fdc0003f0d200 */
[----:B------:R-:W-:Y:S05]  /*8d30*/  @P0 BRA `(.L_x_1156) ;  /* 0x0000000000100947 */ /* 0x000fea0003800000 */
[----:B------:R-:W-:Y:S02]  /*8d40*/  IMAD.MOV.U32 R2, RZ, RZ, 0x0 ;  /* 0x00000000ff027424 */ /* 0x000fe400078e00ff */
[----:B------:R-:W-:Y:S01]  /*8d50*/  IMAD.MOV.U32 R3, RZ, RZ, 0x7ff00000 ;  /* 0x7ff00000ff037424 */ /* 0x000fe200078e00ff */
[----:B------:R-:W-:Y:S06]  /*8d60*/  BRA `(.L_x_1156) ;  /* 0x0000000000047947 */ /* 0x000fec0003800000 */
.L_x_1157:
[----:B------:R-:W-:-:S11]  /*8d70*/  DADD R2, R4, 2 ;  /* 0x4000000004027429 */ /* 0x000fd60000000000 */
.L_x_1156:
[----:B------:R-:W-:Y:S05]  /*8d80*/  BSYNC.RECONVERGENT B1 ;  /* 0x0000000000017941 */ /* 0x000fea0003800200 */
.L_x_1155:
        /* <DEDUP_REMOVED lines=23> */
.L_x_1159:
[----:B------:R-:W-:Y:S05]  /*8f00*/  BSYNC.RECONVERGENT B1 ;  /* 0x0000000000017941 */ /* 0x000fea0003800200 */
.L_x_1158:
        /* <DEDUP_REMOVED lines=13> */
.L_x_1160:
        /* <DEDUP_REMOVED lines=18> */
.L_x_1163:
[----:B------:R-:W-:-:S11]  /*9100*/  DADD R2, R4, 2 ;  /* 0x4000000004027429 */ /* 0x000fd60000000000 */
.L_x_1162:
[----:B------:R-:W-:Y:S05]  /*9110*/  BSYNC.RECONVERGENT B1 ;  /* 0x0000000000017941 */ /* 0x000fea0003800200 */
.L_x_1161:
        /* <DEDUP_REMOVED lines=23> */
.L_x_1165:
[----:B------:R-:W-:Y:S05]  /*9290*/  BSYNC.RECONVERGENT B1 ;  /* 0x0000000000017941 */ /* 0x000fea0003800200 */
.L_x_1164:
        /* <DEDUP_REMOVED lines=13> */
.L_x_1166:
        /* <DEDUP_REMOVED lines=15> */
.L_x_1169:
[----:B------:R-:W-:-:S11]  /*9460*/  DADD R2, R26, 2 ;  /* 0x400000001a027429 */ /* 0x000fd60000000000 */
.L_x_1168:
[----:B------:R-:W-:Y:S05]  /*9470*/  BSYNC.RECONVERGENT B1 ;  /* 0x0000000000017941 */ /* 0x000fea0003800200 */
.L_x_1167:
        /* <DEDUP_REMOVED lines=20> */
.L_x_1171:
[----:B------:R-:W-:Y:S05]  /*95c0*/  BSYNC.RECONVERGENT B1 ;  /* 0x0000000000017941 */ /* 0x000fea0003800200 */
.L_x_1170:
[----:B------:R-:W0:Y:S01]  /*95d0*/  S2R R0, SR_CTAID.X ;  /* 0x0000000000007919 */ /* 0x000e220000002500 */
[----:B------:R-:W-:Y:S01]  /*95e0*/  DADD R10, R12, R10 ;  /* 0x000000000c0a7229 */ /* 0x000fe2000000000a */
[----:B------:R-:W1:Y:S01]  /*95f0*/  LDC.64 R6, c[0x0][0x3a8] ;  /* 0x0000ea00ff067b82 */ /* 0x000e620000000a00 */
[----:B------:R-:W-:Y:S02]  /*9600*/  FSEL R2, R4, RZ, P0 ;  /* 0x000000ff04027208 */ /* 0x000fe40000000000 */
[----:B------:R-:W-:-:S04]  /*9610*/  FSEL R3, R5, 2, P0 ;  /* 0x4000000005037808 */ /* 0x000fc80000000000 */
[----:B------:R-:W-:Y:S02]  /*9620*/  DADD R10, R24, R10 ;  /* 0x00000000180a7229 */ /* 0x000fe4000000000a */
[----:B------:R-:W-:-:S06]  /*9630*/  DADD R14, R14, R2 ;  /* 0x000000000e0e7229 */ /* 0x000fcc0000000002 */
[----:B------:R-:W-:-:S08]  /*9640*/  DADD R10, R22, R10 ;  /* 0x00000000160a7229 */ /* 0x000fd0000000000a */
[----:B------:R-:W-:Y:S01]  /*9650*/  DADD R10, R20, R10 ;  /* 0x00000000140a7229 */ /* 0x000fe2000000000a */
[----:B-1----:R-:W-:Y:S02]  /*9660*/  IMAD R5, R7, 0x1400, RZ ;  /* 0x0000140007057824 */ /* 0x002fe400078e02ff */
[----:B0-----:R-:W-:-:S05]  /*9670*/  IMAD R2, R0, 0x1400, RZ ;  /* 0x0000140000027824 */ /* 0x001fca00078e02ff */
[----:B------:R-:W-:Y:S01]  /*9680*/  DADD R10, R18, R10 ;  /* 0x00000000120a7229 */ /* 0x000fe2000000000a */
[----:B------:R-:W-:-:S05]  /*9690*/  IMAD.IADD R0, R6, 0x1, -R2 ;  /* 0x0000000106007824 */ /* 0x000fca00078e0a02 */
[----:B------:R-:W-:Y:S02]  /*96a0*/  ISETP.GE.U32.AND P0, PT, R0, R5, PT ;  /* 0x000000050000720c */ /* 0x000fe40003f06070 */
[----:B------:R-:W-:-:S08]  /*96b0*/  DADD R10, R16, R10 ;  /* 0x00000000100a7229 */ /* 0x000fd0000000000a */
[----:B------:R-:W-:-:S03]  /*96c0*/  DADD R26, R14, R10 ;  /* 0x000000000e1a7229 */ /* 0x000fc6000000000a */
[----:B------:R-:W-:Y:S08]  /*96d0*/  @!P0 BRA `(.L_x_1172) ;  /* 0x0000007800a08947 */ /* 0x000ff00003800000 */
[----:B------:R-:W0:Y:S01]  /*96e0*/  S2R R12, SR_TID.X ;  /* 0x00000000000c7919 */ /* 0x000e220000002100 */
[----:B------:R-:W-:Y:S02]  /*96f0*/  IMAD R3, R7, 0x1400, R2 ;  /* 0x0000140007037824 */ /* 0x000fe400078e0202 */
[----:B------:R-:W-:-:S05]  /*9700*/  VIADD R0, R6, 0xffffec00 ;  /* 0xffffec0006007836 */ /* 0x000fca0000000000 */
[----:B------:R-:W-:Y:S02]  /*9710*/  ISETP.GT.U32.AND P0, PT, R3, R0, PT ;  /* 0x000000000300720c */ /* 0x000fe40003f04070 */
[----:B0-----:R-:W-:-:S11]  /*9720*/  IADD3 R0, PT, PT, R2, R12, R5 ;  /* 0x0000000c02007210 */ /* 0x001fd60007ffe005 */
[----:B------:R-:W-:Y:S05]  /*9730*/  @P0 BRA `(.L_x_1173) ;  /* 0x0000006c002c0947 */ /* 0x000fea0003800000 */
.L_x_1365:
[----:B0-----:R-:W0:Y:S01]  /*9740*/  LDC.64 R10, c[0x0][0x380] ;  /* 0x0000e000ff0a7b82 */ /* 0x001e220000000a00 */
[----:B------:R-:W-:-:S04]  /*9750*/  IMAD.IADD R7, R3, 0x1, R12 ;  /* 0x0000000103077824 */ /* 0x000fc800078e020c */
        /* <DEDUP_REMOVED lines=10> */
.L_x_1174:
        /* <DEDUP_REMOVED lines=14> */
.L_x_1176:
[----:B------:R-:W-:Y:S05]  /*98e0*/  BSYNC.RECONVERGENT B1 ;  /* 0x0000000000017941 */ /* 0x000fea0003800200 */
.L_x_1175:
        /* <DEDUP_REMOVED lines=20> */
.L_x_1178:
[----:B------:R-:W-:Y:S05]  /*9a30*/  BSYNC.RECONVERGENT B1 ;  /* 0x0000000000017941 */ /* 0x000fea0003800200 */
.L_x_1177:
        /* <DEDUP_REMOVED lines=13> */
.L_x_1179:
        /* <DEDUP_REMOVED lines=15> */
.L_x_1182:
[----:B------:R-:W-:-:S11]  /*9c00*/  DADD R6, R14, 2 ;  /* 0x400000000e067429 */ /* 0x000fd60000000000 */
.L_x_1181:
[----:B------:R-:W-:Y:S05]  /*9c10*/  BSYNC.RECONVERGENT B1 ;  /* 0x0000000000017941 */ /* 0x000fea0003800200 */
.L_x_1180:
        /* <DEDUP_REMOVED lines=20> */
.L_x_1184:
[----:B------:R-:W-:Y:S05]  /*9d60*/  BSYNC.RECONVERGENT B1 ;  /* 0x0000000000017941 */ /* 0x000fea0003800200 */
.L_x_1183:
        /* <DEDUP_REMOVED lines=13> */
.L_x_1185:
        /* <DEDUP_REMOVED lines=15> */
.L_x_1188:
[----:B------:R-:W-:-:S11]  /*9f30*/  DADD R6, R14, 2 ;  /* 0x400000000e067429 */ /* 0x000fd60000000000 */
.L_x_1187:
[----:B------:R-:W-:Y:S05]  /*9f40*/  BSYNC.RECONVERGENT B1 ;  /* 0x0000000000017941 */ /* 0x000fea0003800200 */
.L_x_1186:
        /* <DEDUP_REMOVED lines=20> */
.L_x_1190:
[----:B------:R-:W-:Y:S05]  /*a090*/  BSYNC.RECONVERGENT B1 ;  /* 0x0000000000017941 */ /* 0x000fea0003800200 */
.L_x_1189:
        /* <DEDUP_REMOVED lines=13> */
.L_x_1191:
        /* <DEDUP_REMOVED lines=15> */
.L_x_1194:
[----:B------:R-:W-:-:S11]  /*a260*/  DADD R6, R12, 2 ;  /* 0x400000000c067429 */ /* 0x000fd60000000000 */
.L_x_1193:
[----:B------:R-:W-:Y:S05]  /*a270*/  BSYNC.RECONVERGENT B1 ;  /* 0x0000000000017941 */ /* 0x000fea0003800200 */
.L_x_1192:
        /* <DEDUP_REMOVED lines=20> */
.L_x_1196:
[----:B------:R-:W-:Y:S05]  /*a3c0*/  BSYNC.RECONVERGENT B1 ;  /* 0x0000000000017941 */ /* 0x000fea0003800200 */
.L_x_1195:
[----:B------:R-:W0:Y:S02]  /*a3d0*/  S2R R2, SR_TID.X ;  /* 0x0000000000027919 */ /* 0x000e240000002100 */
[----:B0-----:R-:W-:-:S04]  /*a3e0*/  IMAD.IADD R7, R2, 0x1, R3 ;  /* 0x0000000102077824 */ /* 0x001fc800078e0203 */
[----:B------:R-:W-:-:S06]  /*a3f0*/  IMAD.WIDE.U32 R6, R7, 0x8, R10 ;  /* 0x0000000807067825 */ /* 0x000fcc00078e000a */
[----:B------:R-:W2:Y:S01]  /*a400*/  LDG.E.64 R6, desc[UR6][R6.64+0x1400] ;  /* 0x0014000606067981 */ /* 0x000ea2000c1e1b00 */
[----:B------:R-:W-:Y:S01]  /*a410*/  FSEL R4, R4, RZ, P0 ;  /* 0x000000ff04047208 */ /* 0x000fe20000000000 */
[----:B------:R-:W-:Y:S01]  /*a420*/  BSSY.RECONVERGENT B1, `(.L_x_1197) ;  /* 0x000000b000017945 */ /* 0x000fe20003800200 */
[----:B------:R-:W-:Y:S02]  /*a430*/  FSEL R5, R5, 2, P0 ;  /* 0x4000000005057808 */ /* 0x000fe40000000000 */
[----:B------:R-:W-:-:S04]  /*a440*/  MOV R2, 0xa4d0 ;  /* 0x0000a4d000027802 */ /* 0x000fc80000000f00 */
[----:B------:R-:W-:Y:S01]  /*a450*/  DADD R24, R24, R4 ;  /* 0x0000000018187229 */ /* 0x000fe20000000004 */
        /* <DEDUP_REMOVED lines=8> */
.L_x_1197:
        /* <DEDUP_REMOVED lines=15> */
.L_x_1200:
[----:B------:R-:W-:-:S11]  /*a5d0*/  DADD R6, R14, 2 ;  /* 0x400000000e067429 */ /* 0x000fd60000000000 */
.L_x_1199:
[----:B------:R-:W-:Y:S05]  /*a5e0*/  BSYNC.RECONVERGENT B1 ;  /* 0x0000000000017941 */ /* 0x000fea0003800200 */
.L_x_1198:
        /* <DEDUP_REMOVED lines=20> */
.L_x_1202:
[----:B------:R-:W-:Y:S05]  /*a730*/  BSYNC.RECONVERGENT B1 ;  /* 0x0000000000017941 */ /* 0x000fea0003800200 */
.L_x_1201:
        /* <DEDUP_REMOVED lines=13> */
.L_x_1203:
        /* <DEDUP_REMOVED lines=15> */
.L_x_1206:
[----:B------:R-:W-:-:S11]  /*a900*/  DADD R6, R14, 2 ;  /* 0x400000000e067429 */ /* 0x000fd60000000000 */
.L_x_1205:
[----:B------:R-:W-:Y:S05]  /*a910*/  BSYNC.RECONVERGENT B1 ;  /* 0x0000000000017941 */ /* 0x000fea0003800200 */
.L_x_1204:
        /* <DEDUP_REMOVED lines=20> */
.L_x_1208:
[----:B------:R-:W-:Y:S05]  /*aa60*/  BSYNC.RECONVERGENT B1 ;  /* 0x0000000000017941 */ /* 0x000fea0003800200 */
.L_x_1207:
        /* <DEDUP_REMOVED lines=13> */
.L_x_1209:
        /* <DEDUP_REMOVED lines=15> */
.L_x_1212:
[----:B------:R-:W-:-:S11]  /*ac30*/  DADD R6, R14, 2 ;  /* 0x400000000e067429 */ /* 0x000fd60000000000 */
.L_x_1211:
[----:B------:R-:W-:Y:S05]  /*ac40*/  BSYNC.RECONVERGENT B1 ;  /* 0x0000000000017941 */ /* 0x000fea0003800200 */
.L_x_1210:
        /* <DEDUP_REMOVED lines=20> */
.L_x_1214:
[----:B------:R-:W-:Y:S05]  /*ad90*/  BSYNC.RECONVERGENT B1 ;  /* 0x0000000000017941 */ /* 0x000fea0003800200 */
.L_x_1213:
        /* <DEDUP_REMOVED lines=13> */
.L_x_1215:
        /* <DEDUP_REMOVED lines=15> */
.L_x_1218:
[----:B------:R-:W-:-:S11]  /*af60*/  DADD R6, R12, 2 ;  /* 0x400000000c067429 */ /* 0x000fd60000000000 */
.L_x_1217:
[----:B------:R-:W-:Y:S05]  /*af70*/  BSYNC.RECONVERGENT B1 ;  /* 0x0000000000017941 */ /* 0x000fea0003800200 */
.L_x_1216:
        /* <DEDUP_REMOVED lines=20> */
.L_x_1220:
[----:B------:R-:W-:Y:S05]  /*b0c0*/  BSYNC.RECONVERGENT B1 ;  /* 0x0000000000017941 */ /* 0x000fea0003800200 */
.L_x_1219:
[----:B------:R-:W0:Y:S02]  /*b0d0*/  S2R R2, SR_TID.X ;  /* 0x0000000000027919 */ /* 0x000e240000002100 */
[----:B0-----:R-:W-:-:S04]  /*b0e0*/  IMAD.IADD R9, R2, 0x1, R3 ;  /* 0x0000000102097824 */ /* 0x001fc800078e0203 */
[----:B------:R-:W-:-:S05]  /*b0f0*/  IMAD.WIDE.U32 R8, R9, 0x8, R10 ;  /* 0x0000000809087825 */ /* 0x000fca00078e000a */
        /* <DEDUP_REMOVED lines=14> */
.L_x_1221:
        /* <DEDUP_REMOVED lines=15> */
.L_x_1224:
[----:B------:R-:W-:-:S11]  /*b2d0*/  DADD R6, R14, 2 ;  /* 0x400000000e067429 */ /* 0x000fd60000000000 */
.L_x_1223:
[----:B------:R-:W-:Y:S05]  /*b2e0*/  BSYNC.RECONVERGENT B1 ;  /* 0x0000000000017941 */ /* 0x000fea0003800200 */
.L_x_1222:
        /* <DEDUP_REMOVED lines=20> */
.L_x_1226:
[----:B------:R-:W-:Y:S05]  /*b430*/  BSYNC.RECONVERGENT B1 ;  /* 0x0000000000017941 */ /* 0x000fea0003800200 */
.L_x_1225:
        /* <DEDUP_REMOVED lines=13> */
.L_x_1227:
        /* <DEDUP_REMOVED lines=15> */
.L_x_1230:
[----:B------:R-:W-:-:S11]  /*b600*/  DADD R6, R14, 2 ;  /* 0x400000000e067429 */ /* 0x000fd60000000000 */
.L_x_1229:
[----:B------:R-:W-:Y:S05]  /*b610*/  BSYNC.RECONVERGENT B1 ;  /* 0x0000000000017941 */ /* 0x000fea0003800200 */
.L_x_1228:
        /* <DEDUP_REMOVED lines=20> */
.L_x_1232:
[----:B------:R-:W-:Y:S05]  /*b760*/  BSYNC.RECONVERGENT B1 ;  /* 0x0000000000017941 */ /* 0x000fea0003800200 */
.L_x_1231:
        /* <DEDUP_REMOVED lines=13> */
.L_x_1233:
        /* <DEDUP_REMOVED lines=15> */
.L_x_1236:
[----:B------:R-:W-:-:S11]  /*b930*/  DADD R6, R14, 2 ;  /* 0x400000000e067429 */ /* 0x000fd60000000000 */
.L_x_1235:
[----:B------:R-:W-:Y:S05]  /*b940*/  BSYNC.RECONVERGENT B1 ;  /* 0x0000000000017941 */ /* 0x000fea0003800200 */
.L_x_1234:
        /* <DEDUP_REMOVED lines=20> */
.L_x_1238:
[----:B------:R-:W-:Y:S05]  /*ba90*/  BSYNC.RECONVERGENT B1 ;  /* 0x0000000000017941 */ /* 0x000fea0003800200 */
.L_x_1237:
        /* <DEDUP_REMOVED lines=13> */
.L_x_1239:
        /* <DEDUP_REMOVED lines=15> */
.L_x_1242:
[----:B------:R-:W-:-:S11]  /*bc60*/  DADD R6, R12, 2 ;  /* 0x400000000c067429 */ /* 0x000fd60000000000 */
.L_x_1241:
[----:B------:R-:W-:Y:S05]  /*bc70*/  BSYNC.RECONVERGENT B1 ;  /* 0x0000000000017941 */ /* 0x000fea0003800200 */
.L_x_1240:
        /* <DEDUP_REMOVED lines=20> */
.L_x_1244:
[----:B------:R-:W-:Y:S05]  /*bdc0*/  BSYNC.RECONVERGENT B1 ;  /* 0x0000000000017941 */ /* 0x000fea0003800200 */
.L_x_1243:
        /* <DEDUP_REMOVED lines=17> */
.L_x_1245:
        /* <DEDUP_REMOVED lines=15> */
.L_x_1248:
[----:B------:R-:W-:-:S11]  /*bfd0*/  DADD R6, R14, 2 ;  /* 0x400000000e067429 */ /* 0x000fd60000000000 */
.L_x_1247:
[----:B------:R-:W-:Y:S05]  /*bfe0*/  BSYNC.RECONVERGENT B1 ;  /* 0x0000000000017941 */ /* 0x000fea0003800200 */
.L_x_1246:
        /* <DEDUP_REMOVED lines=22> */
.L_x_1250:
[----:B------:R-:W-:Y:S05]  /*c150*/  BSYNC.RECONVERGENT B1 ;  /* 0x0000000000017941 */ /* 0x000fea0003800200 */
.L_x_1249:
        /* <DEDUP_REMOVED lines=13> */
.L_x_1251:
        /* <DEDUP_REMOVED lines=15> */
.L_x_1254:
[----:B------:R-:W-:-:S11]  /*c320*/  DADD R6, R14, 2 ;  /* 0x400000000e067429 */ /* 0x000fd60000000000 */
.L_x_1253:
[----:B------:R-:W-:Y:S05]  /*c330*/  BSYNC.RECONVERGENT B1 ;  /* 0x0000000000017941 */ /* 0x000fea0003800200 */
.L_x_1252:
        /* <DEDUP_REMOVED lines=23> */
.L_x_1256:
[----:B------:R-:W-:Y:S05]  /*c4b0*/  BSYNC.RECONVERGENT B1 ;  /* 0x0000000000017941 */ /* 0x000fea0003800200 */
.L_x_1255:
        /* <DEDUP_REMOVED lines=13> */
.L_x_1257:
        /* <DEDUP_REMOVED lines=15> */
.L_x_1260:
[----:B------:R-:W-:-:S11]  /*c680*/  DADD R6, R14, 2 ;  /* 0x400000000e067429 */ /* 0x000fd60000000000 */
.L_x_1259:
[----:B------:R-:W-:Y:S05]  /*c690*/  BSYNC.RECONVERGENT B1 ;  /* 0x0000000000017941 */ /* 0x000fea0003800200 */
.L_x_1258:
        /* <DEDUP_REMOVED lines=20> */
.L_x_1262:
[----:B------:R-:W-:Y:S05]  /*c7e0*/  BSYNC.RECONVERGENT B1 ;  /* 0x0000000000017941 */ /* 0x000fea0003800200 */
.L_x_1261:
        /* <DEDUP_REMOVED lines=13> */
.L_x_1263:
        /* <DEDUP_REMOVED lines=15> */
.L_x_1266:
[----:B------:R-:W-:-:S11]  /*c9b0*/  DADD R6, R12, 2 ;  /* 0x400000000c067429 */ /* 0x000fd60000000000 */
.L_x_1265:
[----:B------:R-:W-:Y:S05]  /*c9c0*/  BSYNC.RECONVERGENT B1 ;  /* 0x0000000000017941 */ /* 0x000fea0003800200 */
.L_x_1264:
        /* <DEDUP_REMOVED lines=20> */
.L_x_1268:
[----:B------:R-:W-:Y:S05]  /*cb10*/  BSYNC.RECONVERGENT B1 ;  /* 0x0000000000017941 */ /* 0x000fea0003800200 */
.L_x_1267:
        /* <DEDUP_REMOVED lines=17> */
.L_x_1269:
        /* <DEDUP_REMOVED lines=15> */
.L_x_1272:
[----:B------:R-:W-:-:S11]  /*cd20*/  DADD R6, R14, 2 ;  /* 0x400000000e067429 */ /* 0x000fd60000000000 */
.L_x_1271:
[----:B------:R-:W-:Y:S05]  /*cd30*/  BSYNC.RECONVERGENT B1 ;  /* 0x0000000000017941 */ /* 0x000fea0003800200 */
.L_x_1270:
        /* <DEDUP_REMOVED lines=22> */
.L_x_1274:
[----:B------:R-:W-:Y:S05]  /*cea0*/  BSYNC.RECONVERGENT B1 ;  /* 0x0000000000017941 */ /* 0x000fea0003800200 */
.L_x_1273:
        /* <DEDUP_REMOVED lines=13> */
.L_x_1275:
        /* <DEDUP_REMOVED lines=15> */
.L_x_1278:
[----:B------:R-:W-:-:S11]  /*d070*/  DADD R6, R14, 2 ;  /* 0x400000000e067429 */ /* 0x000fd60000000000 */
.L_x_1277:
[----:B------:R-:W-:Y:S05]  /*d080*/  BSYNC.RECONVERGENT B1 ;  /* 0x0000000000017941 */ /* 0x000fea0003800200 */
.L_x_1276:
        /* <DEDUP_REMOVED lines=23> */
.L_x_1280:
[----:B------:R-:W-:Y:S05]  /*d200*/  BSYNC.RECONVERGENT B1 ;  /* 0x0000000000017941 */ /* 0x000fea0003800200 */
.L_x_1279:
        /* <DEDUP_REMOVED lines=13> */
.L_x_1281:
        /* <DEDUP_REMOVED lines=15> */
.L_x_1284:
[----:B------:R-:W-:-:S11]  /*d3d0*/  DADD R6, R14, 2 ;  /* 0x400000000e067429 */ /* 0x000fd60000000000 */
.L_x_1283:
[----:B------:R-:W-:Y:S05]  /*d3e0*/  BSYNC.RECONVERGENT B1 ;  /* 0x0000000000017941 */ /* 0x000fea0003800200 */
.L_x_1282:
        /* <DEDUP_REMOVED lines=23> */
.L_x_1286:
[----:B------:R-:W-:Y:S05]  /*d560*/  BSYNC.RECONVERGENT B1 ;  /* 0x0000000000017941 */ /* 0x000fea0003800200 */
.L_x_1285:
        /* <DEDUP_REMOVED lines=13> */
.L_x_1287:
        /* <DEDUP_REMOVED lines=15> */
.L_x_1290:
[----:B------:R-:W-:-:S11]  /*d730*/  DADD R6, R12, 2 ;  /* 0x400000000c067429 */ /* 0x000fd60000000000 */
.L_x_1289:
[----:B------:R-:W-:Y:S05]  /*d740*/  BSYNC.RECONVERGENT B1 ;  /* 0x0000000000017941 */ /* 0x000fea0003800200 */
.L_x_1288:
        /* <DEDUP_REMOVED lines=20> */
.L_x_1292:
[----:B------:R-:W-:Y:S05]  /*d890*/  BSYNC.RECONVERGENT B1 ;  /* 0x0000000000017941 */ /* 0x000fea0003800200 */
.L_x_1291:
        /* <DEDUP_REMOVED lines=17> */
.L_x_1293:
        /* <DEDUP_REMOVED lines=15> */
.L_x_1296:
[----:B------:R-:W-:-:S11]  /*daa0*/  DADD R6, R14, 2 ;  /* 0x400000000e067429 */ /* 0x000fd60000000000 */
.L_x_1295:
[----:B------:R-:W-:Y:S05]  /*dab0*/  BSYNC.RECONVERGENT B1 ;  /* 0x0000000000017941 */ /* 0x000fea0003800200 */
.L_x_1294:
        /* <DEDUP_REMOVED lines=22> */
.L_x_1298:
[----:B------:R-:W-:Y:S05]  /*dc20*/  BSYNC.RECONVERGENT B1 ;  /* 0x0000000000017941 */ /* 0x000fea0003800200 */
.L_x_1297:
        /* <DEDUP_REMOVED lines=13> */
.L_x_1299:
        /* <DEDUP_REMOVED lines=18> */
.L_x_1302:
[----:B------:R-:W-:-:S11]  /*de20*/  DADD R6, R4, 2 ;  /* 0x4000000004067429 */ /* 0x000fd60000000000 */
.L_x_1301:
[----:B------:R-:W-:Y:S05]  /*de30*/  BSYNC.RECONVERGENT B1 ;  /* 0x0000000000017941 */ /* 0x000fea0003800200 */
.L_x_1300:
        /* <DEDUP_REMOVED lines=23> */
.L_x_1304:
[----:B------:R-:W-:Y:S05]  /*dfb0*/  BSYNC.RECONVERGENT B1 ;  /* 0x0000000000017941 */ /* 0x000fea0003800200 */
.L_x_1303:
        /* <DEDUP_REMOVED lines=13> */
.L_x_1305:
        /* <DEDUP_REMOVED lines=18> */
.L_x_1308:
[----:B------:R-:W-:-:S11]  /*e1b0*/  DADD R6, R4, 2 ;  /* 0x4000000004067429 */ /* 0x000fd60000000000 */
.L_x_1307:
[----:B------:R-:W-:Y:S05]  /*e1c0*/  BSYNC.RECONVERGENT B1 ;  /* 0x0000000000017941 */ /* 0x000fea0003800200 */
.L_x_1306:
        /* <DEDUP_REMOVED lines=23> */
.L_x_1310:
[----:B------:R-:W-:Y:S05]  /*e340*/  BSYNC.RECONVERGENT B1 ;  /* 0x0000000000017941 */ /* 0x000fea0003800200 */
.L_x_1309:
        /* <DEDUP_REMOVED lines=13> */
.L_x_1311:
        /* <DEDUP_REMOVED lines=15> */
.L_x_1314:
[----:B------:R-:W-:-:S11]  /*e510*/  DADD R6, R12, 2 ;  /* 0x400000000c067429 */ /* 0x000fd60000000000 */
.L_x_1313:
[----:B------:R-:W-:Y:S05]  /*e520*/  BSYNC.RECONVERGENT B1 ;  /* 0x0000000000017941 */ /* 0x000fea0003800200 */
.L_x_1312:
        /* <DEDUP_REMOVED lines=20> */
.L_x_1316:
[----:B------:R-:W-:Y:S05]  /*e670*/  BSYNC.RECONVERGENT B1 ;  /* 0x0000000000017941 */ /* 0x000fea0003800200 */
.L_x_1315:
        /* <DEDUP_REMOVED lines=17> */
.L_x_1317:
        /* <DEDUP_REMOVED lines=17> */
.L_x_1320:
[----:B------:R-:W-:-:S11]  /*e8a0*/  DADD R6, R4, 2 ;  /* 0x4000000004067429 */ /* 0x000fd60000000000 */
.L_x_1319:
[----:B------:R-:W-:Y:S05]  /*e8b0*/  BSYNC.RECONVERGENT B1 ;  /* 0x0000000000017941 */ /* 0x000fea0003800200 */
.L_x_1318:
        /* <DEDUP_REMOVED lines=22> */
.L_x_1322:
[----:B------:R-:W-:Y:S05]  /*ea20*/  BSYNC.RECONVERGENT B1 ;  /* 0x0000000000017941 */ /* 0x000fea0003800200 */
.L_x_1321:
        /* <DEDUP_REMOVED lines=13> */
.L_x_1323:
        /* <DEDUP_REMOVED lines=18> */
.L_x_1326:
[----:B------:R-:W-:-:S11]  /*ec20*/  DADD R6, R4, 2 ;  /* 0x4000000004067429 */ /* 0x000fd60000000000 */
.L_x_1325:
[----:B------:R-:W-:Y:S05]  /*ec30*/  BSYNC.RECONVERGENT B1 ;  /* 0x0000000000017941 */ /* 0x000fea0003800200 */
.L_x_1324:
        /* <DEDUP_REMOVED lines=23> */
.L_x_1328:
[----:B------:R-:W-:Y:S05]  /*edb0*/  BSYNC.RECONVERGENT B1 ;  /* 0x0000000000017941 */ /* 0x000fea0003800200 */
.L_x_1327:
        /* <DEDUP_REMOVED lines=13> */
.L_x_1329:
        /* <DEDUP_REMOVED lines=18> */
.L_x_1332:
[----:B------:R-:W-:-:S11]  /*efb0*/  DADD R6, R4, 2 ;  /* 0x4000000004067429 */ /* 0x000fd60000000000 */
.L_x_1331:
[----:B------:R-:W-:Y:S05]  /*efc0*/  BSYNC.RECONVERGENT B1 ;  /* 0x0000000000017941 */ /* 0x000fea0003800200 */
.L_x_1330:
        /* <DEDUP_REMOVED lines=23> */
.L_x_1334:
[----:B------:R-:W-:Y:S05]  /*f140*/  BSYNC.RECONVERGENT B1 ;  /* 0x0000000000017941 */ /* 0x000fea0003800200 */
.L_x_1333:
[----:B------:R-:W-:Y:S01]  /*f150*/  DADD R10, R10, 805306368 ;  /* 0x41c800000a0a7429 */ /* 0x000fe20000000000 */
[----:B------:R-:W-:Y:S01]  /*f160*/  BSSY.RECONVERGENT B1, `(.L_x_1335) ;  /* 0x000000b000017945 */ /* 0x000fe20003800200 */
[----:B------:R-:W-:-:S06]  /*f170*/  MOV R2, 0xf210 ;  /* 0x0000f21000027802 */ /* 0x000fcc0000000f00 */
[----:B------:R-:W-:-:S08]  /*f180*/  DADD R10, R10, 0.5 ;  /* 0x3fe000000a0a7429 */ /* 0x000fd00000000000 */
[----:B------:R-:W-:Y:S01]  /*f190*/  DMUL R30, R10, R28 ;  /* 0x0000001c0a1e7228 */ /* 0x000fe20000000000 */
[----:B------:R-:W-:Y:S02]  /*f1a0*/  FSEL R10, R4, RZ, P0 ;  /* 0x000000ff040a7208 */ /* 0x000fe40000000000 */
[----:B------:R-:W-:-:S05]  /*f1b0*/  FSEL R11, R5, 2, P0 ;  /* 0x40000000050b7808 */ /* 0x000fca0000000000 */
[----:B------:R-:W-:Y:S02]  /*f1c0*/  DADD R6, -RZ, |R30| ;  /* 0x00000000ff067229 */ /* 0x000fe4000000051e */
[----:B------:R-:W-:-:S08]  /*f1d0*/  DADD R10, R12, R10 ;  /* 0x000000000c0a7229 */ /* 0x000fd0000000000a */
[----:B------:R-:W-:Y:S02]  /*f1e0*/  IMAD.MOV.U32 R4, RZ, RZ, R6 ;  /* 0x000000ffff047224 */ /* 0x000fe400078e0006 */
[----:B------:R-:W-:-:S07]  /*f1f0*/  IMAD.MOV.U32 R5, RZ, RZ, R7 ;  /* 0x000000ffff057224 */ /* 0x000fce00078e0007 */
[----:B------:R-:W-:Y:S05]  /*f200*/  CALL.REL.NOINC `($_ZN3cub18CUB_300001_SM_10006detail6reduce18DeviceReduceKernelINS2_10policy_hubIdjN4cuda3std3__44plusIdEEE10Policy1000EN6thrust24THRUST_300001_SM_1000_NS6detail15normal_iteratorINSD_10device_ptrIlEEEEjS9_d6squareIdEEEvT0_PT3_T1_NS0_13GridEvenShareISO_EET2_T4_$__internal_accurate_pow) ;  /* 0x0000002c00687944 */ /* 0x000fea0003c00000 */
[----:B------:R-:W-:Y:S05]  /*f210*/  BSYNC.RECONVERGENT B1 ;  /* 0x0000000000017941 */ /* 0x000fea0003800200 */
.L_x_1335:
        /* <DEDUP_REMOVED lines=15> */
.L_x_1338:
[----:B------:R-:W-:-:S11]  /*f310*/  DADD R6, R30, 2 ;  /* 0x400000001e067429 */ /* 0x000fd60000000000 */
.L_x_1337:
[----:B------:R-:W-:Y:S05]  /*f320*/  BSYNC.RECONVERGENT B1 ;  /* 0x0000000000017941 */ /* 0x000fea0003800200 */
.L_x_1336:
        /* <DEDUP_REMOVED lines=20> */
.L_x_1340:
[----:B------:R-:W-:Y:S05]  /*f470*/  BSYNC.RECONVERGENT B1 ;  /* 0x0000000000017941 */ /* 0x000fea0003800200 */
.L_x_1339:
[----:B------:R-:W0:Y:S01]  /*f480*/  S2R R2, SR_TID.X ;  /* 0x0000000000027919 */ /* 0x000e220000002100 */
[----:B------:R-:W1:Y:S01]  /*f490*/  LDC.64 R6, c[0x0][0x380] ;  /* 0x0000e000ff067b82 */ /* 0x000e620000000a00 */
[----:B0-----:R-:W-:-:S04]  /*f4a0*/  IMAD.IADD R9, R2, 0x1, R3 ;  /* 0x0000000102097824 */ /* 0x001fc800078e0203 */
[----:B-1----:R-:W-:-:S05]  /*f4b0*/  IMAD.WIDE.U32 R8, R9, 0x8, R6 ;  /* 0x0000000809087825 */ /* 0x002fca00078e0006 */
        /* <DEDUP_REMOVED lines=14> */
.L_x_1341:
        /* <DEDUP_REMOVED lines=17> */
.L_x_1344:
[----:B------:R-:W-:-:S11]  /*f6b0*/  DADD R6, R4, 2 ;  /* 0x4000000004067429 */ /* 0x000fd60000000000 */
.L_x_1343:
[----:B------:R-:W-:Y:S05]  /*f6c0*/  BSYNC.RECONVERGENT B1 ;  /* 0x0000000000017941 */ /* 0x000fea0003800200 */
.L_x_1342:
        /* <DEDUP_REMOVED lines=22> */
.L_x_1346:
[----:B------:R-:W-:Y:S05]  /*f830*/  BSYNC.RECONVERGENT B1 ;  /* 0x0000000000017941 */ /* 0x000fea0003800200 */
.L_x_1345:
        /* <DEDUP_REMOVED lines=13> */
.L_x_1347:
        /* <DEDUP_REMOVED lines=18> */
.L_x_1350:
[----:B------:R-:W-:-:S11]  /*fa30*/  DADD R6, R4, 2 ;  /* 0x4000000004067429 */ /* 0x000fd60000000000 */
.L_x_1349:
[----:B------:R-:W-:Y:S05]  /*fa40*/  BSYNC.RECONVERGENT B1 ;  /* 0x0000000000017941 */ /* 0x000fea0003800200 */
.L_x_1348:
        /* <DEDUP_REMOVED lines=23> */
.L_x_1352:
[----:B------:R-:W-:Y:S05]  /*fbc0*/  BSYNC.RECONVERGENT B1 ;  /* 0x0000000000017941 */ /* 0x000fea0003800200 */
.L_x_1351:
        /* <DEDUP_REMOVED lines=13> */
.L_x_1353:
        /* <DEDUP_REMOVED lines=18> */
.L_x_1356:
[----:B------:R-:W-:-:S11]  /*fdc0*/  DADD R6, R4, 2 ;  /* 0x4000000004067429 */ /* 0x000fd60000000000 */
.L_x_1355:
[----:B------:R-:W-:Y:S05]  /*fdd0*/  BSYNC.RECONVERGENT B1 ;  /* 0x0000000000017941 */ /* 0x000fea0003800200 */
.L_x_1354:
        /* <DEDUP_REMOVED lines=23> */
.L_x_1358:
[----:B------:R-:W-:Y:S05]  /*ff50*/  BSYNC.RECONVERGENT B1 ;  /* 0x0000000000017941 */ /* 0x000fea0003800200 */
.L_x_1357:
        /* <DEDUP_REMOVED lines=13> */
.L_x_1359:
        /* <DEDUP_REMOVED lines=15> */
.L_x_1362:
[----:B------:R-:W-:-:S11]  /*10120*/  DADD R6, R12, 2 ;  /* 0x400000000c067429 */ /* 0x000fd60000000000 */
.L_x_1361:
[----:B------:R-:W-:Y:S05]  /*10130*/  BSYNC.RECONVERGENT B1 ;  /* 0x0000000000017941 */ /* 0x000fea0003800200 */
.L_x_1360:
        /* <DEDUP_REMOVED lines=20> */
.L_x_1364:
[----:B------:R-:W-:Y:S05]  /*10280*/  BSYNC.RECONVERGENT B1 ;  /* 0x0000000000017941 */ /* 0x000fea0003800200 */
.L_x_1363:
[----:B------:R-:W-:Y:S01]  /*10290*/  DADD R24, R24, R26 ;  /* 0x0000000018187229 */ /* 0x000fe2000000001a */
[----:B------:R-:W0:Y:S01]  /*102a0*/  LDC.64 R6, c[0x0][0x3a8] ;  /* 0x0000ea00ff067b82 */ /* 0x000e220000000a00 */
[----:B------:R-:W-:Y:S02]  /*102b0*/  FSEL R4, R4, RZ, P0 ;  /* 0x000000ff04047208 */ /* 0x000fe40000000000 */
[----:B------:R-:W-:-:S04]  /*102c0*/  FSEL R5, R5, 2, P0 ;  /* 0x4000000005057808 */ /* 0x000fc80000000000 */
[----:B------:R-:W-:Y:S02]  /*102d0*/  DADD R22, R22, R24 ;  /* 0x0000000016167229 */ /* 0x000fe40000000018 */
[----:B------:R-:W-:-:S06]  /*102e0*/  DADD R30, R30, R4 ;  /* 0x000000001e1e7229 */ /* 0x000fcc0000000004 */
[----:B------:R-:W-:-:S08]  /*102f0*/  DADD R20, R20, R22 ;  /* 0x0000000014147229 */ /* 0x000fd00000000016 */
[----:B------:R-:W-:Y:S01]  /*10300*/  DADD R18, R18, R20 ;  /* 0x0000000012127229 */ /* 0x000fe20000000014 */
[----:B0-----:R-:W-:Y:S02]  /*10310*/  IMAD R5, R7, 0x1400, RZ ;  /* 0x0000140007057824 */ /* 0x001fe400078e02ff */
[----:B------:R-:W-:Y:S02]  /*10320*/  IMAD.IADD R2, R6, 0x1, -R3 ;  /* 0x0000000106027824 */ /* 0x000fe400078e0a03 */
[----:B------:R-:W-:-:S03]  /*10330*/  IMAD.IADD R0, R5, 0x1, R0 ;  /* 0x0000000105007824 */ /* 0x000fc600078e0200 */
[----:B------:R-:W-:Y:S01]  /*10340*/  DADD R16, R16, R18 ;  /* 0x0000000010107229 */ /* 0x000fe20000000012 */
[----:B------:R-:W-:-:S07]  /*10350*/  ISETP.GE.U32.AND P0, PT, R2, R5, PT ;  /* 0x000000050200720c */ /* 0x000fce0003f06070 */
[----:B------:R-:W-:-:S08]  /*10360*/  DADD R14, R14, R16 ;  /* 0x000000000e0e7229 */ /* 0x000fd00000000010 */
[----:B------:R-:W-:-:S08]  /*10370*/  DADD R10, R10, R14 ;  /* 0x000000000a0a7229 */ /* 0x000fd0000000000e */
[----:B------:R-:W-:Y:S01]  /*10380*/  DADD R26, R30, R10 ;  /* 0x000000001e1a7229 */ /* 0x000fe2000000000a */
[----:B------:R-:W-:Y:S10]  /*10390*/  @!P0 BRA `(.L_x_1172) ;  /* 0x0000000c00708947 */ /* 0x000ff40003800000 */
[----:B------:R-:W0:Y:S01]  /*103a0*/  S2R R12, SR_TID.X ;  /* 0x00000000000c7919 */ /* 0x000e220000002100 */
[----:B------:R-:W-:Y:S02]  /*103b0*/  IMAD R3, R7, 0x1400, R3 ;  /* 0x0000140007037824 */ /* 0x000fe400078e0203 */
[----:B------:R-:W-:-:S05]  /*103c0*/  VIADD R2, R6, 0xffffec00 ;  /* 0xffffec0006027836 */ /* 0x000fca0000000000 */
[----:B------:R-:W-:-:S13]  /*103d0*/  ISETP.GT.U32.AND P0, PT, R3, R2, PT ;  /* 0x000000020300720c */ /* 0x000fda0003f04070 */
[----:B------:R-:W-:Y:S05]  /*103e0*/  @!P0 BRA `(.L_x_1365) ;  /* 0xffffff9000d48947 */ /* 0x000fea000383ffff */
.L_x_1173:
[----:B------:R-:W-:-:S13]  /*103f0*/  ISETP.GE.U32.AND P0, PT, R3, R6, PT ;  /* 0x000000060300720c */ /* 0x000fda0003f06070 */
[----:B------:R-:W-:Y:S05]  /*10400*/  @P0 BRA `(.L_x_1172) ;  /* 0x0000000c00540947 */ /* 0x000fea0003800000 */
[----:B------:R-:W1:Y:S01]  /*10410*/  LDC.64 R10, c[0x0][0x380] ;  /* 0x0000e000ff0a7b82 */ /* 0x000e620000000a00 */
[----:B------:R-:W-:Y:S01]  /*10420*/  IMAD.IADD R3, R6, 0x1, -R3 ;  /* 0x0000000106037824 */ /* 0x000fe200078e0a03 */
[----:B------:R-:W-:Y:S04]  /*10430*/  BSSY.RECONVERGENT B1, `(.L_x_1172) ;  /* 0x00000d2000017945 */ /* 0x000fe80003800200 */
[----:B0-----:R-:W-:-:S13]  /*10440*/  ISETP.GE.AND P0, PT, R12, R3, PT ;  /* 0x000000030c00720c */ /* 0x001fda0003f06270 */
[----:B------:R-:W-:Y:S05]  /*10450*/  @P0 BRA `(.L_x_1366) ;  /* 0x0000000c003c0947 */ /* 0x000fea0003800000 */
.L_x_1390:
[----:B-1----:R-:W-:-:S06]  /*10460*/  IMAD.WIDE.U32 R6, R0, 0x8, R10 ;  /* 0x0000000800067825 */ /* 0x002fcc00078e000a */
        /* <DEDUP_REMOVED lines=9> */
.L_x_1367:
        /* <DEDUP_REMOVED lines=14> */
.L_x_1369:
[----:B------:R-:W-:Y:S05]  /*105e0*/  BSYNC.RECONVERGENT B2 ;  /* 0x0000000000027941 */ /* 0x000fea0003800200 */
.L_x_1368:
        /* <DEDUP_REMOVED lines=20> */
.L_x_1371:
[----:B------:R-:W-:Y:S05]  /*10730*/  BSYNC.RECONVERGENT B3 ;  /* 0x0000000000037941 */ /* 0x000fea0003800200 */
.L_x_1370:
        /* <DEDUP_REMOVED lines=13> */
.L_x_1372:
        /* <DEDUP_REMOVED lines=15> */
.L_x_1375:
[----:B------:R-:W-:-:S11]  /*10900*/  DADD R6, R18, 2 ;  /* 0x4000000012067429 */ /* 0x000fd60000000000 */
.L_x_1374:
[----:B------:R-:W-:Y:S05]  /*10910*/  BSYNC.RECONVERGENT B2 ;  /* 0x0000000000027941 */ /* 0x000fea0003800200 */
.L_x_1373:
        /* <DEDUP_REMOVED lines=20> */
.L_x_1377:
[----:B------:R-:W-:Y:S05]  /*10a60*/  BSYNC.RECONVERGENT B3 ;  /* 0x0000000000037941 */ /* 0x000fea0003800200 */
.L_x_1376:
        /* <DEDUP_REMOVED lines=13> */
.L_x_1378:
        /* <DEDUP_REMOVED lines=15> */
.L_x_1381:
[----:B------:R-:W-:-:S11]  /*10c30*/  DADD R6, R18, 2 ;  /* 0x4000000012067429 */ /* 0x000fd60000000000 */
.L_x_1380:
[----:B------:R-:W-:Y:S05]  /*10c40*/  BSYNC.RECONVERGENT B2 ;  /* 0x0000000000027941 */ /* 0x000fea0003800200 */
.L_x_1379:
        /* <DEDUP_REMOVED lines=20> */
.L_x_1383:
[----:B------:R-:W-:Y:S05]  /*10d90*/  BSYNC.RECONVERGENT B3 ;  /* 0x0000000000037941 */ /* 0x000fea0003800200 */
.L_x_1382:
        /* <DEDUP_REMOVED lines=13> */
.L_x_1384:
        /* <DEDUP_REMOVED lines=15> */
.L_x_1387:
[----:B------:R-:W-:-:S11]  /*10f60*/  DADD R6, R16, 2 ;  /* 0x4000000010067429 */ /* 0x000fd60000000000 */
.L_x_1386:
[----:B------:R-:W-:Y:S05]  /*10f70*/  BSYNC.RECONVERGENT B2 ;  /* 0x0000000000027941 */ /* 0x000fea0003800200 */
.L_x_1385:
        /* <DEDUP_REMOVED lines=20> */
.L_x_1389:
[----:B------:R-:W-:Y:S05]  /*110c0*/  BSYNC.RECONVERGENT B3 ;  /* 0x0000000000037941 */ /* 0x000fea0003800200 */
.L_x_1388:
        /* <DEDUP_REMOVED lines=8> */
.L_x_1366:
[----:B------:R-:W-:Y:S05]  /*11150*/  BSYNC.RECONVERGENT B1 ;  /* 0x0000000000017941 */ /* 0x000fea0003800200 */
.L_x_1172:
[----:B-1----:R-:W1:Y:S01]  /*11160*/  S2R R10, SR_LANEID ;  /* 0x00000000000a7919 */ /* 0x002e620000000000 */
[----:B------:R-:W-:Y:S04]  /*11170*/  SHFL.DOWN PT, R2, R26, 0x1, 0x1f ;  /* 0x08201f001a027f89 */ /* 0x000fe800000e0000 */
[----:B------:R-:W2:Y:S01]  /*11180*/  SHFL.DOWN PT, R3, R27, 0x1, 0x1f ;  /* 0x08201f001b037f89 */ /* 0x000ea200000e0000 */
[----:B------:R-:W3:Y:S01]  /*11190*/  S2R R0, SR_TID.X ;  /* 0x0000000000007919 */ /* 0x000ee20000002100 */
[----:B--2---:R-:W-:Y:S01]  /*111a0*/  DADD R2, R2, R26 ;  /* 0x0000000002027229 */ /* 0x004fe2000000001a */
[C---:B-1----:R-:W-:Y:S02]  /*111b0*/  ISETP.GT.AND P0, PT, R10.reuse, 0x1e, PT ;  /* 0x0000001e0a00780c */ /* 0x042fe40003f04270 */
[----:B------:R-:W-:-:S07]  /*111c0*/  ISETP.NE.AND P1, PT, R10, RZ, PT ;  /* 0x000000ff0a00720c */ /* 0x000fce0003f25270 */
[----:B------:R-:W-:Y:S02]  /*111d0*/  FSEL R4, R26, R2, P0 ;  /* 0x000000021a047208 */ /* 0x000fe40000000000 */
[----:B------:R-:W-:Y:S02]  /*111e0*/  FSEL R5, R27, R3, P0 ;  /* 0x000000031b057208 */ /* 0x000fe40000000000 */
[----:B------:R-:W-:Y:S01]  /*111f0*/  ISETP.GT.AND P0, PT, R10, 0x1d, PT ;  /* 0x0000001d0a00780c */ /* 0x000fe20003f04270 */
[----:B------:R-:W-:Y:S04]  /*11200*/  SHFL.DOWN PT, R2, R4, 0x2, 0x1f ;  /* 0x08401f0004027f89 */ /* 0x000fe800000e0000 */
[----:B------:R-:W1:Y:S01]  /*11210*/  SHFL.DOWN PT, R3, R5, 0x2, 0x1f ;  /* 0x08401f0005037f89 */ /* 0x000e6200000e0000 */
[----:B0-----:R-:W0:Y:S01]  /*11220*/  @!P1 S2R R12, SR_CgaCtaId ;  /* 0x00000000000c9919 */ /* 0x001e220000008800 */
[----:B-1----:R-:W-:-:S10]  /*11230*/  DADD R2, R2, R4 ;  /* 0x0000000002027229 */ /* 0x002fd40000000004 */
[----:B------:R-:W-:Y:S02]  /*11240*/  FSEL R6, R4, R2, P0 ;  /* 0x0000000204067208 */ /* 0x000fe40000000000 */
[----:B------:R-:W-:Y:S02]  /*11250*/  FSEL R7, R5, R3, P0 ;  /* 0x0000000305077208 */ /* 0x000fe40000000000 */
[----:B------:R-:W-:Y:S01]  /*11260*/  ISETP.GT.AND P0, PT, R10, 0x1b, PT ;  /* 0x0000001b0a00780c */ /* 0x000fe20003f04270 */
[----:B------:R-:W-:Y:S04]  /*11270*/  SHFL.DOWN PT, R2, R6, 0x4, 0x1f ;  /* 0x08801f0006027f89 */ /* 0x000fe800000e0000 */
[----:B------:R-:W1:Y:S02]  /*11280*/  SHFL.DOWN PT, R3, R7, 0x4, 0x1f ;  /* 0x08801f0007037f89 */ /* 0x000e6400000e0000 */
[----:B-1----:R-:W-:-:S10]  /*11290*/  DADD R2, R2, R6 ;  /* 0x0000000002027229 */ /* 0x002fd40000000006 */
[----:B------:R-:W-:Y:S02]  /*112a0*/  FSEL R8, R6, R2, P0 ;  /* 0x0000000206087208 */ /* 0x000fe40000000000 */
[----:B------:R-:W-:Y:S02]  /*112b0*/  FSEL R9, R7, R3, P0 ;  /* 0x0000000307097208 */ /* 0x000fe40000000000 */
[----:B------:R-:W-:Y:S01]  /*112c0*/  ISETP.GT.AND P0, PT, R10, 0x17, PT ;  /* 0x000000170a00780c */ /* 0x000fe20003f04270 */
[----:B------:R-:W-:Y:S01]  /*112d0*/  SHFL.DOWN PT, R2, R8, 0x8, 0x1f ;  /* 0x09001f0008027f89 */ /* 0x000fe200000e0000 */
[----:B------:R-:W-:Y:S02]  /*112e0*/  @!P1 MOV R7, 0x400 ;  /* 0x0000040000079802 */ /* 0x000fe40000000f00 */
[----:B---3--:R-:W-:Y:S01]  /*112f0*/  @!P1 SHF.R.U32.HI R6, RZ, 0x2, R0 ;  /* 0x00000002ff069819 */ /* 0x008fe20000011600 */
[----:B------:R-:W1:Y:S01]  /*11300*/  SHFL.DOWN PT, R3, R9, 0x8, 0x1f ;  /* 0x09001f0009037f89 */ /* 0x000e6200000e0000 */
[----:B0-----:R-:W-:-:S02]  /*11310*/  @!P1 LEA R7, R12, R7, 0x18 ;  /* 0x000000070c079211 */ /* 0x001fc400078ec0ff */
[----:B------:R-:W-:-:S05]  /*11320*/  @!P1 LOP3.LUT R6, R6, 0xf8, RZ, 0xc0, !PT ;  /* 0x000000f806069812 */ /* 0x000fca00078ec0ff */
[----:B------:R-:W-:Y:S01]  /*11330*/  @!P1 IMAD.IADD R7, R6, 0x1, R7 ;  /* 0x0000000106079824 */ /* 0x000fe200078e0207 */
[----:B-1----:R-:W-:-:S10]  /*11340*/  DADD R2, R2, R8 ;  /* 0x0000000002027229 */ /* 0x002fd40000000008 */
        /* <DEDUP_REMOVED lines=17> */
[----:B------:R-:W0:Y:S04]  /*11460*/  LDS.128 R8, [UR4+0x20] ;  /* 0x00002004ff087984 */ /* 0x000e280008000c00 */
        /* <DEDUP_REMOVED lines=27> */
[----:B0-----:R-:W-:-:S11]  /*11620*/  DADD R2, R2, R8 ;  /* 0x0000000002027229 */ /* 0x001fd60000000008 */
.L_x_979:
[----:B------:R-:W-:Y:S05]  /*11630*/  BSYNC.RECONVERGENT B0 ;  /* 0x0000000000007941 */ /* 0x000fea0003800200 */
.L_x_923:
[----:B------:R-:W-:Y:S05]  /*11640*/  @P0 EXIT ;  /* 0x000000000000094d */ /* 0x000fea0003800000 */
[----:B-1----:R-:W1:Y:S01]  /*11650*/  S2R R7, SR_CTAID.X ;  /* 0x0000000000077919 */ /* 0x002e620000002500 */
[----:B0-----:R-:W1:Y:S02]  /*11660*/  LDC.64 R4, c[0x0][0x388] ;  /* 0x0000e200ff047b82 */ /* 0x001e640000000a00 */
[----:B-1----:R-:W-:-:S05]  /*11670*/  IMAD.WIDE.U32 R4, R7, 0x8, R4 ;  /* 0x0000000807047825 */ /* 0x002fca00078e0004 */
[----:B------:R-:W-:Y:S01]  /*11680*/  STG.E.64 desc[UR6][R4.64], R2 ;  /* 0x0000000204007986 */ /* 0x000fe2000c101b06 */
[----:B------:R-:W-:Y:S05]  /*11690*/  EXIT ;  /* 0x000000000000794d */ /* 0x000fea0003800000 */
        .weak           $__internal_4_$__cuda_sm20_dblrcp_rn_slowpath_v3
        .type           $__internal_4_$__cuda_sm20_dblrcp_rn_slowpath_v3,@function
        .size           $__internal_4_$__cuda_sm20_dblrcp_rn_slowpath_v3,($__internal_5_$__cuda_sm20_div_rn_f64_full - $__internal_4_$__cuda_sm20_dblrcp_rn_slowpath_v3)
$__internal_4_$__cuda_sm20_dblrcp_rn_slowpath_v3:
        /* <DEDUP_REMOVED lines=25> */
.L_x_1393:
        /* <DEDUP_REMOVED lines=10> */
.L_x_1391:
[----:B------:R-:W-:Y:S01]  /*118d0*/  LOP3.LUT R7, R5, 0x80000, RZ, 0xfc, !PT ;  /* 0x0008000005077812 */ /* 0x000fe200078efcff */
[----:B------:R-:W-:-:S07]  /*118e0*/  IMAD.MOV.U32 R6, RZ, RZ, R4 ;  /* 0x000000ffff067224 */ /* 0x000fce00078e0004 */
.L_x_1392:
[----:B------:R-:W-:Y:S02]  /*118f0*/  IMAD.MOV.U32 R4, RZ, RZ, R2 ;  /* 0x000000ffff047224 */ /* 0x000fe400078e0002 */
[----:B------:R-:W-:Y:S02]  /*11900*/  IMAD.MOV.U32 R5, RZ, RZ, 0x0 ;  /* 0x00000000ff057424 */ /* 0x000fe400078e00ff */
[----:B------:R-:W-:Y:S02]  /*11910*/  IMAD.MOV.U32 R12, RZ, RZ, R6 ;  /* 0x000000ffff0c7224 */ /* 0x000fe400078e0006 */
[----:B------:R-:W-:Y:S01]  /*11920*/  IMAD.MOV.U32 R13, RZ, RZ, R7 ;  /* 0x000000ffff0d7224 */ /* 0x000fe200078e0007 */
[----:B------:R-:W-:Y:S06]  /*11930*/  RET.REL.NODEC R4 `(_ZN3cub18CUB_300001_SM_10006detail6reduce18DeviceReduceKernelINS2_10policy_hubIdjN4cuda3std3__44plusIdEEE10Policy1000EN6thrust24THRUST_300001_SM_1000_NS6detail15normal_iteratorINSD_10device_ptrIlEEEEjS9_d6squareIdEEEvT0_PT3_T1_NS0_13GridEvenShareISO_EET2_T4_) ;  /* 0xfffffee404b07950 */ /* 0x000fec0003c3ffff */
        .weak           $__internal_5_$__cuda_sm20_div_rn_f64_full
        .type           $__internal_5_$__cuda_sm20_div_rn_f64_full,@function
        .size           $__internal_5_$__cuda_sm20_div_rn_f64_full,($_ZN3cub18CUB_300001_SM_10006detail6reduce18DeviceReduceKernelINS2_10policy_hubIdjN4cuda3std3__44plusIdEEE10Policy1000EN6thrust24THRUST_300001_SM_1000_NS6detail15normal_iteratorINSD_10device_ptrIlEEEEjS9_d6squareIdEEEvT0_PT3_T1_NS0_13GridEvenShareISO_EET2_T4_$__internal_accurate_pow - $__internal_5_$__cuda_sm20_div_rn_f64_full)
$__internal_5_$__cuda_sm20_div_rn_f64_full:
        /* <DEDUP_REMOVED lines=8> */
[----:B------:R-:W-:-:S02]  /*119c0*/  IMAD.U32 R40, RZ, RZ, UR4 ;  /* 0x00000004ff287e24 */ /* 0x000fc4000f8e00ff */
[----:B------:R-:W-:Y:S01]  /*119d0*/  @!P2 DMUL R34, R32, 8.98846567431157953865e+307 ;  /* 0x7fe000002022a828 */ /* 0x000fe20000000000 */
[----:B------:R-:W-:Y:S01]  /*119e0*/  LOP3.LUT R4, R41, 0x7ff00000, RZ, 0xc0, !PT ;  /* 0x7ff0000029047812 */ /* 0x000fe200078ec0ff */
[----:B------:R-:W-:-:S04]  /*119f0*/  IMAD.MOV.U32 R36, RZ, RZ, R40 ;  /* 0x000000ffff247224 */ /* 0x000fc800078e0028 */
[----:B------:R-:W0:Y:S02]  /*11a00*/  MUFU.RCP64H R7, R35 ;  /* 0x0000002300077308 */ /* 0x000e240000001800 */
[----:B0-----:R-:W-:-:S08]  /*11a10*/  DFMA R38, R6, -R34, 1 ;  /* 0x3ff000000626742b */ /* 0x001fd00000000822 */
[----:B------:R-:W-:-:S08]  /*11a20*/  DFMA R38, R38, R38, R38 ;  /* 0x000000262626722b */ /* 0x000fd00000000026 */
[----:B------:R-:W-:Y:S01]  /*11a30*/  DFMA R38, R6, R38, R6 ;  /* 0x000000260626722b */ /* 0x000fe20000000006 */
[----:B------:R-:W-:Y:S01]  /*11a40*/  LOP3.LUT R7, R5, 0x7ff00000, RZ, 0xc0, !PT ;  /* 0x7ff0000005077812 */ /* 0x000fe200078ec0ff */
[----:B------:R-:W-:-:S03]  /*11a50*/  IMAD.MOV.U32 R5, RZ, RZ, 0x1ca00000 ;  /* 0x1ca00000ff057424 */ /* 0x000fc600078e00ff */
[----:B------:R-:W-:-:S03]  /*11a60*/  ISETP.GE.U32.AND P1, PT, R4, R7, PT ;  /* 0x000000070400720c */ /* 0x000fc60003f26070 */
[C---:B------:R-:W-:Y:S01]  /*11a70*/  DFMA R8, R38.reuse, -R34, 1 ;  /* 0x3ff000002608742b */ /* 0x040fe20000000822 */
[----:B------:R-:W-:Y:S02]  /*11a80*/  SEL R6, R5, 0x63400000, !P1 ;  /* 0x6340000005067807 */ /* 0x000fe40004800000 */
[----:B------:R-:W-:Y:S02]  /*11a90*/  FSETP.GEU.AND P1, PT, |R41|, 1.469367938527859385e-39, PT ;  /* 0x001000002900780b */ /* 0x000fe40003f2e200 */
[----:B------:R-:W-:Y:S01]  /*11aa0*/  LOP3.LUT R37, R6, 0x800fffff, R41, 0xf8, !PT ;  /* 0x800fffff06257812 */ /* 0x000fe200078ef829 */
[----:B------:R-:W-:Y:S02]  /*11ab0*/  IMAD.MOV.U32 R6, RZ, RZ, R4 ;  /* 0x000000ffff067224 */ /* 0x000fe400078e0004 */
[----:B------:R-:W-:-:S08]  /*11ac0*/  DFMA R38, R38, R8, R38 ;  /* 0x000000082626722b */ /* 0x000fd00000000026 */
        /* <DEDUP_REMOVED lines=9> */
.L_x_1394:
[----:B------:R-:W-:Y:S01]  /*11b60*/  DMUL R42, R38, R36 ;  /* 0x00000024262a7228 */ /* 0x000fe20000000000 */
[----:B------:R-:W-:Y:S01]  /*11b70*/  @!P2 LOP3.LUT R7, R35, 0x7ff00000, RZ, 0xc0, !PT ;  /* 0x7ff000002307a812 */ /* 0x000fe200078ec0ff */
[----:B------:R-:W-:Y:S06]  /*11b80*/  BSSY.RECONVERGENT B2, `(.L_x_1395) ;  /* 0x000003d000027945 */ /* 0x000fec0003800200 */
[----:B------:R-:W-:-:S08]  /*11b90*/  DFMA R8, R42, -R34, R36 ;  /* 0x800000222a08722b */ /* 0x000fd00000000024 */
[----:B------:R-:W-:Y:S01]  /*11ba0*/  DFMA R38, R38, R8, R42 ;  /* 0x000000082626722b */ /* 0x000fe2000000002a */
[----:B------:R-:W-:-:S05]  /*11bb0*/  VIADD R8, R6, 0xffffffff ;  /* 0xffffffff06087836 */ /* 0x000fca0000000000 */
[----:B------:R-:W-:Y:S01]  /*11bc0*/  ISETP.GT.U32.AND P1, PT, R8, 0x7feffffe, PT ;  /* 0x7feffffe0800780c */ /* 0x000fe20003f24070 */
[----:B------:R-:W-:-:S05]  /*11bd0*/  VIADD R8, R7, 0xffffffff ;  /* 0xffffffff07087836 */ /* 0x000fca0000000000 */
[----:B------:R-:W-:-:S13]  /*11be0*/  ISETP.GT.U32.OR P1, PT, R8, 0x7feffffe, P1 ;  /* 0x7feffffe0800780c */ /* 0x000fda0000f24470 */
[----:B------:R-:W-:Y:S05]  /*11bf0*/  @P1 BRA `(.L_x_1396) ;  /* 0x0000000000741947 */ /* 0x000fea0003800000 */
        /* <DEDUP_REMOVED lines=29> */
.L_x_1396:
        /* <DEDUP_REMOVED lines=17> */
.L_x_1399:
[----:B------:R-:W-:Y:S01]  /*11ee0*/  LOP3.LUT R5, R33, 0x80000, RZ, 0xfc, !PT ;  /* 0x0008000021057812 */ /* 0x000fe200078efcff */
[----:B------:R-:W-:-:S04]  /*11ef0*/  IMAD.MOV.U32 R8, RZ, RZ, R32 ;  /* 0x000000ffff087224 */ /* 0x000fc800078e0020 */
[----:B------:R-:W-:Y:S01]  /*11f00*/  IMAD.MOV.U32 R9, RZ, RZ, R5 ;  /* 0x000000ffff097224 */ /* 0x000fe200078e0005 */
[----:B------:R-:W-:Y:S06]  /*11f10*/  BRA `(.L_x_1397) ;  /* 0x00000000000c7947 */ /* 0x000fec0003800000 */
.L_x_1398:
[----:B------:R-:W-:Y:S01]  /*11f20*/  LOP3.LUT R5, R41, 0x80000, RZ, 0xfc, !PT ;  /* 0x0008000029057812 */ /* 0x000fe200078efcff */
[----:B------:R-:W-:-:S04]  /*11f30*/  IMAD.MOV.U32 R8, RZ, RZ, R40 ;  /* 0x000000ffff087224 */ /* 0x000fc800078e0028 */
[----:B------:R-:W-:-:S07]  /*11f40*/  IMAD.MOV.U32 R9, RZ, RZ, R5 ;  /* 0x000000ffff097224 */ /* 0x000fce00078e0005 */
.L_x_1397:
[----:B------:R-:W-:Y:S05]  /*11f50*/  BSYNC.RECONVERGENT B2 ;  /* 0x0000000000027941 */ /* 0x000fea0003800200 */
.L_x_1395:
[----:B------:R-:W-:Y:S02]  /*11f60*/  IMAD.MOV.U32 R6, RZ, RZ, R2 ;  /* 0x000000ffff067224 */ /* 0x000fe400078e0002 */
[----:B------:R-:W-:Y:S02]  /*11f70*/  IMAD.MOV.U32 R7, RZ, RZ, 0x0 ;  /* 0x00000000ff077424 */ /* 0x000fe400078e00ff */
[----:B------:R-:W-:Y:S02]  /*11f80*/  IMAD.MOV.U32 R4, RZ, RZ, R8 ;  /* 0x000000ffff047224 */ /* 0x000fe400078e0008 */
[----:B------:R-:W-:Y:S01]  /*11f90*/  IMAD.MOV.U32 R5, RZ, RZ, R9 ;  /* 0x000000ffff057224 */ /* 0x000fe200078e0009 */
[----:B------:R-:W-:Y:S06]  /*11fa0*/  RET.REL.NODEC R6 `(_ZN3cub18CUB_300001_SM_10006detail6reduce18DeviceReduceKernelINS2_10policy_hubIdjN4cuda3std3__44plusIdEEE10Policy1000EN6thrust24THRUST_300001_SM_1000_NS6detail15normal_iteratorINSD_10device_ptrIlEEEEjS9_d6squareIdEEEvT0_PT3_T1_NS0_13GridEvenShareISO_EET2_T4_) ;  /* 0xfffffee006147950 */ /* 0x000fec0003c3ffff */
        .type           $_ZN3cub18CUB_300001_SM_10006detail6reduce18DeviceReduceKernelINS2_10policy_hubIdjN4cuda3std3__44plusIdEEE10Policy1000EN6thrust24THRUST_300001_SM_1000_NS6detail15normal_iteratorINSD_10device_ptrIlEEEEjS9_d6squareIdEEEvT0_PT3_T1_NS0_13GridEvenShareISO_EET2_T4_$__internal_accurate_pow,@function
        .size           $_ZN3cub18CUB_300001_SM_10006detail6reduce18DeviceReduceKernelINS2_10policy_hubIdjN4cuda3std3__44plusIdEEE10Policy1000EN6thrust24THRUST_300001_SM_1000_NS6detail15normal_iteratorINSD_10device_ptrIlEEEEjS9_d6squareIdEEEvT0_PT3_T1_NS0_13GridEvenShareISO_EET2_T4_$__internal_accurate_pow,(.L_x_1897 - $_ZN3cub18CUB_300001_SM_10006detail6reduce18DeviceReduceKernelINS2_10policy_hubIdjN4cuda3std3__44plusIdEEE10Policy1000EN6thrust24THRUST_300001_SM_1000_NS6detail15normal_iteratorINSD_10device_ptrIlEEEEjS9_d6squareIdEEEvT0_PT3_T1_NS0_13GridEvenShareISO_EET2_T4_$__internal_accurate_pow)
$_ZN3cub18CUB_300001_SM_10006detail6reduce18DeviceReduceKernelINS2_10policy_hubIdjN4cuda3std3__44plusIdEEE10Policy1000EN6thrust24THRUST_300001_SM_1000_NS6detail15normal_iteratorINSD_10device_ptrIlEEEEjS9_d6squareIdEEEvT0_PT3_T1_NS0_13GridEvenShareISO_EET2_T4_$__internal_accurate_pow:
[----:B------:R-:W-:Y:S01]  /*11fb0*/  ISETP.GT.U32.AND P0, PT, R5, 0xfffff, PT ;  /* 0x000fffff0500780c */ /* 0x000fe20003f04070 */
[----:B------:R-:W-:Y:S01]  /*11fc0*/  IMAD.MOV.U32 R6, RZ, RZ, R5 ;  /* 0x000000ffff067224 */ /* 0x000fe200078e0005 */
[----:B------:R-:W-:Y:S01]  /*11fd0*/  UMOV UR10, 0x7d2cafe2 ;  /* 0x7d2cafe2000a7882 */ /* 0x000fe20000000000 */
[----:B------:R-:W-:Y:S01]  /*11fe0*/  UMOV UR11, 0x3eb0f5ff ;  /* 0x3eb0f5ff000b7882 */ /* 0x000fe20000000000 */
[----:B------:R-:W-:Y:S01]  /*11ff0*/  UMOV UR12, 0x3b39803f ;  /* 0x3b39803f000c7882 */ /* 0x000fe20000000000 */
[----:B------:R-:W-:-:S08]  /*12000*/  UMOV UR13, 0x3c7abc9e ;  /* 0x3c7abc9e000d7882 */ /* 0x000fd00000000000 */
[----:B------:R-:W-:Y:S01]  /*12010*/  @!P0 DMUL R8, R4, 1.80143985094819840000e+16 ;  /* 0x4350000004088828 */ /* 0x000fe20000000000 */
[----:B------:R-:W-:-:S09]  /*12020*/  SHF.R.U32.HI R5, RZ, 0x14, R5 ;  /* 0x00000014ff057819 */ /* 0x000fd20000011605 */
[----:B------:R-:W-:Y:S01]  /*12030*/  @!P0 IMAD.MOV.U32 R6, RZ, RZ, R9 ;  /* 0x000000ffff068224 */ /* 0x000fe200078e0009 */
[----:B------:R-:W-:Y:S01]  /*12040*/  @!P0 LEA.HI R5, R9, 0xffffffca, RZ, 0xc ;  /* 0xffffffca09058811 */ /* 0x000fe200078f60ff */
[----:B------:R-:W-:-:S03]  /*12050*/  @!P0 IMAD.MOV.U32 R4, RZ, RZ, R8 ;  /* 0x000000ffff048224 */ /* 0x000fc600078e0008 */
[----:B------:R-:W-:Y:S01]  /*12060*/  LOP3.LUT R6, R6, 0x800fffff, RZ, 0xc0, !PT ;  /* 0x800fffff06067812 */ /* 0x000fe200078ec0ff */
[----:B------:R-:W-:-:S03]  /*12070*/  IMAD.MOV.U32 R36, RZ, RZ, R4 ;  /* 0x000000ffff247224 */ /* 0x000fc600078e0004 */
[----:B------:R-:W-:Y:S01]  /*12080*/  LOP3.LUT R7, R6, 0x3ff00000, RZ, 0xfc, !PT ;  /* 0x3ff0000006077812 */ /* 0x000fe200078efcff */
[----:B------:R-:W-:-:S03]  /*12090*/  IMAD.MOV.U32 R6, RZ, RZ, RZ ;  /* 0x000000ffff067224 */ /* 0x000fc600078e00ff */
[----:B------:R-:W-:Y:S01]  /*120a0*/  ISETP.GE.U32.AND P1, PT, R7, 0x3ff6a09f, PT ;  /* 0x3ff6a09f0700780c */ /* 0x000fe20003f26070 */
[----:B------:R-:W-:-:S12]  /*120b0*/  IMAD.MOV.U32 R37, RZ, RZ, R7 ;  /* 0x000000ffff257224 */ /* 0x000fd800078e0007 */
[----:B------:R-:W-:-:S04]  /*120c0*/  @P1 VIADD R4, R37, 0xfff00000 ;  /* 0xfff0000025041836 */ /* 0x000fc80000000000 */
[----:B------:R-:W-:Y:S02]  /*120d0*/  @P1 IMAD.MOV.U32 R37, RZ, RZ, R4 ;  /* 0x000000ffff251224 */ /* 0x000fe400078e0004 */
[C---:B------:R-:W-:Y:S02]  /*120e0*/  VIADD R4, R5.reuse, 0xfffffc01 ;  /* 0xfffffc0105047836 */ /* 0x040fe40000000000 */
[----:B------:R-:W-:Y:S02]  /*120f0*/  @P1 VIADD R4, R5, 0xfffffc02 ;  /* 0xfffffc0205041836 */ /* 0x000fe40000000000 */
[C---:B------:R-:W-:Y:S01]  /*12100*/  DADD R32, R36.reuse, 1 ;  /* 0x3ff0000024207429 */ /* 0x040fe20000000000 */
[----:B------:R-:W-:Y:S01]  /*12110*/  IMAD.MOV.U32 R5, RZ, RZ, 0x43300000 ;  /* 0x43300000ff057424 */ /* 0x000fe200078e00ff */
[----:B------:R-:W-:Y:S01]  /*12120*/  DADD R36, R36, -1 ;  /* 0xbff0000024247429 */ /* 0x000fe20000000000 */
[----:B------:R-:W-:-:S03]  /*12130*/  LOP3.LUT R4, R4, 0x80000000, RZ, 0x3c, !PT ;  /* 0x8000000004047812 */ /* 0x000fc600078e3cff */
        /* <DEDUP_REMOVED lines=8> */
[----:B------:R-:W-:-:S08]  /*121c0*/  DMUL R40, R38, R38 ;  /* 0x0000002626287228 */ /* 0x000fd00000000000 */
        /* <DEDUP_REMOVED lines=21> */
[----:B------:R-:W-:-:S03]  /*12320*/  UMOV UR11, 0x3fb55555 ;  /* 0x3fb55555000b7882 */ /* 0x000fc60000000000 */
[----:B------:R-:W-:Y:S02]  /*12330*/  VIADD R43, R7, 0x100000 ;  /* 0x00100000072b7836 */ /* 0x000fe40000000000 */
[----:B------:R-:W-:Y:S01]  /*12340*/  IMAD.MOV.U32 R42, RZ, RZ, R6 ;  /* 0x000000ffff2a7224 */ /* 0x000fe200078e0006 */
[----:B------:R-:W-:-:S08]  /*12350*/  DFMA R36, R40, R32, UR10 ;  /* 0x0000000a28247e2b */ /* 0x000fd00008000020 */
[----:B------:R-:W-:Y:S01]  /*12360*/  DADD R34, -R36, UR10 ;  /* 0x0000000a24227e29 */ /* 0x000fe20008000100 */
[----:B------:R-:W-:Y:S01]  /*12370*/  UMOV UR10, 0xb9e7b0 ;  /* 0x00b9e7b0000a7882 */ /* 0x000fe20000000000 */
[----:B------:R-:W-:-:S06]  /*12380*/  UMOV UR11, 0x3c46a4cb ;  /* 0x3c46a4cb000b7882 */ /* 0x000fcc0000000000 */
[----:B------:R-:W-:Y:S02]  /*12390*/  DFMA R34, R40, R32, R34 ;  /* 0x000000202822722b */ /* 0x000fe40000000022 */
[----:B------:R-:W-:-:S06]  /*123a0*/  DMUL R32, R38, R38 ;  /* 0x0000002626207228 */ /* 0x000fcc0000000000 */
[----:B------:R-:W-:Y:S01]  /*123b0*/  DADD R34, R34, -UR10 ;  /* 0x8000000a22227e29 */ /* 0x000fe20008000000 */
[----:B------:R-:W-:Y:S01]  /*123c0*/  UMOV UR10, 0x80000000 ;  /* 0x80000000000a7882 */ /* 0x000fe20000000000 */
[C---:B------:R-:W-:Y:S01]  /*123d0*/  DFMA R8, R38.reuse, R38, -R32 ;  /* 0x000000262608722b */ /* 0x040fe20000000820 */
[----:B------:R-:W-:Y:S01]  /*123e0*/  UMOV UR11, 0x43300000 ;  /* 0x43300000000b7882 */ /* 0x000fe20000000000 */
[----:B------:R-:W-:-:S06]  /*123f0*/  DMUL R40, R38, R32 ;  /* 0x0000002026287228 */ /* 0x000fcc0000000000 */
[C---:B------:R-:W-:Y:S02]  /*12400*/  DFMA R42, R38.reuse, R42, R8 ;  /* 0x0000002a262a722b */ /* 0x040fe40000000008 */
[----:B------:R-:W-:-:S08]  /*12410*/  DFMA R8, R38, R32, -R40 ;  /* 0x000000202608722b */ /* 0x000fd00000000828 */
[----:B------:R-:W-:Y:S02]  /*12420*/  DFMA R8, R6, R32, R8 ;  /* 0x000000200608722b */ /* 0x000fe40000000008 */
[----:B------:R-:W-:-:S06]  /*12430*/  DADD R32, R36, R34 ;  /* 0x0000000024207229 */ /* 0x000fcc0000000022 */
[----:B------:R-:W-:Y:S02]  /*12440*/  DFMA R8, R38, R42, R8 ;  /* 0x0000002a2608722b */ /* 0x000fe40000000008 */
        /* <DEDUP_REMOVED lines=11> */
[----:B------:R-:W-:Y:S02]  /*12500*/  DADD R38, R32, R38 ;  /* 0x0000000020267229 */ /* 0x000fe40000000026 */
[----:B------:R-:W-:Y:S01]  /*12510*/  DADD R32, R4, -UR10 ;  /* 0x8000000a04207e29 */ /* 0x000fe20008000000 */
[----:B------:R-:W-:Y:S01]  /*12520*/  UMOV UR10, 0xfefa39ef ;  /* 0xfefa39ef000a7882 */ /* 0x000fe20000000000 */
[----:B------:R-:W-:-:S04]  /*12530*/  UMOV UR11, 0x3fe62e42 ;  /* 0x3fe62e42000b7882 */ /* 0x000fc80000000000 */
[----:B------:R-:W-:-:S08]  /*12540*/  DADD R36, R36, R38 ;  /* 0x0000000024247229 */ /* 0x000fd00000000026 */
[----:B------:R-:W-:-:S08]  /*12550*/  DADD R6, R6, R36 ;  /* 0x0000000006067229 */ /* 0x000fd00000000024 */
        /* <DEDUP_REMOVED lines=72> */
.L_x_1400:
[----:B------:R-:W-:Y:S01]  /*129e0*/  DFMA R8, R8, R32, R32 ;  /* 0x000000200808722b */ /* 0x000fe20000000020 */
[----:B------:R-:W-:Y:S01]  /*129f0*/  IMAD.MOV.U32 R6, RZ, RZ, R2 ;  /* 0x000000ffff067224 */ /* 0x000fe200078e0002 */
[----:B------:R-:W-:Y:S01]  /*12a00*/  DSETP.NEU.AND P0, PT, |R32|, +INF , PT ;  /* 0x7ff000002000742a */ /* 0x000fe20003f0d200 */
[----:B------:R-:W-:-:S07]  /*12a10*/  IMAD.MOV.U32 R7, RZ, RZ, 0x0 ;  /* 0x00000000ff077424 */ /* 0x000fce00078e00ff */
[----:B------:R-:W-:Y:S02]  /*12a20*/  FSEL R5, R32, R8, !P0 ;  /* 0x0000000820057208 */ /* 0x000fe40004000000 */
[----:B------:R-:W-:Y:S01]  /*12a30*/  FSEL R4, R33, R9, !P0 ;  /* 0x0000000921047208 */ /* 0x000fe20004000000 */
[----:B------:R-:W-:Y:S06]  /*12a40*/  RET.REL.NODEC R6 `(_ZN3cub18CUB_300001_SM_10006detail6reduce18DeviceReduceKernelINS2_10policy_hubIdjN4cuda3std3__44plusIdEEE10Policy1000EN6thrust24THRUST_300001_SM_1000_NS6detail15normal_iteratorINSD_10device_ptrIlEEEEjS9_d6squareIdEEEvT0_PT3_T1_NS0_13GridEvenShareISO_EET2_T4_) ;  /* 0xfffffed4066c7950 */ /* 0x000fec0003c3ffff */
.L_x_1401:
        /* <DEDUP_REMOVED lines=11> */
.L_x_1897:


//--------------------- .text._ZN3cub18CUB_300001_SM_10006detail6reduce28DeviceReduceSingleTileKernelINS2_10policy_hubIdjN4cuda3std3__44plusIdEEE10Policy1000EN6thrust24THRUST_300001_SM_1000_NS6detail15normal_iteratorINSD_10device_ptrIlEEEEPdjS9_dd6squareIdEEEvT0_T1_T2_T3_T4_T6_ --------------------------
	.section	.text._ZN3cub18CUB_300001_SM_10006detail6reduce28DeviceReduceSingleTileKernelINS2_10policy_hubIdjN4cuda3std3__44plusIdEEE10Policy1000EN6thrust24THRUST_300001_SM_1000_NS6detail15normal_iteratorINSD_10device_ptrIlEEEEPdjS9_dd6squareIdEEEvT0_T1_T2_T3_T4_T6_,"ax",@progbits
	.align	128
        .global         _ZN3cub18CUB_300001_SM_10006detail6reduce28DeviceReduceSingleTileKernelINS2_10policy_hubIdjN4cuda3std3__44plusIdEEE10Policy1000EN6thrust24THRUST_300001_SM_1000_NS6detail15normal_iteratorINSD_10device_ptrIlEEEEPdjS9_dd6squareIdEEEvT0_T1_T2_T3_T4_T6_
        .type           _ZN3cub18CUB_300001_SM_10006detail6reduce28DeviceReduceSingleTileKernelINS2_10policy_hubIdjN4cuda3std3__44plusIdEEE10Policy1000EN6thrust24THRUST_300001_SM_1000_NS6detail15normal_iteratorINSD_10device_ptrIlEEEEPdjS9_dd6squareIdEEEvT0_T1_T2_T3_T4_T6_,@function
        .size           _ZN3cub18CUB_300001_SM_10006detail6reduce28DeviceReduceSingleTileKernelINS2_10policy_hubIdjN4cuda3std3__44plusIdEEE10Policy1000EN6thrust24THRUST_300001_SM_1000_NS6detail15normal_iteratorINSD_10device_ptrIlEEEEPdjS9_dd6squareIdEEEvT0_T1_T2_T3_T4_T6_,(.L_x_1900 - _ZN3cub18CUB_300001_SM_10006detail6reduce28DeviceReduceSingleTileKernelINS2_10policy_hubIdjN4cuda3std3__44plusIdEEE10Policy1000EN6thrust24THRUST_300001_SM_1000_NS6detail15normal_iteratorINSD_10device_ptrIlEEEEPdjS9_dd6squareIdEEEvT0_T1_T2_T3_T4_T6_)
        .other          _ZN3cub18CUB_300001_SM_10006detail6reduce28DeviceReduceSingleTileKernelINS2_10policy_hubIdjN4cuda3std3__44plusIdEEE10Policy1000EN6thrust24THRUST_300001_SM_1000_NS6detail15normal_iteratorINSD_10device_ptrIlEEEEPdjS9_dd6squareIdEEEvT0_T1_T2_T3_T4_T6_,@"STO_CUDA_ENTRY STV_DEFAULT"
_ZN3cub18CUB_300001_SM_10006detail6reduce28DeviceReduceSingleTileKernelINS2_10policy_hubIdjN4cuda3std3__44plusIdEEE10Policy1000EN6thrust24THRUST_300001_SM_1000_NS6detail15normal_iteratorINSD_10device_ptrIlEEEEPdjS9_dd6squareIdEEEvT0_T1_T2_T3_T4_T6_:
.text._ZN3cub18CUB_300001_SM_10006detail6reduce28DeviceReduceSingleTileKernelINS2_10policy_hubIdjN4cuda3std3__44plusIdEEE10Policy1000EN6thrust24THRUST_300001_SM_1000_NS6detail15normal_iteratorINSD_10device_ptrIlEEEEPdjS9_dd6squareIdEEEvT0_T1_T2_T3_T4_T6_:
[----:B------:R-:W-:Y:S01]  /*0000*/  LDC R1, c[0x0][0x37c] ;  /* 0x0000df00ff017b82 */ /* 0x000fe20000000800 */
[----:B------:R-:W0:Y:S01]  /*0010*/  LDCU UR8, c[0x0][0x390] ;  /* 0x00007200ff0877ac */ /* 0x000e220008000800 */
[----:B------:R-:W1:Y:S01]  /*0020*/  LDCU.64 UR6, c[0x0][0x358] ;  /* 0x00006b00ff0677ac */ /* 0x000e620008000a00 */
[----:B0-----:R-:W-:-:S09]  /*0030*/  UISETP.NE.AND UP0, UPT, UR8, URZ, UPT ;  /* 0x000000ff0800728c */ /* 0x001fd2000bf05270 */
        /* <DEDUP_REMOVED lines=8> */
.L_x_1402:
[----:B------:R-:W0:Y:S01]  /*00c0*/  LDC R9, c[0x0][0x3a4] ;  /* 0x0000e900ff097b82 */ /* 0x000e220000000800 */
[----:B------:R-:W-:Y:S01]  /*00d0*/  UISETP.GT.U32.AND UP0, UPT, UR8, 0x13ff, UPT ;  /* 0x000013ff0800788c */ /* 0x000fe2000bf04070 */
[----:B------:R-:W-:Y:S01]  /*00e0*/  BSSY.RECONVERGENT B0, `(.L_x_1403) ;  /* 0x0001109000007945 */ /* 0x000fe20003800200 */
[----:B------:R-:W1:Y:S01]  /*00f0*/  LDCU UR5, c[0x0][0x3a0] ;  /* 0x00007400ff0577ac */ /* 0x000e620008000800 */
[----:B------:R-:W-:Y:S01]  /*0100*/  UMOV UR4, URZ ;  /* 0x000000ff00047c82 */ /* 0x000fe20008000000 */
[----:B------:R-:W-:-:S05]  /*0110*/  UMOV UR11, 0x40100000 ;  /* 0x40100000000b7882 */ /* 0x000fca0000000000 */
        /* <DEDUP_REMOVED lines=22> */
[----:B--2---:R-:W-:Y:S02]  /*0280*/  LOP3.LUT R2, R8, 0x7fffffff, RZ, 0xc0, !PT ;  /* 0x7fffffff08027812 */ /* 0x004fe400078ec0ff */
[----:B------:R-:W-:-:S03]  /*0290*/  MOV R11, 0x2c0 ;  /* 0x000002c0000b7802 */ /* 0x000fc60000000f00 */
[----:B------:R-:W-:-:S07]  /*02a0*/  VIADD R7, R2, 0xfff00000 ;  /* 0xfff0000002077836 */ /* 0x000fce0000000000 */
[----:B01-3--:R-:W-:Y:S05]  /*02b0*/  CALL.REL.NOINC `($__internal_6_$__cuda_sm20_dblrcp_rn_slowpath_v3) ;  /* 0x0000010c00c87944 */ /* 0x00bfea0003c00000 */
.L_x_1407:
[----:B---3--:R-:W-:Y:S01]  /*02c0*/  DADD R10, R14, 0.5 ;  /* 0x3fe000000e0a7429 */ /* 0x008fe20000000000 */
[----:B------:R-:W-:Y:S07]  /*02d0*/  BSSY.RECONVERGENT B2, `(.L_x_1408) ;  /* 0x0000006000027945 */ /* 0x000fee0003800200 */
[----:B------:R-:W-:-:S08]  /*02e0*/  DMUL R10, R10, R12 ;  /* 0x0000000c0a0a7228 */ /* 0x000fd00000000000 */
[----:B--2---:R-:W-:-:S10]  /*02f0*/  DADD R2, -RZ, |R10| ;  /* 0x00000000ff027229 */ /* 0x004fd4000000050a */
[----:B------:R-:W-:Y:S01]  /*0300*/  IMAD.MOV.U32 R4, RZ, RZ, R2 ;  /* 0x000000ffff047224 */ /* 0x000fe200078e0002 */
[----:B------:R-:W-:-:S07]  /*0310*/  MOV R2, 0x330 ;  /* 0x0000033000027802 */ /* 0x000fce0000000f00 */
[----:B01----:R-:W-:Y:S05]  /*0320*/  CALL.REL.NOINC `($_ZN3cub18CUB_300001_SM_10006detail6reduce28DeviceReduceSingleTileKernelINS2_10policy_hubIdjN4cuda3std3__44plusIdEEE10Policy1000EN6thrust24THRUST_300001_SM_1000_NS6detail15normal_iteratorINSD_10device_ptrIlEEEEPdjS9_dd6squareIdEEEvT0_T1_T2_T3_T4_T6_$__internal_accurate_pow) ;  /* 0x0000011400f07944 */ /* 0x003fea0003c00000 */
[----:B------:R-:W-:Y:S05]  /*0330*/  BSYNC.RECONVERGENT B2 ;  /* 0x0000000000027941 */ /* 0x000fea0003800200 */
.L_x_1408:
        /* <DEDUP_REMOVED lines=14> */
.L_x_1410:
[----:B------:R-:W-:Y:S05]  /*0420*/  BSYNC.RECONVERGENT B2 ;  /* 0x0000000000027941 */ /* 0x000fea0003800200 */
.L_x_1409:
        /* <DEDUP_REMOVED lines=19> */
[----:B------:R-:W-:Y:S05]  /*0560*/  CALL.REL.NOINC `($__internal_7_$__cuda_sm20_div_rn_f64_full) ;  /* 0x0000010c00c47944 */ /* 0x000fea0003c00000 */
[----:B------:R-:W-:-:S07]  /*0570*/  IMAD.MOV.U32 R5, RZ, RZ, R3 ;  /* 0x000000ffff057224 */ /* 0x000fce00078e0003 */
.L_x_1412:
[----:B------:R-:W-:Y:S05]  /*0580*/  BSYNC.RECONVERGENT B3 ;  /* 0x0000000000037941 */ /* 0x000fea0003800200 */
.L_x_1411:
        /* <DEDUP_REMOVED lines=10> */
[----:B------:R-:W-:Y:S05]  /*0630*/  CALL.REL.NOINC `($_ZN3cub18CUB_300001_SM_10006detail6reduce28DeviceReduceSingleTileKernelINS2_10policy_hubIdjN4cuda3std3__44plusIdEEE10Policy1000EN6thrust24THRUST_300001_SM_1000_NS6detail15normal_iteratorINSD_10device_ptrIlEEEEPdjS9_dd6squareIdEEEvT0_T1_T2_T3_T4_T6_$__internal_accurate_pow) ;  /* 0x00000114002c7944 */ /* 0x000fea0003c00000 */
[----:B------:R-:W-:Y:S05]  /*0640*/  BSYNC.RECONVERGENT B2 ;  /* 0x0000000000027941 */ /* 0x000fea0003800200 */
.L_x_1413:
        /* <DEDUP_REMOVED lines=15> */
.L_x_1416:
[----:B------:R-:W-:-:S11]  /*0740*/  DADD R4, R16, 2 ;  /* 0x4000000010047429 */ /* 0x000fd60000000000 */
.L_x_1415:
[----:B------:R-:W-:Y:S05]  /*0750*/  BSYNC.RECONVERGENT B2 ;  /* 0x0000000000027941 */ /* 0x000fea0003800200 */
.L_x_1414:
        /* <DEDUP_REMOVED lines=21> */
.L_x_1418:
[----:B------:R-:W-:Y:S05]  /*08b0*/  BSYNC.RECONVERGENT B3 ;  /* 0x0000000000037941 */ /* 0x000fea0003800200 */
.L_x_1417:
        /* <DEDUP_REMOVED lines=11> */
[----:B------:R-:W-:Y:S05]  /*0970*/  CALL.REL.NOINC `($_ZN3cub18CUB_300001_SM_10006detail6reduce28DeviceReduceSingleTileKernelINS2_10policy_hubIdjN4cuda3std3__44plusIdEEE10Policy1000EN6thrust24THRUST_300001_SM_1000_NS6detail15normal_iteratorINSD_10device_ptrIlEEEEPdjS9_dd6squareIdEEEvT0_T1_T2_T3_T4_T6_$__internal_accurate_pow) ;  /* 0x00000110005c7944 */ /* 0x000fea0003c00000 */
[----:B------:R-:W-:Y:S05]  /*0980*/  BSYNC.RECONVERGENT B2 ;  /* 0x0000000000027941 */ /* 0x000fea0003800200 */
.L_x_1419:
        /* <DEDUP_REMOVED lines=15> */
.L_x_1422:
[----:B------:R-:W-:-:S11]  /*0a80*/  DADD R4, R16, 2 ;  /* 0x4000000010047429 */ /* 0x000fd60000000000 */
.L_x_1421:
[----:B------:R-:W-:Y:S05]  /*0a90*/  BSYNC.RECONVERGENT B2 ;  /* 0x0000000000027941 */ /* 0x000fea0003800200 */
.L_x_1420:
        /* <DEDUP_REMOVED lines=21> */
.L_x_1424:
[----:B------:R-:W-:Y:S05]  /*0bf0*/  BSYNC.RECONVERGENT B3 ;  /* 0x0000000000037941 */ /* 0x000fea0003800200 */
.L_x_1423:
        /* <DEDUP_REMOVED lines=11> */
[----:B------:R-:W-:Y:S05]  /*0cb0*/  CALL.REL.NOINC `($_ZN3cub18CUB_300001_SM_10006detail6reduce28DeviceReduceSingleTileKernelINS2_10policy_hubIdjN4cuda3std3__44plusIdEEE10Policy1000EN6thrust24THRUST_300001_SM_1000_NS6detail15normal_iteratorINSD_10device_ptrIlEEEEPdjS9_dd6squareIdEEEvT0_T1_T2_T3_T4_T6_$__internal_accurate_pow) ;  /* 0x0000010c008c7944 */ /* 0x000fea0003c00000 */
[----:B------:R-:W-:Y:S05]  /*0cc0*/  BSYNC.RECONVERGENT B2 ;  /* 0x0000000000027941 */ /* 0x000fea0003800200 */
.L_x_1425:
        /* <DEDUP_REMOVED lines=15> */
.L_x_1428:
[----:B------:R-:W-:-:S11]  /*0dc0*/  DADD R4, R12, 2 ;  /* 0x400000000c047429 */ /* 0x000fd60000000000 */
.L_x_1427:
[----:B------:R-:W-:Y:S05]  /*0dd0*/  BSYNC.RECONVERGENT B2 ;  /* 0x0000000000027941 */ /* 0x000fea0003800200 */
.L_x_1426:
        /* <DEDUP_REMOVED lines=21> */
.L_x_1430:
[----:B------:R-:W-:Y:S05]  /*0f30*/  BSYNC.RECONVERGENT B3 ;  /* 0x0000000000037941 */ /* 0x000fea0003800200 */
.L_x_1429:
[----:B------:R-:W-:Y:S02]  /*0f40*/  FSEL R16, R4, RZ, P0 ;  /* 0x000000ff04107208 */ /* 0x000fe40000000000 */
[----:B------:R-:W-:-:S06]  /*0f50*/  FSEL R17, R5, 2, P0 ;  /* 0x4000000005117808 */ /* 0x000fcc0000000000 */
[----:B------:R-:W-:Y:S01]  /*0f60*/  DADD R16, R10, R16 ;  /* 0x000000000a107229 */ /* 0x000fe20000000010 */
[----:B------:R-:W-:-:S10]  /*0f70*/  VIADD R10, R0, 0x280 ;  /* 0x00000280000a7836 */ /* 0x000fd40000000000 */
.L_x_1406:
[----:B-1----:R-:W-:Y:S05]  /*0f80*/  BSYNC.RECONVERGENT B1 ;  /* 0x0000000000017941 */ /* 0x002fea0003800200 */
.L_x_1405:
        /* <DEDUP_REMOVED lines=20> */
[----:B0-----:R-:W-:Y:S05]  /*10d0*/  CALL.REL.NOINC `($__internal_6_$__cuda_sm20_dblrcp_rn_slowpath_v3) ;  /* 0x0000010000407944 */ /* 0x001fea0003c00000 */
[----:B------:R-:W-:Y:S02]  /*10e0*/  IMAD.MOV.U32 R14, RZ, RZ, R12 ;  /* 0x000000ffff0e7224 */ /* 0x000fe400078e000c */
[----:B------:R-:W-:-:S07]  /*10f0*/  IMAD.MOV.U32 R15, RZ, RZ, R13 ;  /* 0x000000ffff0f7224 */ /* 0x000fce00078e000d */
.L_x_1433:
[----:B0-----:R-:W0:Y:S02]  /*1100*/  LDC.64 R8, c[0x0][0x380] ;  /* 0x0000e000ff087b82 */ /* 0x001e240000000a00 */
[----:B0-----:R-:W-:-:S04]  /*1110*/  IMAD.WIDE.U32 R8, R10, 0x8, R8 ;  /* 0x000000080a087825 */ /* 0x001fc800078e0008 */
[----:B------:R-:W-:-:S07]  /*1120*/  IMAD.MOV.U32 R12, RZ, RZ, R8 ;  /* 0x000000ffff0c7224 */ /* 0x000fce00078e0008 */
.L_x_1457:
        /* <DEDUP_REMOVED lines=9> */
[----:B------:R-:W-:Y:S05]  /*11c0*/  CALL.REL.NOINC `($_ZN3cub18CUB_300001_SM_10006detail6reduce28DeviceReduceSingleTileKernelINS2_10policy_hubIdjN4cuda3std3__44plusIdEEE10Policy1000EN6thrust24THRUST_300001_SM_1000_NS6detail15normal_iteratorINSD_10device_ptrIlEEEEPdjS9_dd6squareIdEEEvT0_T1_T2_T3_T4_T6_$__internal_accurate_pow) ;  /* 0x0000010800487944 */ /* 0x000fea0003c00000 */
[----:B------:R-:W-:Y:S05]  /*11d0*/  BSYNC.RECONVERGENT B2 ;  /* 0x0000000000027941 */ /* 0x000fea0003800200 */
.L_x_1434:
        /* <DEDUP_REMOVED lines=14> */
.L_x_1436:
[----:B------:R-:W-:Y:S05]  /*12c0*/  BSYNC.RECONVERGENT B2 ;  /* 0x0000000000027941 */ /* 0x000fea0003800200 */
.L_x_1435:
        /* <DEDUP_REMOVED lines=21> */
.L_x_1438:
[----:B------:R-:W-:Y:S05]  /*1420*/  BSYNC.RECONVERGENT B3 ;  /* 0x0000000000037941 */ /* 0x000fea0003800200 */
.L_x_1437:
        /* <DEDUP_REMOVED lines=12> */
.L_x_1439:
        /* <DEDUP_REMOVED lines=15> */
.L_x_1442:
[----:B------:R-:W-:-:S11]  /*15e0*/  DADD R4, R22, 2 ;  /* 0x4000000016047429 */ /* 0x000fd60000000000 */
.L_x_1441:
[----:B------:R-:W-:Y:S05]  /*15f0*/  BSYNC.RECONVERGENT B2 ;  /* 0x0000000000027941 */ /* 0x000fea0003800200 */
.L_x_1440:
        /* <DEDUP_REMOVED lines=21> */
.L_x_1444:
[----:B------:R-:W-:Y:S05]  /*1750*/  BSYNC.RECONVERGENT B3 ;  /* 0x0000000000037941 */ /* 0x000fea0003800200 */
.L_x_1443:
        /* <DEDUP_REMOVED lines=13> */
.L_x_1445:
        /* <DEDUP_REMOVED lines=15> */
.L_x_1448:
[----:B------:R-:W-:-:S11]  /*1920*/  DADD R4, R22, 2 ;  /* 0x4000000016047429 */ /* 0x000fd60000000000 */
.L_x_1447:
[----:B------:R-:W-:Y:S05]  /*1930*/  BSYNC.RECONVERGENT B2 ;  /* 0x0000000000027941 */ /* 0x000fea0003800200 */
.L_x_1446:
        /* <DEDUP_REMOVED lines=21> */
.L_x_1450:
[----:B------:R-:W-:Y:S05]  /*1a90*/  BSYNC.RECONVERGENT B3 ;  /* 0x0000000000037941 */ /* 0x000fea0003800200 */
.L_x_1449:
        /* <DEDUP_REMOVED lines=13> */
.L_x_1451:
        /* <DEDUP_REMOVED lines=15> */
.L_x_1454:
[----:B------:R-:W-:-:S11]  /*1c60*/  DADD R4, R20, 2 ;  /* 0x4000000014047429 */ /* 0x000fd60000000000 */
.L_x_1453:
[----:B------:R-:W-:Y:S05]  /*1c70*/  BSYNC.RECONVERGENT B2 ;  /* 0x0000000000027941 */ /* 0x000fea0003800200 */
.L_x_1452:
        /* <DEDUP_REMOVED lines=21> */
.L_x_1456:
[----:B------:R-:W-:Y:S05]  /*1dd0*/  BSYNC.RECONVERGENT B3 ;  /* 0x0000000000037941 */ /* 0x000fea0003800200 */
.L_x_1455:
        /* <DEDUP_REMOVED lines=10> */
.L_x_1432:
[----:B------:R-:W-:Y:S05]  /*1e80*/  BSYNC.RECONVERGENT B1 ;  /* 0x0000000000017941 */ /* 0x000fea0003800200 */
.L_x_1431:
[----:B------:R-:W-:-:S13]  /*1e90*/  ISETP.GE.AND P0, PT, R3, 0x280, PT ;  /* 0x000002800300780c */ /* 0x000fda0003f06270 */
[----:B------:R-:W-:Y:S05]  /*1ea0*/  @!P0 BRA `(.L_x_1458) ;  /* 0x00000004002c8947 */ /* 0x000fea0003800000 */
[----:B------:R-:W1:Y:S01]  /*1eb0*/  S2R R11, SR_LANEID ;  /* 0x00000000000b7919 */ /* 0x000e620000000000 */
[----:B------:R-:W-:Y:S04]  /*1ec0*/  SHFL.DOWN PT, R2, R16, 0x1, 0x1f ;  /* 0x08201f0010027f89 */ /* 0x000fe800000e0000 */
[----:B------:R-:W2:Y:S02]  /*1ed0*/  SHFL.DOWN PT, R3, R17, 0x1, 0x1f ;  /* 0x08201f0011037f89 */ /* 0x000ea400000e0000 */
        /* <DEDUP_REMOVED lines=8> */
[----:B------:R-:W2:Y:S01]  /*1f60*/  @!P1 S2R R10, SR_CgaCtaId ;  /* 0x00000000000a9919 */ /* 0x000ea20000008800 */
        /* <DEDUP_REMOVED lines=8> */
[----:B0-----:R-:W-:Y:S02]  /*1ff0*/  FSEL R9, R7, R3, P0 ;  /* 0x0000000307097208 */ /* 0x001fe40000000000 */
[----:B------:R-:W-:Y:S01]  /*2000*/  ISETP.GT.AND P0, PT, R11, 0x17, PT ;  /* 0x000000170b00780c */ /* 0x000fe20003f04270 */
[----:B------:R-:W-:Y:S01]  /*2010*/  SHFL.DOWN PT, R2, R8, 0x8, 0x1f ;  /* 0x09001f0008027f89 */ /* 0x000fe200000e0000 */
[----:B------:R-:W-:Y:S02]  /*2020*/  @!P1 MOV R7, 0x400 ;  /* 0x0000040000079802 */ /* 0x000fe40000000f00 */
[----:B------:R-:W-:Y:S01]  /*2030*/  @!P1 SHF.R.U32.HI R6, RZ, 0x2, R0 ;  /* 0x00000002ff069819 */ /* 0x000fe20000011600 */
[----:B------:R-:W0:Y:S01]  /*2040*/  SHFL.DOWN PT, R3, R9, 0x8, 0x1f ;  /* 0x09001f0009037f89 */ /* 0x000e2200000e0000 */
[----:B--2---:R-:W-:-:S02]  /*2050*/  @!P1 LEA R7, R10, R7, 0x18 ;  /* 0x000000070a079211 */ /* 0x004fc400078ec0ff */
        /* <DEDUP_REMOVED lines=20> */
[----:B------:R-:W3:Y:S04]  /*21a0*/  LDS.128 R16, [UR4+0x40] ;  /* 0x00004004ff107984 */ /* 0x000ee80008000c00 */
[----:B--2---:R-:W-:Y:S01]  /*21b0*/  LDS.64 R2, [UR4+0xb0] ;  /* 0x0000b004ff027984 */ /* 0x004fe20008000a00 */
[----:B0-----:R-:W-:-:S03]  /*21c0*/  DADD R8, R4, R8 ;  /* 0x0000000004087229 */ /* 0x001fc60000000008 */
[----:B------:R-:W0:Y:S05]  /*21d0*/  LDS.128 R4, [UR4+0x50] ;  /* 0x00005004ff047984 */ /* 0x000e2a0008000c00 */
[----:B------:R-:W-:-:S08]  /*21e0*/  DADD R8, R8, R10 ;  /* 0x0000000008087229 */ /* 0x000fd0000000000a */
[----:B-1----:R-:W-:-:S08]  /*21f0*/  DADD R8, R8, R12 ;  /* 0x0000000008087229 */ /* 0x002fd0000000000c */
[----:B------:R-:W-:Y:S01]  /*2200*/  DADD R8, R8, R14 ;  /* 0x0000000008087229 */ /* 0x000fe2000000000e */
[----:B------:R-:W1:Y:S07]  /*2210*/  LDS.128 R12, [UR4+0x60] ;  /* 0x00006004ff0c7984 */ /* 0x000e6e0008000c00 */
[----:B---3--:R-:W-:-:S08]  /*2220*/  DADD R8, R8, R16 ;  /* 0x0000000008087229 */ /* 0x008fd00000000010 */
[----:B------:R-:W-:Y:S01]  /*2230*/  DADD R8, R8, R18 ;  /* 0x0000000008087229 */ /* 0x000fe20000000012 */
[----:B------:R-:W2:Y:S07]  /*2240*/  LDS.128 R16, [UR4+0x70] ;  /* 0x00007004ff107984 */ /* 0x000eae0008000c00 */
[----:B0-----:R-:W-:Y:S02]  /*2250*/  DADD R4, R8, R4 ;  /* 0x0000000008047229 */ /* 0x001fe40000000004 */
[----:B------:R-:W0:Y:S06]  /*2260*/  LDS.128 R8, [UR4+0x80] ;  /* 0x00008004ff087984 */ /* 0x000e2c0008000c00 */
[----:B------:R-:W-:-:S08]  /*2270*/  DADD R4, R4, R6 ;  /* 0x0000000004047229 */ /* 0x000fd00000000006 */
[----:B-1----:R-:W-:-:S08]  /*2280*/  DADD R4, R4, R12 ;  /* 0x0000000004047229 */ /* 0x002fd0000000000c */
[----:B------:R-:W-:Y:S01]  /*2290*/  DADD R4, R4, R14 ;  /* 0x0000000004047229 */ /* 0x000fe2000000000e */
[----:B------:R-:W1:Y:S07]  /*22a0*/  LDS.128 R12, [UR4+0x90] ;  /* 0x00009004ff0c7984 */ /* 0x000e6e0008000c00 */
[----:B--2---:R-:W-:-:S08]  /*22b0*/  DADD R4, R4, R16 ;  /* 0x0000000004047229 */ /* 0x004fd00000000010 */
[----:B------:R-:W-:Y:S01]  /*22c0*/  DADD R4, R4, R18 ;  /* 0x0000000004047229 */ /* 0x000fe20000000012 */
[----:B------:R-:W2:Y:S07]  /*22d0*/  LDS.128 R16, [UR4+0xa0] ;  /* 0x0000a004ff107984 */ /* 0x000eae0008000c00 */
[----:B0-----:R-:W-:-:S08]  /*22e0*/  DADD R4, R4, R8 ;  /* 0x0000000004047229 */ /* 0x001fd00000000008 */
[----:B------:R-:W-:-:S08]  /*22f0*/  DADD R4, R4, R10 ;  /* 0x0000000004047229 */ /* 0x000fd0000000000a */
[----:B-1----:R-:W-:-:S08]  /*2300*/  DADD R4, R4, R12 ;  /* 0x0000000004047229 */ /* 0x002fd0000000000c */
[----:B------:R-:W-:-:S08]  /*2310*/  DADD R4, R4, R14 ;  /* 0x0000000004047229 */ /* 0x000fd0000000000e */
[----:B--2---:R-:W-:-:S08]  /*2320*/  DADD R4, R4, R16 ;  /* 0x0000000004047229 */ /* 0x004fd00000000010 */
[----:B------:R-:W-:-:S08]  /*2330*/  DADD R4, R4, R18 ;  /* 0x0000000004047229 */ /* 0x000fd00000000012 */
[----:B------:R-:W-:Y:S01]  /*2340*/  DADD R4, R4, R2 ;  /* 0x0000000004047229 */ /* 0x000fe20000000002 */
[----:B------:R-:W-:Y:S10]  /*2350*/  BRA `(.L_x_1459) ;  /* 0x000000ec00847947 */ /* 0x000ff40003800000 */
.L_x_1458:
        /* <DEDUP_REMOVED lines=8> */
[----:B------:R-:W2:Y:S01]  /*23e0*/  SHFL.DOWN PT, R5, R17, 0x1, R11 ;  /* 0x0820000011057989 */ /* 0x000ea200000e000b */
[C---:B-1----:R-:W-:Y:S01]  /*23f0*/  ISETP.GE.AND P0, PT, R10.reuse, R11, PT ;  /* 0x0000000b0a00720c */ /* 0x042fe20003f06270 */
[C---:B------:R-:W-:Y:S01]  /*2400*/  VIADD R2, R10.reuse, 0x2 ;  /* 0x000000020a027836 */ /* 0x040fe20000000000 */
[----:B------:R-:W-:-:S13]  /*2410*/  ISETP.NE.AND P1, PT, R10, RZ, PT ;  /* 0x000000ff0a00720c */ /* 0x000fda0003f25270 */
[----:B------:R-:W1:Y:S01]  /*2420*/  @!P1 S2R R12, SR_CgaCtaId ;  /* 0x00000000000c9919 */ /* 0x000e620000008800 */
[----:B--2---:R-:W-:-:S10]  /*2430*/  DADD R4, R4, R16 ;  /* 0x0000000004047229 */ /* 0x004fd40000000010 */
[----:B------:R-:W-:Y:S02]  /*2440*/  FSEL R6, R4, R16, !P0 ;  /* 0x0000001004067208 */ /* 0x000fe40004000000 */
[----:B------:R-:W-:Y:S02]  /*2450*/  FSEL R7, R5, R17, !P0 ;  /* 0x0000001105077208 */ /* 0x000fe40004000000 */
[----:B------:R-:W-:Y:S01]  /*2460*/  ISETP.GT.AND P0, PT, R2, R11, PT ;  /* 0x0000000b0200720c */ /* 0x000fe20003f04270 */
[----:B------:R-:W-:Y:S01]  /*2470*/  SHFL.DOWN PT, R4, R6, 0x2, R11 ;  /* 0x0840000006047989 */ /* 0x000fe200000e000b */
[----:B------:R-:W-:-:S03]  /*2480*/  VIADD R2, R10, 0x4 ;  /* 0x000000040a027836 */ /* 0x000fc60000000000 */
[----:B------:R-:W2:Y:S02]  /*2490*/  SHFL.DOWN PT, R5, R7, 0x2, R11 ;  /* 0x0840000007057989 */ /* 0x000ea400000e000b */
[----:B--2---:R-:W-:-:S10]  /*24a0*/  DADD R4, R4, R6 ;  /* 0x0000000004047229 */ /* 0x004fd40000000006 */
[----:B------:R-:W-:Y:S02]  /*24b0*/  FSEL R8, R6, R4, P0 ;  /* 0x0000000406087208 */ /* 0x000fe40000000000 */
[----:B0-----:R-:W-:Y:S02]  /*24c0*/  FSEL R9, R7, R5, P0 ;  /* 0x0000000507097208 */ /* 0x001fe40000000000 */
        /* <DEDUP_REMOVED lines=16> */
[----:B------:R-:W-:Y:S02]  /*25d0*/  @!P1 MOV R7, 0x400 ;  /* 0x0000040000079802 */ /* 0x000fe40000000f00 */
[----:B------:R-:W-:Y:S01]  /*25e0*/  @!P1 SHF.R.U32.HI R6, RZ, 0x2, R0 ;  /* 0x00000002ff069819 */ /* 0x000fe20000011600 */
[----:B------:R-:W0:Y:S01]  /*25f0*/  SHFL.DOWN PT, R5, R9, 0x10, R11 ;  /* 0x0a00000009057989 */ /* 0x000e2200000e000b */
[----:B-1----:R-:W-:-:S02]  /*2600*/  @!P1 LEA R7, R12, R7, 0x18 ;  /* 0x000000070c079211 */ /* 0x002fc400078ec0ff */
[----:B------:R-:W-:-:S05]  /*2610*/  @!P1 LOP3.LUT R6, R6, 0xf8, RZ, 0xc0, !PT ;  /* 0x000000f806069812 */ /* 0x000fca00078ec0ff */
        /* <DEDUP_REMOVED lines=13> */
[----:B------:R-:W2:Y:S01]  /*26f0*/  LDS.128 R12, [UR4+0x30] ;  /* 0x00003004ff0c7984 */ /* 0x000ea20008000c00 */
[----:B0-----:R-:W-:-:S10]  /*2700*/  DADD R8, R4, R8 ;  /* 0x0000000004087229 */ /* 0x001fd40000000008 */
[----:B-1----:R-:W-:Y:S02]  /*2710*/  FSEL R4, R8, R4, P1 ;  /* 0x0000000408047208 */ /* 0x002fe40000800000 */
[----:B------:R-:W-:Y:S02]  /*2720*/  FSEL R5, R9, R5, P1 ;  /* 0x0000000509057208 */ /* 0x000fe40000800000 */
[----:B------:R-:W-:-:S04]  /*2730*/  ISETP.GT.AND P1, PT, R3, 0x40, PT ;  /* 0x000000400300780c */ /* 0x000fc80003f24270 */
[----:B------:R-:W-:-:S10]  /*2740*/  DADD R10, R4, R10 ;  /* 0x00000000040a7229 */ /* 0x000fd4000000000a */
[----:B------:R-:W-:Y:S02]  /*2750*/  FSEL R8, R10, R4, P1 ;  /* 0x000000040a087208 */ /* 0x000fe40000800000 */
[----:B------:R-:W-:Y:S02]  /*2760*/  FSEL R9, R11, R5, P1 ;  /* 0x000000050b097208 */ /* 0x000fe40000800000 */
[----:B------:R-:W0:Y:S01]  /*2770*/  LDS.128 R4, [UR4+0x40] ;  /* 0x00004004ff047984 */ /* 0x000e220008000c00 */
[----:B------:R-:W-:-:S03]  /*2780*/  ISETP.GT.AND P1, PT, R3, 0x60, PT ;  /* 0x000000600300780c */ /* 0x000fc60003f24270 */
        /* <DEDUP_REMOVED lines=75> */
.L_x_1404:
        /* <DEDUP_REMOVED lines=15> */
[----:B01----:R-:W-:Y:S05]  /*2d30*/  CALL.REL.NOINC `($__internal_6_$__cuda_sm20_dblrcp_rn_slowpath_v3) ;  /* 0x000000e400287944 */ /* 0x003fea0003c00000 */
[----:B------:R-:W-:Y:S02]  /*2d40*/  IMAD.MOV.U32 R30, RZ, RZ, R12 ;  /* 0x000000ffff1e7224 */ /* 0x000fe400078e000c */
[----:B------:R-:W-:-:S07]  /*2d50*/  IMAD.MOV.U32 R31, RZ, RZ, R13 ;  /* 0x000000ffff1f7224 */ /* 0x000fce00078e000d */
.L_x_1460:
[----:B------:R-:W2:Y:S02]  /*2d60*/  LDC.64 R10, c[0x0][0x380] ;  /* 0x0000e000ff0a7b82 */ /* 0x000ea40000000a00 */
[----:B--2---:R-:W-:-:S05]  /*2d70*/  IMAD.WIDE.U32 R10, R0, 0x8, R10 ;  /* 0x00000008000a7825 */ /* 0x004fca00078e000a */
        /* <DEDUP_REMOVED lines=8> */
[----:B-1----:R-:W-:Y:S05]  /*2e00*/  CALL.REL.NOINC `($_ZN3cub18CUB_300001_SM_10006detail6reduce28DeviceReduceSingleTileKernelINS2_10policy_hubIdjN4cuda3std3__44plusIdEEE10Policy1000EN6thrust24THRUST_300001_SM_1000_NS6detail15normal_iteratorINSD_10device_ptrIlEEEEPdjS9_dd6squareIdEEEvT0_T1_T2_T3_T4_T6_$__internal_accurate_pow) ;  /* 0x000000ec00387944 */ /* 0x002fea0003c00000 */
[----:B------:R-:W-:Y:S05]  /*2e10*/  BSYNC.RECONVERGENT B1 ;  /* 0x0000000000017941 */ /* 0x000fea0003800200 */
.L_x_1461:
        /* <DEDUP_REMOVED lines=14> */
.L_x_1463:
[----:B------:R-:W-:Y:S05]  /*2f00*/  BSYNC.RECONVERGENT B1 ;  /* 0x0000000000017941 */ /* 0x000fea0003800200 */
.L_x_1462:
        /* <DEDUP_REMOVED lines=21> */
.L_x_1465:
[----:B------:R-:W-:Y:S05]  /*3060*/  BSYNC.RECONVERGENT B1 ;  /* 0x0000000000017941 */ /* 0x000fea0003800200 */
.L_x_1464:
        /* <DEDUP_REMOVED lines=12> */
.L_x_1466:
        /* <DEDUP_REMOVED lines=15> */
.L_x_1469:
[----:B------:R-:W-:-:S11]  /*3220*/  DADD R4, R8, 2 ;  /* 0x4000000008047429 */ /* 0x000fd60000000000 */
.L_x_1468:
[----:B------:R-:W-:Y:S05]  /*3230*/  BSYNC.RECONVERGENT B1 ;  /* 0x0000000000017941 */ /* 0x000fea0003800200 */
.L_x_1467:
        /* <DEDUP_REMOVED lines=21> */
.L_x_1471:
[----:B------:R-:W-:Y:S05]  /*3390*/  BSYNC.RECONVERGENT B1 ;  /* 0x0000000000017941 */ /* 0x000fea0003800200 */
.L_x_1470:
        /* <DEDUP_REMOVED lines=13> */
.L_x_1472:
        /* <DEDUP_REMOVED lines=15> */
.L_x_1475:
[----:B------:R-:W-:-:S11]  /*3560*/  DADD R4, R8, 2 ;  /* 0x4000000008047429 */ /* 0x000fd60000000000 */
.L_x_1474:
[----:B------:R-:W-:Y:S05]  /*3570*/  BSYNC.RECONVERGENT B1 ;  /* 0x0000000000017941 */ /* 0x000fea0003800200 */
.L_x_1473:
        /* <DEDUP_REMOVED lines=21> */
.L_x_1477:
[----:B------:R-:W-:Y:S05]  /*36d0*/  BSYNC.RECONVERGENT B1 ;  /* 0x0000000000017941 */ /* 0x000fea0003800200 */
.L_x_1476:
        /* <DEDUP_REMOVED lines=13> */
.L_x_1478:
        /* <DEDUP_REMOVED lines=15> */
.L_x_1481:
[----:B------:R-:W-:-:S11]  /*38a0*/  DADD R4, R8, 2 ;  /* 0x4000000008047429 */ /* 0x000fd60000000000 */
.L_x_1480:
[----:B------:R-:W-:Y:S05]  /*38b0*/  BSYNC.RECONVERGENT B1 ;  /* 0x0000000000017941 */ /* 0x000fea0003800200 */
.L_x_1479:
        /* <DEDUP_REMOVED lines=21> */
.L_x_1483:
[----:B------:R-:W-:Y:S05]  /*3a10*/  BSYNC.RECONVERGENT B1 ;  /* 0x0000000000017941 */ /* 0x000fea0003800200 */
.L_x_1482:
        /* <DEDUP_REMOVED lines=12> */
[----:B------:R-:W-:Y:S05]  /*3ae0*/  CALL.REL.NOINC `($_ZN3cub18CUB_300001_SM_10006detail6reduce28DeviceReduceSingleTileKernelINS2_10policy_hubIdjN4cuda3std3__44plusIdEEE10Policy1000EN6thrust24THRUST_300001_SM_1000_NS6detail15normal_iteratorINSD_10device_ptrIlEEEEPdjS9_dd6squareIdEEEvT0_T1_T2_T3_T4_T6_$__internal_accurate_pow) ;  /* 0x000000e000007944 */ /* 0x000fea0003c00000 */
[----:B------:R-:W-:Y:S05]  /*3af0*/  BSYNC.RECONVERGENT B1 ;  /* 0x0000000000017941 */ /* 0x000fea0003800200 */
.L_x_1484:
        /* <DEDUP_REMOVED lines=15> */
.L_x_1487:
[----:B------:R-:W-:-:S11]  /*3bf0*/  DADD R4, R8, 2 ;  /* 0x4000000008047429 */ /* 0x000fd60000000000 */
.L_x_1486:
[----:B------:R-:W-:Y:S05]  /*3c00*/  BSYNC.RECONVERGENT B1 ;  /* 0x0000000000017941 */ /* 0x000fea0003800200 */
.L_x_1485:
        /* <DEDUP_REMOVED lines=21> */
.L_x_1489:
[----:B------:R-:W-:Y:S05]  /*3d60*/  BSYNC.RECONVERGENT B1 ;  /* 0x0000000000017941 */ /* 0x000fea0003800200 */
.L_x_1488:
        /* <DEDUP_REMOVED lines=12> */
.L_x_1490:
        /* <DEDUP_REMOVED lines=15> */
.L_x_1493:
[----:B------:R-:W-:-:S11]  /*3f20*/  DADD R4, R8, 2 ;  /* 0x4000000008047429 */ /* 0x000fd60000000000 */
.L_x_1492:
[----:B------:R-:W-:Y:S05]  /*3f30*/  BSYNC.RECONVERGENT B1 ;  /* 0x0000000000017941 */ /* 0x000fea0003800200 */
.L_x_1491:
        /* <DEDUP_REMOVED lines=21> */
.L_x_1495:
[----:B------:R-:W-:Y:S05]  /*4090*/  BSYNC.RECONVERGENT B1 ;  /* 0x0000000000017941 */ /* 0x000fea0003800200 */
.L_x_1494:
        /* <DEDUP_REMOVED lines=13> */
.L_x_1496:
        /* <DEDUP_REMOVED lines=15> */
.L_x_1499:
[----:B------:R-:W-:-:S11]  /*4260*/  DADD R4, R8, 2 ;  /* 0x4000000008047429 */ /* 0x000fd60000000000 */
.L_x_1498:
[----:B------:R-:W-:Y:S05]  /*4270*/  BSYNC.RECONVERGENT B1 ;  /* 0x0000000000017941 */ /* 0x000fea0003800200 */
.L_x_1497:
        /* <DEDUP_REMOVED lines=21> */
.L_x_1501:
[----:B------:R-:W-:Y:S05]  /*43d0*/  BSYNC.RECONVERGENT B1 ;  /* 0x0000000000017941 */ /* 0x000fea0003800200 */
.L_x_1500:
        /* <DEDUP_REMOVED lines=13> */
.L_x_1502:
        /* <DEDUP_REMOVED lines=15> */
.L_x_1505:
[----:B------:R-:W-:-:S11]  /*45a0*/  DADD R4, R8, 2 ;  /* 0x4000000008047429 */ /* 0x000fd60000000000 */
.L_x_1504:
[----:B------:R-:W-:Y:S05]  /*45b0*/  BSYNC.RECONVERGENT B1 ;  /* 0x0000000000017941 */ /* 0x000fea0003800200 */
.L_x_1503:
        /* <DEDUP_REMOVED lines=21> */
.L_x_1507:
[----:B------:R-:W-:Y:S05]  /*4710*/  BSYNC.RECONVERGENT B1 ;  /* 0x0000000000017941 */ /* 0x000fea0003800200 */
.L_x_1506:
        /* <DEDUP_REMOVED lines=14> */
.L_x_1508:
        /* <DEDUP_REMOVED lines=15> */
.L_x_1511:
[----:B------:R-:W-:-:S11]  /*48f0*/  DADD R4, R8, 2 ;  /* 0x4000000008047429 */ /* 0x000fd60000000000 */
.L_x_1510:
[----:B------:R-:W-:Y:S05]  /*4900*/  BSYNC.RECONVERGENT B1 ;  /* 0x0000000000017941 */ /* 0x000fea0003800200 */
.L_x_1509:
        /* <DEDUP_REMOVED lines=21> */
.L_x_1513:
[----:B------:R-:W-:Y:S05]  /*4a60*/  BSYNC.RECONVERGENT B1 ;  /* 0x0000000000017941 */ /* 0x000fea0003800200 */
.L_x_1512:
        /* <DEDUP_REMOVED lines=12> */
.L_x_1514:
        /* <DEDUP_REMOVED lines=15> */
.L_x_1517:
[----:B------:R-:W-:-:S11]  /*4c20*/  DADD R4, R8, 2 ;  /* 0x4000000008047429 */ /* 0x000fd60000000000 */
.L_x_1516:
[----:B------:R-:W-:Y:S05]  /*4c30*/  BSYNC.RECONVERGENT B1 ;  /* 0x0000000000017941 */ /* 0x000fea0003800200 */
.L_x_1515:
        /* <DEDUP_REMOVED lines=21> */
.L_x_1519:
[----:B------:R-:W-:Y:S05]  /*4d90*/  BSYNC.RECONVERGENT B1 ;  /* 0x0000000000017941 */ /* 0x000fea0003800200 */
.L_x_1518:
        /* <DEDUP_REMOVED lines=13> */
.L_x_1520:
        /* <DEDUP_REMOVED lines=15> */
.L_x_1523:
[----:B------:R-:W-:-:S11]  /*4f60*/  DADD R4, R8, 2 ;  /* 0x4000000008047429 */ /* 0x000fd60000000000 */
.L_x_1522:
[----:B------:R-:W-:Y:S05]  /*4f70*/  BSYNC.RECONVERGENT B1 ;  /* 0x0000000000017941 */ /* 0x000fea0003800200 */
.L_x_1521:
        /* <DEDUP_REMOVED lines=21> */
.L_x_1525:
[----:B------:R-:W-:Y:S05]  /*50d0*/  BSYNC.RECONVERGENT B1 ;  /* 0x0000000000017941 */ /* 0x000fea0003800200 */
.L_x_1524:
        /* <DEDUP_REMOVED lines=13> */
.L_x_1526:
        /* <DEDUP_REMOVED lines=15> */
.L_x_1529:
[----:B------:R-:W-:-:S11]  /*52a0*/  DADD R4, R8, 2 ;  /* 0x4000000008047429 */ /* 0x000fd60000000000 */
.L_x_1528:
[----:B------:R-:W-:Y:S05]  /*52b0*/  BSYNC.RECONVERGENT B1 ;  /* 0x0000000000017941 */ /* 0x000fea0003800200 */
.L_x_1527:
        /* <DEDUP_REMOVED lines=21> */
.L_x_1531:
[----:B------:R-:W-:Y:S05]  /*5410*/  BSYNC.RECONVERGENT B1 ;  /* 0x0000000000017941 */ /* 0x000fea0003800200 */
.L_x_1530:
        /* <DEDUP_REMOVED lines=14> */
.L_x_1532:
        /* <DEDUP_REMOVED lines=15> */
.L_x_1535:
[----:B------:R-:W-:-:S11]  /*55f0*/  DADD R4, R8, 2 ;  /* 0x4000000008047429 */ /* 0x000fd60000000000 */
.L_x_1534:
[----:B------:R-:W-:Y:S05]  /*5600*/  BSYNC.RECONVERGENT B1 ;  /* 0x0000000000017941 */ /* 0x000fea0003800200 */
.L_x_1533:
        /* <DEDUP_REMOVED lines=21> */
.L_x_1537:
[----:B------:R-:W-:Y:S05]  /*5760*/  BSYNC.RECONVERGENT B1 ;  /* 0x0000000000017941 */ /* 0x000fea0003800200 */
.L_x_1536:
        /* <DEDUP_REMOVED lines=12> */
.L_x_1538:
        /* <DEDUP_REMOVED lines=15> */
.L_x_1541:
[----:B------:R-:W-:-:S11]  /*5920*/  DADD R4, R8, 2 ;  /* 0x4000000008047429 */ /* 0x000fd60000000000 */
.L_x_1540:
[----:B------:R-:W-:Y:S05]  /*5930*/  BSYNC.RECONVERGENT B1 ;  /* 0x0000000000017941 */ /* 0x000fea0003800200 */
.L_x_1539:
        /* <DEDUP_REMOVED lines=21> */
.L_x_1543:
[----:B------:R-:W-:Y:S05]  /*5a90*/  BSYNC.RECONVERGENT B1 ;  /* 0x0000000000017941 */ /* 0x000fea0003800200 */
.L_x_1542:
        /* <DEDUP_REMOVED lines=13> */
.L_x_1544:
        /* <DEDUP_REMOVED lines=15> */
.L_x_1547:
[----:B------:R-:W-:-:S11]  /*5c60*/  DADD R4, R8, 2 ;  /* 0x4000000008047429 */ /* 0x000fd60000000000 */
.L_x_1546:
[----:B------:R-:W-:Y:S05]  /*5c70*/  BSYNC.RECONVERGENT B1 ;  /* 0x0000000000017941 */ /* 0x000fea0003800200 */
.L_x_1545:
        /* <DEDUP_REMOVED lines=21> */
.L_x_1549:
[----:B------:R-:W-:Y:S05]  /*5dd0*/  BSYNC.RECONVERGENT B1 ;  /* 0x0000000000017941 */ /* 0x000fea0003800200 */
.L_x_1548:
        /* <DEDUP_REMOVED lines=13> */
.L_x_1550:
        /* <DEDUP_REMOVED lines=15> */
.L_x_1553:
[----:B------:R-:W-:-:S11]  /*5fa0*/  DADD R4, R8, 2 ;  /* 0x4000000008047429 */ /* 0x000fd60000000000 */
.L_x_1552:
[----:B------:R-:W-:Y:S05]  /*5fb0*/  BSYNC.RECONVERGENT B1 ;  /* 0x0000000000017941 */ /* 0x000fea0003800200 */
.L_x_1551:
        /* <DEDUP_REMOVED lines=21> */
.L_x_1555:
[----:B------:R-:W-:Y:S05]  /*6110*/  BSYNC.RECONVERGENT B1 ;  /* 0x0000000000017941 */ /* 0x000fea0003800200 */
.L_x_1554:
        /* <DEDUP_REMOVED lines=14> */
.L_x_1556:
        /* <DEDUP_REMOVED lines=15> */
.L_x_1559:
[----:B------:R-:W-:-:S11]  /*62f0*/  DADD R4, R8, 2 ;  /* 0x4000000008047429 */ /* 0x000fd60000000000 */
.L_x_1558:
[----:B------:R-:W-:Y:S05]  /*6300*/  BSYNC.RECONVERGENT B1 ;  /* 0x0000000000017941 */ /* 0x000fea0003800200 */
.L_x_1557:
        /* <DEDUP_REMOVED lines=21> */
.L_x_1561:
[----:B------:R-:W-:Y:S05]  /*6460*/  BSYNC.RECONVERGENT B1 ;  /* 0x0000000000017941 */ /* 0x000fea0003800200 */
.L_x_1560:
        /* <DEDUP_REMOVED lines=12> */
.L_x_1562:
        /* <DEDUP_REMOVED lines=15> */
.L_x_1565:
[----:B------:R-:W-:-:S11]  /*6620*/  DADD R4, R8, 2 ;  /* 0x4000000008047429 */ /* 0x000fd60000000000 */
.L_x_1564:
[----:B------:R-:W-:Y:S05]  /*6630*/  BSYNC.RECONVERGENT B1 ;  /* 0x0000000000017941 */ /* 0x000fea0003800200 */
.L_x_1563:
        /* <DEDUP_REMOVED lines=21> */
.L_x_1567:
[----:B------:R-:W-:Y:S05]  /*6790*/  BSYNC.RECONVERGENT B1 ;  /* 0x0000000000017941 */ /* 0x000fea0003800200 */
.L_x_1566:
        /* <DEDUP_REMOVED lines=13> */
.L_x_1568:
        /* <DEDUP_REMOVED lines=15> */
.L_x_1571:
[----:B------:R-:W-:-:S11]  /*6960*/  DADD R4, R8, 2 ;  /* 0x4000000008047429 */ /* 0x000fd60000000000 */
.L_x_1570:
[----:B------:R-:W-:Y:S05]  /*6970*/  BSYNC.RECONVERGENT B1 ;  /* 0x0000000000017941 */ /* 0x000fea0003800200 */
.L_x_1569:
        /* <DEDUP_REMOVED lines=21> */
.L_x_1573:
[----:B------:R-:W-:Y:S05]  /*6ad0*/  BSYNC.RECONVERGENT B1 ;  /* 0x0000000000017941 */ /* 0x000fea0003800200 */
.L_x_1572:
        /* <DEDUP_REMOVED lines=13> */
.L_x_1574:
        /* <DEDUP_REMOVED lines=15> */
.L_x_1577:
[----:B------:R-:W-:-:S11]  /*6ca0*/  DADD R4, R8, 2 ;  /* 0x4000000008047429 */ /* 0x000fd60000000000 */
.L_x_1576:
[----:B------:R-:W-:Y:S05]  /*6cb0*/  BSYNC.RECONVERGENT B1 ;  /* 0x0000000000017941 */ /* 0x000fea0003800200 */
.L_x_1575:
        /* <DEDUP_REMOVED lines=21> */
.L_x_1579:
[----:B------:R-:W-:Y:S05]  /*6e10*/  BSYNC.RECONVERGENT B1 ;  /* 0x0000000000017941 */ /* 0x000fea0003800200 */
.L_x_1578:
        /* <DEDUP_REMOVED lines=14> */
.L_x_1580:
        /* <DEDUP_REMOVED lines=15> */
.L_x_1583:
[----:B------:R-:W-:-:S11]  /*6ff0*/  DADD R4, R8, 2 ;  /* 0x4000000008047429 */ /* 0x000fd60000000000 */
.L_x_1582:
[----:B------:R-:W-:Y:S05]  /*7000*/  BSYNC.RECONVERGENT B1 ;  /* 0x0000000000017941 */ /* 0x000fea0003800200 */
.L_x_1581:
        /* <DEDUP_REMOVED lines=21> */
.L_x_1585:
[----:B------:R-:W-:Y:S05]  /*7160*/  BSYNC.RECONVERGENT B1 ;  /* 0x0000000000017941 */ /* 0x000fea0003800200 */
.L_x_1584:
        /* <DEDUP_REMOVED lines=12> */
.L_x_1586:
        /* <DEDUP_REMOVED lines=15> */
.L_x_1589:
[----:B------:R-:W-:-:S11]  /*7320*/  DADD R4, R8, 2 ;  /* 0x4000000008047429 */ /* 0x000fd60000000000 */
.L_x_1588:
[----:B------:R-:W-:Y:S05]  /*7330*/  BSYNC.RECONVERGENT B1 ;  /* 0x0000000000017941 */ /* 0x000fea0003800200 */
.L_x_1587:
        /* <DEDUP_REMOVED lines=21> */
.L_x_1591:
[----:B------:R-:W-:Y:S05]  /*7490*/  BSYNC.RECONVERGENT B1 ;  /* 0x0000000000017941 */ /* 0x000fea0003800200 */
.L_x_1590:
        /* <DEDUP_REMOVED lines=13> */
.L_x_1592:
        /* <DEDUP_REMOVED lines=15> */
.L_x_1595:
[----:B------:R-:W-:-:S11]  /*7660*/  DADD R4, R8, 2 ;  /* 0x4000000008047429 */ /* 0x000fd60000000000 */
.L_x_1594:
[----:B------:R-:W-:Y:S05]  /*7670*/  BSYNC.RECONVERGENT B1 ;  /* 0x0000000000017941 */ /* 0x000fea0003800200 */
.L_x_1593:
        /* <DEDUP_REMOVED lines=21> */
.L_x_1597:
[----:B------:R-:W-:Y:S05]  /*77d0*/  BSYNC.RECONVERGENT B1 ;  /* 0x0000000000017941 */ /* 0x000fea0003800200 */
.L_x_1596:
        /* <DEDUP_REMOVED lines=13> */
.L_x_1598:
        /* <DEDUP_REMOVED lines=15> */
.L_x_1601:
[----:B------:R-:W-:-:S11]  /*79a0*/  DADD R4, R8, 2 ;  /* 0x4000000008047429 */ /* 0x000fd60000000000 */
.L_x_1600:
[----:B------:R-:W-:Y:S05]  /*79b0*/  BSYNC.RECONVERGENT B1 ;  /* 0x0000000000017941 */ /* 0x000fea0003800200 */
.L_x_1599:
        /* <DEDUP_REMOVED lines=21> */
.L_x_1603:
[----:B------:R-:W-:Y:S05]  /*7b10*/  BSYNC.RECONVERGENT B1 ;  /* 0x0000000000017941 */ /* 0x000fea0003800200 */
.L_x_1602:
        /* <DEDUP_REMOVED lines=14> */
.L_x_1604:
        /* <DEDUP_REMOVED lines=15> */
.L_x_1607:
[----:B------:R-:W-:-:S11]  /*7cf0*/  DADD R4, R8, 2 ;  /* 0x4000000008047429 */ /* 0x000fd60000000000 */
.L_x_1606:
[----:B------:R-:W-:Y:S05]  /*7d00*/  BSYNC.RECONVERGENT B1 ;  /* 0x0000000000017941 */ /* 0x000fea0003800200 */
.L_x_1605:
        /* <DEDUP_REMOVED lines=21> */
.L_x_1609:
[----:B------:R-:W-:Y:S05]  /*7e60*/  BSYNC.RECONVERGENT B1 ;  /* 0x0000000000017941 */ /* 0x000fea0003800200 */
.L_x_1608:
        /* <DEDUP_REMOVED lines=12> */
.L_x_1610:
        /* <DEDUP_REMOVED lines=15> */
.L_x_1613:
[----:B------:R-:W-:-:S11]  /*8020*/  DADD R4, R8, 2 ;  /* 0x4000000008047429 */ /* 0x000fd60000000000 */
.L_x_1612:
[----:B------:R-:W-:Y:S05]  /*8030*/  BSYNC.RECONVERGENT B1 ;  /* 0x0000000000017941 */ /* 0x000fea0003800200 */
.L_x_1611:
        /* <DEDUP_REMOVED lines=21> */
.L_x_1615:
[----:B------:R-:W-:Y:S05]  /*8190*/  BSYNC.RECONVERGENT B1 ;  /* 0x0000000000017941 */ /* 0x000fea0003800200 */
.L_x_1614:
        /* <DEDUP_REMOVED lines=13> */
.L_x_1616:
        /* <DEDUP_REMOVED lines=15> */
.L_x_1619:
[----:B------:R-:W-:-:S11]  /*8360*/  DADD R4, R8, 2 ;  /* 0x4000000008047429 */ /* 0x000fd60000000000 */
.L_x_1618:
[----:B------:R-:W-:Y:S05]  /*8370*/  BSYNC.RECONVERGENT B1 ;  /* 0x0000000000017941 */ /* 0x000fea0003800200 */
.L_x_1617:
        /* <DEDUP_REMOVED lines=21> */
.L_x_1621:
[----:B------:R-:W-:Y:S05]  /*84d0*/  BSYNC.RECONVERGENT B1 ;  /* 0x0000000000017941 */ /* 0x000fea0003800200 */
.L_x_1620:
        /* <DEDUP_REMOVED lines=13> */
.L_x_1622:
        /* <DEDUP_REMOVED lines=15> */
.L_x_1625:
[----:B------:R-:W-:-:S11]  /*86a0*/  DADD R4, R8, 2 ;  /* 0x4000000008047429 */ /* 0x000fd60000000000 */
.L_x_1624:
[----:B------:R-:W-:Y:S05]  /*86b0*/  BSYNC.RECONVERGENT B1 ;  /* 0x0000000000017941 */ /* 0x000fea0003800200 */
.L_x_1623:
        /* <DEDUP_REMOVED lines=21> */
.L_x_1627:
[----:B------:R-:W-:Y:S05]  /*8810*/  BSYNC.RECONVERGENT B1 ;  /* 0x0000000000017941 */ /* 0x000fea0003800200 */
.L_x_1626:
        /* <DEDUP_REMOVED lines=14> */
.L_x_1628:
        /* <DEDUP_REMOVED lines=15> */
.L_x_1631:
[----:B------:R-:W-:-:S11]  /*89f0*/  DADD R4, R8, 2 ;  /* 0x4000000008047429 */ /* 0x000fd60000000000 */
.L_x_1630:
[----:B------:R-:W-:Y:S05]  /*8a00*/  BSYNC.RECONVERGENT B1 ;  /* 0x0000000000017941 */ /* 0x000fea0003800200 */
.L_x_1629:
        /* <DEDUP_REMOVED lines=21> */
.L_x_1633:
[----:B------:R-:W-:Y:S05]  /*8b60*/  BSYNC.RECONVERGENT B1 ;  /* 0x0000000000017941 */ /* 0x000fea0003800200 */
.L_x_1632:
        /* <DEDUP_REMOVED lines=12> */
.L_x_1634:
        /* <DEDUP_REMOVED lines=15> */
.L_x_1637:
[----:B------:R-:W-:-:S11]  /*8d20*/  DADD R4, R8, 2 ;  /* 0x4000000008047429 */ /* 0x000fd60000000000 */
.L_x_1636:
[----:B------:R-:W-:Y:S05]  /*8d30*/  BSYNC.RECONVERGENT B1 ;  /* 0x0000000000017941 */ /* 0x000fea0003800200 */
.L_x_1635:
        /* <DEDUP_REMOVED lines=21> */
.L_x_1639:
[----:B------:R-:W-:Y:S05]  /*8e90*/  BSYNC.RECONVERGENT B1 ;  /* 0x0000000000017941 */ /* 0x000fea0003800200 */
.L_x_1638:
        /* <DEDUP_REMOVED lines=13> */
.L_x_1640:
        /* <DEDUP_REMOVED lines=15> */
.L_x_1643:
[----:B------:R-:W-:-:S11]  /*9060*/  DADD R4, R8, 2 ;  /* 0x4000000008047429 */ /* 0x000fd60000000000 */
.L_x_1642:
[----:B------:R-:W-:Y:S05]  /*9070*/  BSYNC.RECONVERGENT B1 ;  /* 0x0000000000017941 */ /* 0x000fea0003800200 */
.L_x_1641:
        /* <DEDUP_REMOVED lines=21> */
.L_x_1645:
[----:B------:R-:W-:Y:S05]  /*91d0*/  BSYNC.RECONVERGENT B1 ;  /* 0x0000000000017941 */ /* 0x000fea0003800200 */
.L_x_1644:
        /* <DEDUP_REMOVED lines=13> */
.L_x_1646:
        /* <DEDUP_REMOVED lines=15> */
.L_x_1649:
[----:B------:R-:W-:-:S11]  /*93a0*/  DADD R4, R8, 2 ;  /* 0x4000000008047429 */ /* 0x000fd60000000000 */
.L_x_1648:
[----:B------:R-:W-:Y:S05]  /*93b0*/  BSYNC.RECONVERGENT B1 ;  /* 0x0000000000017941 */ /* 0x000fea0003800200 */
.L_x_1647:
        /* <DEDUP_REMOVED lines=21> */
.L_x_1651:
[----:B------:R-:W-:Y:S05]  /*9510*/  BSYNC.RECONVERGENT B1 ;  /* 0x0000000000017941 */ /* 0x000fea0003800200 */
.L_x_1650:
[----:B------:R-:W-:Y:S01]  /*9520*/  DADD R22, R24, R22 ;  /* 0x0000000018167229 */ /* 0x000fe20000000016 */
[----:B------:R-:W0:Y:S01]  /*9530*/  LDCU UR5, c[0x0][0x390] ;  /* 0x00007200ff0577ac */ /* 0x000e220008000800 */
[----:B------:R-:W-:Y:S02]  /*9540*/  FSEL R2, R4, RZ, P0 ;  /* 0x000000ff04027208 */ /* 0x000fe40000000000 */
[----:B------:R-:W-:Y:S01]  /*9550*/  FSEL R3, R5, 2, P0 ;  /* 0x4000000005037808 */ /* 0x000fe20000000000 */
[----:B------:R-:W-:-:S03]  /*9560*/  UMOV UR9, 0x1400 ;  /* 0x0000140000097882 */ /* 0x000fc60000000000 */
[----:B------:R-:W-:Y:S02]  /*9570*/  DADD R20, R20, R22 ;  /* 0x0000000014147229 */ /* 0x000fe40000000016 */
[----:B------:R-:W-:-:S06]  /*9580*/  DADD R10, R10, R2 ;  /* 0x000000000a0a7229 */ /* 0x000fcc0000000002 */
[----:B------:R-:W-:Y:S01]  /*9590*/  DADD R18, R18, R20 ;  /* 0x0000000012127229 */ /* 0x000fe20000000014 */
[----:B0-----:R-:W-:-:S04]  /*95a0*/  UIADD3 UR8, UPT, UPT, UR5, -0x1400, URZ ;  /* 0xffffec0005087890 */ /* 0x001fc8000fffe0ff */
[----:B------:R-:W-:-:S03]  /*95b0*/  UISETP.GE.U32.AND UP0, UPT, UR8, 0x1400, UPT ;  /* 0x000014000800788c */ /* 0x000fc6000bf06070 */
[----:B------:R-:W-:-:S08]  /*95c0*/  DADD R16, R16, R18 ;  /* 0x0000000010107229 */ /* 0x000fd00000000012 */
[----:B------:R-:W-:-:S08]  /*95d0*/  DADD R14, R14, R16 ;  /* 0x000000000e0e7229 */ /* 0x000fd00000000010 */
[----:B------:R-:W-:-:S08]  /*95e0*/  DADD R12, R12, R14 ;  /* 0x000000000c0c7229 */ /* 0x000fd0000000000e */
[----:B------:R-:W-:Y:S01]  /*95f0*/  DADD R28, R10, R12 ;  /* 0x000000000a1c7229 */ /* 0x000fe2000000000c */
[----:B------:R-:W-:Y:S10]  /*9600*/  BRA.U !UP0, `(.L_x_1652) ;  /* 0x00000069083c7547 */ /* 0x000ff4000b800000 */
[----:B------:R-:W0:Y:S01]  /*9610*/  LDC.64 R26, c[0x0][0x380] ;  /* 0x0000e000ff1a7b82 */ /* 0x000e220000000a00 */
[----:B------:R-:W1:Y:S01]  /*9620*/  LDCU UR5, c[0x0][0x390] ;  /* 0x00007200ff0577ac */ /* 0x000e620008000800 */
[----:B------:R-:W-:-:S05]  /*9630*/  UMOV UR9, 0x1400 ;  /* 0x0000140000097882 */ /* 0x000fca0000000000 */
.L_x_1845:
[----:B------:R-:W-:-:S04]  /*9640*/  VIADD R25, R0, UR9 ;  /* 0x0000000900197c36 */ /* 0x000fc80008000000 */
[----:B0-----:R-:W-:-:S05]  /*9650*/  IMAD.WIDE.U32 R24, R25, 0x8, R26 ;  /* 0x0000000819187825 */ /* 0x001fca00078e001a */
        /* <DEDUP_REMOVED lines=10> */
.L_x_1653:
        /* <DEDUP_REMOVED lines=14> */
.L_x_1655:
[----:B------:R-:W-:Y:S05]  /*97e0*/  BSYNC.RECONVERGENT B1 ;  /* 0x0000000000017941 */ /* 0x000fea0003800200 */
.L_x_1654:
        /* <DEDUP_REMOVED lines=21> */
.L_x_1657:
[----:B------:R-:W-:Y:S05]  /*9940*/  BSYNC.RECONVERGENT B1 ;  /* 0x0000000000017941 */ /* 0x000fea0003800200 */
.L_x_1656:
        /* <DEDUP_REMOVED lines=12> */
.L_x_1658:
        /* <DEDUP_REMOVED lines=15> */
.L_x_1661:
[----:B------:R-:W-:-:S11]  /*9b00*/  DADD R4, R8, 2 ;  /* 0x4000000008047429 */ /* 0x000fd60000000000 */
.L_x_1660:
[----:B------:R-:W-:Y:S05]  /*9b10*/  BSYNC.RECONVERGENT B1 ;  /* 0x0000000000017941 */ /* 0x000fea0003800200 */
.L_x_1659:
        /* <DEDUP_REMOVED lines=21> */
.L_x_1663:
[----:B------:R-:W-:Y:S05]  /*9c70*/  BSYNC.RECONVERGENT B1 ;  /* 0x0000000000017941 */ /* 0x000fea0003800200 */
.L_x_1662:
        /* <DEDUP_REMOVED lines=13> */
.L_x_1664:
        /* <DEDUP_REMOVED lines=15> */
.L_x_1667:
[----:B------:R-:W-:-:S11]  /*9e40*/  DADD R4, R8, 2 ;  /* 0x4000000008047429 */ /* 0x000fd60000000000 */
.L_x_1666:
[----:B------:R-:W-:Y:S05]  /*9e50*/  BSYNC.RECONVERGENT B1 ;  /* 0x0000000000017941 */ /* 0x000fea0003800200 */
.L_x_1665:
        /* <DEDUP_REMOVED lines=21> */
.L_x_1669:
[----:B------:R-:W-:Y:S05]  /*9fb0*/  BSYNC.RECONVERGENT B1 ;  /* 0x0000000000017941 */ /* 0x000fea0003800200 */
.L_x_1668:
        /* <DEDUP_REMOVED lines=13> */
.L_x_1670:
        /* <DEDUP_REMOVED lines=15> */
.L_x_1673:
[----:B------:R-:W-:-:S11]  /*a180*/  DADD R4, R8, 2 ;  /* 0x4000000008047429 */ /* 0x000fd60000000000 */
.L_x_1672:
[----:B------:R-:W-:Y:S05]  /*a190*/  BSYNC.RECONVERGENT B1 ;  /* 0x0000000000017941 */ /* 0x000fea0003800200 */
.L_x_1671:
        /* <DEDUP_REMOVED lines=21> */
.L_x_1675:
[----:B------:R-:W-:Y:S05]  /*a2f0*/  BSYNC.RECONVERGENT B1 ;  /* 0x0000000000017941 */ /* 0x000fea0003800200 */
.L_x_1674:
        /* <DEDUP_REMOVED lines=14> */
.L_x_1676:
        /* <DEDUP_REMOVED lines=15> */
.L_x_1679:
[----:B------:R-:W-:-:S11]  /*a4d0*/  DADD R4, R8, 2 ;  /* 0x4000000008047429 */ /* 0x000fd60000000000 */
.L_x_1678:
[----:B------:R-:W-:Y:S05]  /*a4e0*/  BSYNC.RECONVERGENT B1 ;  /* 0x0000000000017941 */ /* 0x000fea0003800200 */
.L_x_1677:
        /* <DEDUP_REMOVED lines=21> */
.L_x_1681:
[----:B------:R-:W-:Y:S05]  /*a640*/  BSYNC.RECONVERGENT B1 ;  /* 0x0000000000017941 */ /* 0x000fea0003800200 */
.L_x_1680:
        /* <DEDUP_REMOVED lines=12> */
.L_x_1682:
        /* <DEDUP_REMOVED lines=15> */
.L_x_1685:
[----:B------:R-:W-:-:S11]  /*a800*/  DADD R4, R8, 2 ;  /* 0x4000000008047429 */ /* 0x000fd60000000000 */
.L_x_1684:
[----:B------:R-:W-:Y:S05]  /*a810*/  BSYNC.RECONVERGENT B1 ;  /* 0x0000000000017941 */ /* 0x000fea0003800200 */
.L_x_1683:
        /* <DEDUP_REMOVED lines=21> */
.L_x_1687:
[----:B------:R-:W-:Y:S05]  /*a970*/  BSYNC.RECONVERGENT B1 ;  /* 0x0000000000017941 */ /* 0x000fea0003800200 */
.L_x_1686:
        /* <DEDUP_REMOVED lines=13> */
.L_x_1688:
        /* <DEDUP_REMOVED lines=15> */
.L_x_1691:
[----:B------:R-:W-:-:S11]  /*ab40*/  DADD R4, R8, 2 ;  /* 0x4000000008047429 */ /* 0x000fd60000000000 */
.L_x_1690:
[----:B------:R-:W-:Y:S05]  /*ab50*/  BSYNC.RECONVERGENT B1 ;  /* 0x0000000000017941 */ /* 0x000fea0003800200 */
.L_x_1689:
        /* <DEDUP_REMOVED lines=21> */
.L_x_1693:
[----:B------:R-:W-:Y:S05]  /*acb0*/  BSYNC.RECONVERGENT B1 ;  /* 0x0000000000017941 */ /* 0x000fea0003800200 */
.L_x_1692:
        /* <DEDUP_REMOVED lines=13> */
.L_x_1694:
        /* <DEDUP_REMOVED lines=15> */
.L_x_1697:
[----:B------:R-:W-:-:S11]  /*ae80*/  DADD R4, R8, 2 ;  /* 0x4000000008047429 */ /* 0x000fd60000000000 */
.L_x_1696:
[----:B------:R-:W-:Y:S05]  /*ae90*/  BSYNC.RECONVERGENT B1 ;  /* 0x0000000000017941 */ /* 0x000fea0003800200 */
.L_x_1695:
        /* <DEDUP_REMOVED lines=21> */
.L_x_1699:
[----:B------:R-:W-:Y:S05]  /*aff0*/  BSYNC.RECONVERGENT B1 ;  /* 0x0000000000017941 */ /* 0x000fea0003800200 */
.L_x_1698:
        /* <DEDUP_REMOVED lines=14> */
.L_x_1700:
        /* <DEDUP_REMOVED lines=15> */
.L_x_1703:
[----:B------:R-:W-:-:S11]  /*b1d0*/  DADD R4, R8, 2 ;  /* 0x4000000008047429 */ /* 0x000fd60000000000 */
.L_x_1702:
[----:B------:R-:W-:Y:S05]  /*b1e0*/  BSYNC.RECONVERGENT B1 ;  /* 0x0000000000017941 */ /* 0x000fea0003800200 */
.L_x_1701:
        /* <DEDUP_REMOVED lines=21> */
.L_x_1705:
[----:B------:R-:W-:Y:S05]  /*b340*/  BSYNC.RECONVERGENT B1 ;  /* 0x0000000000017941 */ /* 0x000fea0003800200 */
.L_x_1704:
        /* <DEDUP_REMOVED lines=12> */
.L_x_1706:
        /* <DEDUP_REMOVED lines=15> */
.L_x_1709:
[----:B------:R-:W-:-:S11]  /*b500*/  DADD R4, R8, 2 ;  /* 0x4000000008047429 */ /* 0x000fd60000000000 */
.L_x_1708:
[----:B------:R-:W-:Y:S05]  /*b510*/  BSYNC.RECONVERGENT B1 ;  /* 0x0000000000017941 */ /* 0x000fea0003800200 */
.L_x_1707:
        /* <DEDUP_REMOVED lines=21> */
.L_x_1711:
[----:B------:R-:W-:Y:S05]  /*b670*/  BSYNC.RECONVERGENT B1 ;  /* 0x0000000000017941 */ /* 0x000fea0003800200 */
.L_x_1710:
        /* <DEDUP_REMOVED lines=13> */
.L_x_1712:
        /* <DEDUP_REMOVED lines=15> */
.L_x_1715:
[----:B------:R-:W-:-:S11]  /*b840*/  DADD R4, R8, 2 ;  /* 0x4000000008047429 */ /* 0x000fd60000000000 */
.L_x_1714:
[----:B------:R-:W-:Y:S05]  /*b850*/  BSYNC.RECONVERGENT B1 ;  /* 0x0000000000017941 */ /* 0x000fea0003800200 */
.L_x_1713:
        /* <DEDUP_REMOVED lines=21> */
.L_x_1717:
[----:B------:R-:W-:Y:S05]  /*b9b0*/  BSYNC.RECONVERGENT B1 ;  /* 0x0000000000017941 */ /* 0x000fea0003800200 */
.L_x_1716:
        /* <DEDUP_REMOVED lines=13> */
.L_x_1718:
        /* <DEDUP_REMOVED lines=15> */
.L_x_1721:
[----:B------:R-:W-:-:S11]  /*bb80*/  DADD R4, R8, 2 ;  /* 0x4000000008047429 */ /* 0x000fd60000000000 */
.L_x_1720:
[----:B------:R-:W-:Y:S05]  /*bb90*/  BSYNC.RECONVERGENT B1 ;  /* 0x0000000000017941 */ /* 0x000fea0003800200 */
.L_x_1719:
        /* <DEDUP_REMOVED lines=21> */
.L_x_1723:
[----:B------:R-:W-:Y:S05]  /*bcf0*/  BSYNC.RECONVERGENT B1 ;  /* 0x0000000000017941 */ /* 0x000fea0003800200 */
.L_x_1722:
        /* <DEDUP_REMOVED lines=14> */
.L_x_1724:
        /* <DEDUP_REMOVED lines=15> */
.L_x_1727:
[----:B------:R-:W-:-:S11]  /*bed0*/  DADD R4, R8, 2 ;  /* 0x4000000008047429 */ /* 0x000fd60000000000 */
.L_x_1726:
[----:B------:R-:W-:Y:S05]  /*bee0*/  BSYNC.RECONVERGENT B1 ;  /* 0x0000000000017941 */ /* 0x000fea0003800200 */
.L_x_1725:
        /* <DEDUP_REMOVED lines=21> */
.L_x_1729:
[----:B------:R-:W-:Y:S05]  /*c040*/  BSYNC.RECONVERGENT B1 ;  /* 0x0000000000017941 */ /* 0x000fea0003800200 */
.L_x_1728:
        /* <DEDUP_REMOVED lines=12> */
.L_x_1730:
        /* <DEDUP_REMOVED lines=15> */
.L_x_1733:
[----:B------:R-:W-:-:S11]  /*c200*/  DADD R4, R8, 2 ;  /* 0x4000000008047429 */ /* 0x000fd60000000000 */
.L_x_1732:
[----:B------:R-:W-:Y:S05]  /*c210*/  BSYNC.RECONVERGENT B1 ;  /* 0x0000000000017941 */ /* 0x000fea0003800200 */
.L_x_1731:
        /* <DEDUP_REMOVED lines=21> */
.L_x_1735:
[----:B------:R-:W-:Y:S05]  /*c370*/  BSYNC.RECONVERGENT B1 ;  /* 0x0000000000017941 */ /* 0x000fea0003800200 */
.L_x_1734:
        /* <DEDUP_REMOVED lines=13> */
.L_x_1736:
        /* <DEDUP_REMOVED lines=15> */
.L_x_1739:
[----:B------:R-:W-:-:S11]  /*c540*/  DADD R4, R8, 2 ;  /* 0x4000000008047429 */ /* 0x000fd60000000000 */
.L_x_1738:
[----:B------:R-:W-:Y:S05]  /*c550*/  BSYNC.RECONVERGENT B1 ;  /* 0x0000000000017941 */ /* 0x000fea0003800200 */
.L_x_1737:
        /* <DEDUP_REMOVED lines=21> */
.L_x_1741:
[----:B------:R-:W-:Y:S05]  /*c6b0*/  BSYNC.RECONVERGENT B1 ;  /* 0x0000000000017941 */ /* 0x000fea0003800200 */
.L_x_1740:
        /* <DEDUP_REMOVED lines=13> */
.L_x_1742:
        /* <DEDUP_REMOVED lines=15> */
.L_x_1745:
[----:B------:R-:W-:-:S11]  /*c880*/  DADD R4, R8, 2 ;  /* 0x4000000008047429 */ /* 0x000fd60000000000 */
.L_x_1744:
[----:B------:R-:W-:Y:S05]  /*c890*/  BSYNC.RECONVERGENT B1 ;  /* 0x0000000000017941 */ /* 0x000fea0003800200 */
.L_x_1743:
        /* <DEDUP_REMOVED lines=21> */
.L_x_1747:
[----:B------:R-:W-:Y:S05]  /*c9f0*/  BSYNC.RECONVERGENT B1 ;  /* 0x0000000000017941 */ /* 0x000fea0003800200 */
.L_x_1746:
        /* <DEDUP_REMOVED lines=14> */
.L_x_1748:
        /* <DEDUP_REMOVED lines=15> */
.L_x_1751:
[----:B------:R-:W-:-:S11]  /*cbd0*/  DADD R4, R8, 2 ;  /* 0x4000000008047429 */ /* 0x000fd60000000000 */
.L_x_1750:
[----:B------:R-:W-:Y:S05]  /*cbe0*/  BSYNC.RECONVERGENT B1 ;  /* 0x0000000000017941 */ /* 0x000fea0003800200 */
.L_x_1749:
        /* <DEDUP_REMOVED lines=21> */
.L_x_1753:
[----:B------:R-:W-:Y:S05]  /*cd40*/  BSYNC.RECONVERGENT B1 ;  /* 0x0000000000017941 */ /* 0x000fea0003800200 */
.L_x_1752:
        /* <DEDUP_REMOVED lines=12> */
.L_x_1754:
        /* <DEDUP_REMOVED lines=15> */
.L_x_1757:
[----:B------:R-:W-:-:S11]  /*cf00*/  DADD R4, R8, 2 ;  /* 0x4000000008047429 */ /* 0x000fd60000000000 */
.L_x_1756:
[----:B------:R-:W-:Y:S05]  /*cf10*/  BSYNC.RECONVERGENT B1 ;  /* 0x0000000000017941 */ /* 0x000fea0003800200 */
.L_x_1755:
        /* <DEDUP_REMOVED lines=21> */
.L_x_1759:
[----:B------:R-:W-:Y:S05]  /*d070*/  BSYNC.RECONVERGENT B1 ;  /* 0x0000000000017941 */ /* 0x000fea0003800200 */
.L_x_1758:
        /* <DEDUP_REMOVED lines=13> */
.L_x_1760:
        /* <DEDUP_REMOVED lines=15> */
.L_x_1763:
[----:B------:R-:W-:-:S11]  /*d240*/  DADD R4, R8, 2 ;  /* 0x4000000008047429 */ /* 0x000fd60000000000 */
.L_x_1762:
[----:B------:R-:W-:Y:S05]  /*d250*/  BSYNC.RECONVERGENT B1 ;  /* 0x0000000000017941 */ /* 0x000fea0003800200 */
.L_x_1761:
        /* <DEDUP_REMOVED lines=21> */
.L_x_1765:
[----:B------:R-:W-:Y:S05]  /*d3b0*/  BSYNC.RECONVERGENT B1 ;  /* 0x0000000000017941 */ /* 0x000fea0003800200 */
.L_x_1764:
        /* <DEDUP_REMOVED lines=13> */
.L_x_1766:
        /* <DEDUP_REMOVED lines=15> */
.L_x_1769:
[----:B------:R-:W-:-:S11]  /*d580*/  DADD R4, R8, 2 ;  /* 0x4000000008047429 */ /* 0x000fd60000000000 */
.L_x_1768:
[----:B------:R-:W-:Y:S05]  /*d590*/  BSYNC.RECONVERGENT B1 ;  /* 0x0000000000017941 */ /* 0x000fea0003800200 */
.L_x_1767:
        /* <DEDUP_REMOVED lines=21> */
.L_x_1771:
[----:B------:R-:W-:Y:S05]  /*d6f0*/  BSYNC.RECONVERGENT B1 ;  /* 0x0000000000017941 */ /* 0x000fea0003800200 */
.L_x_1770:
        /* <DEDUP_REMOVED lines=14> */
.L_x_1772:
        /* <DEDUP_REMOVED lines=15> */
.L_x_1775:
[----:B------:R-:W-:-:S11]  /*d8d0*/  DADD R4, R8, 2 ;  /* 0x4000000008047429 */ /* 0x000fd60000000000 */
.L_x_1774:
[----:B------:R-:W-:Y:S05]  /*d8e0*/  BSYNC.RECONVERGENT B1 ;  /* 0x0000000000017941 */ /* 0x000fea0003800200 */
.L_x_1773:
        /* <DEDUP_REMOVED lines=21> */
.L_x_1777:
[----:B------:R-:W-:Y:S05]  /*da40*/  BSYNC.RECONVERGENT B1 ;  /* 0x0000000000017941 */ /* 0x000fea0003800200 */
.L_x_1776:
        /* <DEDUP_REMOVED lines=12> */
.L_x_1778:
        /* <DEDUP_REMOVED lines=15> */
.L_x_1781:
[----:B------:R-:W-:-:S11]  /*dc00*/  DADD R4, R8, 2 ;  /* 0x4000000008047429 */ /* 0x000fd60000000000 */
.L_x_1780:
[----:B------:R-:W-:Y:S05]  /*dc10*/  BSYNC.RECONVERGENT B1 ;  /* 0x0000000000017941 */ /* 0x000fea0003800200 */
.L_x_1779:
        /* <DEDUP_REMOVED lines=21> */
.L_x_1783:
[----:B------:R-:W-:Y:S05]  /*dd70*/  BSYNC.RECONVERGENT B1 ;  /* 0x0000000000017941 */ /* 0x000fea0003800200 */
.L_x_1782:
        /* <DEDUP_REMOVED lines=13> */
.L_x_1784:
        /* <DEDUP_REMOVED lines=15> */
.L_x_1787:
[----:B------:R-:W-:-:S11]  /*df40*/  DADD R4, R8, 2 ;  /* 0x4000000008047429 */ /* 0x000fd60000000000 */
.L_x_1786:
[----:B------:R-:W-:Y:S05]  /*df50*/  BSYNC.RECONVERGENT B1 ;  /* 0x0000000000017941 */ /* 0x000fea0003800200 */
.L_x_1785:
        /* <DEDUP_REMOVED lines=21> */
.L_x_1789:
[----:B------:R-:W-:Y:S05]  /*e0b0*/  BSYNC.RECONVERGENT B1 ;  /* 0x0000000000017941 */ /* 0x000fea0003800200 */
.L_x_1788:
        /* <DEDUP_REMOVED lines=10> */
[----:B------:R-:W-:Y:S05]  /*e160*/  CALL.REL.NOINC `($_ZN3cub18CUB_300001_SM_10006detail6reduce28DeviceReduceSingleTileKernelINS2_10policy_hubIdjN4cuda3std3__44plusIdEEE10Policy1000EN6thrust24THRUST_300001_SM_1000_NS6detail15normal_iteratorINSD_10device_ptrIlEEEEPdjS9_dd6squareIdEEEvT0_T1_T2_T3_T4_T6_$__internal_accurate_pow) ;  /* 0x0000003800607944 */ /* 0x000fea0003c00000 */
[----:B------:R-:W-:Y:S05]  /*e170*/  BSYNC.RECONVERGENT B1 ;  /* 0x0000000000017941 */ /* 0x000fea0003800200 */
.L_x_1790:
        /* <DEDUP_REMOVED lines=15> */
.L_x_1793:
[----:B------:R-:W-:-:S11]  /*e270*/  DADD R4, R8, 2 ;  /* 0x4000000008047429 */ /* 0x000fd60000000000 */
.L_x_1792:
[----:B------:R-:W-:Y:S05]  /*e280*/  BSYNC.RECONVERGENT B1 ;  /* 0x0000000000017941 */ /* 0x000fea0003800200 */
.L_x_1791:
        /* <DEDUP_REMOVED lines=21> */
.L_x_1795:
[----:B------:R-:W-:Y:S05]  /*e3e0*/  BSYNC.RECONVERGENT B1 ;  /* 0x0000000000017941 */ /* 0x000fea0003800200 */
.L_x_1794:
        /* <DEDUP_REMOVED lines=14> */
.L_x_1796:
        /* <DEDUP_REMOVED lines=15> */
.L_x_1799:
[----:B------:R-:W-:-:S11]  /*e5c0*/  DADD R4, R8, 2 ;  /* 0x4000000008047429 */ /* 0x000fd60000000000 */
.L_x_1798:
[----:B------:R-:W-:Y:S05]  /*e5d0*/  BSYNC.RECONVERGENT B1 ;  /* 0x0000000000017941 */ /* 0x000fea0003800200 */
.L_x_1797:
        /* <DEDUP_REMOVED lines=21> */
.L_x_1801:
[----:B------:R-:W-:Y:S05]  /*e730*/  BSYNC.RECONVERGENT B1 ;  /* 0x0000000000017941 */ /* 0x000fea0003800200 */
.L_x_1800:
        /* <DEDUP_REMOVED lines=12> */
.L_x_1802:
        /* <DEDUP_REMOVED lines=15> */
.L_x_1805:
[----:B------:R-:W-:-:S11]  /*e8f0*/  DADD R4, R8, 2 ;  /* 0x4000000008047429 */ /* 0x000fd60000000000 */
.L_x_1804:
[----:B------:R-:W-:Y:S05]  /*e900*/  BSYNC.RECONVERGENT B1 ;  /* 0x0000000000017941 */ /* 0x000fea0003800200 */
.L_x_1803:
        /* <DEDUP_REMOVED lines=21> */
.L_x_1807:
[----:B------:R-:W-:Y:S05]  /*ea60*/  BSYNC.RECONVERGENT B1 ;  /* 0x0000000000017941 */ /* 0x000fea0003800200 */
.L_x_1806:
        /* <DEDUP_REMOVED lines=13> */
.L_x_1808:
        /* <DEDUP_REMOVED lines=15> */
.L_x_1811:
[----:B------:R-:W-:-:S11]  /*ec30*/  DADD R4, R8, 2 ;  /* 0x4000000008047429 */ /* 0x000fd60000000000 */
.L_x_1810:
[----:B------:R-:W-:Y:S05]  /*ec40*/  BSYNC.RECONVERGENT B1 ;  /* 0x0000000000017941 */ /* 0x000fea0003800200 */
.L_x_1809:
        /* <DEDUP_REMOVED lines=21> */
.L_x_1813:
[----:B------:R-:W-:Y:S05]  /*eda0*/  BSYNC.RECONVERGENT B1 ;  /* 0x0000000000017941 */ /* 0x000fea0003800200 */
.L_x_1812:
        /* <DEDUP_REMOVED lines=13> */
.L_x_1814:
        /* <DEDUP_REMOVED lines=15> */
.L_x_1817:
[----:B------:R-:W-:-:S11]  /*ef70*/  DADD R4, R8, 2 ;  /* 0x4000000008047429 */ /* 0x000fd60000000000 */
.L_x_1816:
[----:B------:R-:W-:Y:S05]  /*ef80*/  BSYNC.RECONVERGENT B1 ;  /* 0x0000000000017941 */ /* 0x000fea0003800200 */
.L_x_1815:
        /* <DEDUP_REMOVED lines=21> */
.L_x_1819:
[----:B------:R-:W-:Y:S05]  /*f0e0*/  BSYNC.RECONVERGENT B1 ;  /* 0x0000000000017941 */ /* 0x000fea0003800200 */
.L_x_1818:
        /* <DEDUP_REMOVED lines=14> */
.L_x_1820:
        /* <DEDUP_REMOVED lines=15> */
.L_x_1823:
[----:B------:R-:W-:-:S11]  /*f2c0*/  DADD R4, R8, 2 ;  /* 0x4000000008047429 */ /* 0x000fd60000000000 */
.L_x_1822:
[----:B------:R-:W-:Y:S05]  /*f2d0*/  BSYNC.RECONVERGENT B1 ;  /* 0x0000000000017941 */ /* 0x000fea0003800200 */
.L_x_1821:
        /* <DEDUP_REMOVED lines=21> */
.L_x_1825:
[----:B------:R-:W-:Y:S05]  /*f430*/  BSYNC.RECONVERGENT B1 ;  /* 0x0000000000017941 */ /* 0x000fea0003800200 */
.L_x_1824:
        /* <DEDUP_REMOVED lines=12> */
.L_x_1826:
        /* <DEDUP_REMOVED lines=15> */
.L_x_1829:
[----:B------:R-:W-:-:S11]  /*f5f0*/  DADD R4, R8, 2 ;  /* 0x4000000008047429 */ /* 0x000fd60000000000 */
.L_x_1828:
[----:B------:R-:W-:Y:S05]  /*f600*/  BSYNC.RECONVERGENT B1 ;  /* 0x0000000000017941 */ /* 0x000fea0003800200 */
.L_x_1827:
        /* <DEDUP_REMOVED lines=21> */
.L_x_1831:
[----:B------:R-:W-:Y:S05]  /*f760*/  BSYNC.RECONVERGENT B1 ;  /* 0x0000000000017941 */ /* 0x000fea0003800200 */
.L_x_1830:
        /* <DEDUP_REMOVED lines=13> */
.L_x_1832:
        /* <DEDUP_REMOVED lines=15> */
.L_x_1835:
[----:B------:R-:W-:-:S11]  /*f930*/  DADD R4, R8, 2 ;  /* 0x4000000008047429 */ /* 0x000fd60000000000 */
.L_x_1834:
[----:B------:R-:W-:Y:S05]  /*f940*/  BSYNC.RECONVERGENT B1 ;  /* 0x0000000000017941 */ /* 0x000fea0003800200 */
.L_x_1833:
        /* <DEDUP_REMOVED lines=21> */
.L_x_1837:
[----:B------:R-:W-:Y:S05]  /*faa0*/  BSYNC.RECONVERGENT B1 ;  /* 0x0000000000017941 */ /* 0x000fea0003800200 */
.L_x_1836:
        /* <DEDUP_REMOVED lines=13> */
.L_x_1838:
        /* <DEDUP_REMOVED lines=15> */
.L_x_1841:
[----:B------:R-:W-:-:S11]  /*fc70*/  DADD R4, R8, 2 ;  /* 0x4000000008047429 */ /* 0x000fd60000000000 */
.L_x_1840:
[----:B------:R-:W-:Y:S05]  /*fc80*/  BSYNC.RECONVERGENT B1 ;  /* 0x0000000000017941 */ /* 0x000fea0003800200 */
.L_x_1839:
        /* <DEDUP_REMOVED lines=21> */
.L_x_1843:
[----:B------:R-:W-:Y:S05]  /*fde0*/  BSYNC.RECONVERGENT B1 ;  /* 0x0000000000017941 */ /* 0x000fea0003800200 */
.L_x_1842:
[----:B------:R-:W-:Y:S01]  /*fdf0*/  DADD R22, R22, R28 ;  /* 0x0000000016167229 */ /* 0x000fe2000000001c */
[----:B------:R-:W-:Y:S01]  /*fe00*/  FSEL R2, R4, RZ, P0 ;  /* 0x000000ff04027208 */ /* 0x000fe20000000000 */
[----:B------:R-:W-:Y:S01]  /*fe10*/  UIADD3 UR10, UPT, UPT, -UR9, UR5, URZ ;  /* 0x00000005090a7290 */ /* 0x000fe2000fffe1ff */
[----:B------:R-:W-:-:S03]  /*fe20*/  FSEL R3, R5, 2, P0 ;  /* 0x4000000005037808 */ /* 0x000fc60000000000 */
[----:B------:R-:W-:Y:S02]  /*fe30*/  UISETP.GE.U32.AND UP0, UPT, UR10, 0x1400, UPT ;  /* 0x000014000a00788c */ /* 0x000fe4000bf06070 */
[----:B------:R-:W-:Y:S02]  /*fe40*/  DADD R20, R20, R22 ;  /* 0x0000000014147229 */ /* 0x000fe40000000016 */
[----:B------:R-:W-:-:S06]  /*fe50*/  DADD R24, R24, R2 ;  /* 0x0000000018187229 */ /* 0x000fcc0000000002 */
[----:B------:R-:W-:-:S08]  /*fe60*/  DADD R18, R18, R20 ;  /* 0x0000000012127229 */ /* 0x000fd00000000014 */
[----:B------:R-:W-:-:S08]  /*fe70*/  DADD R16, R16, R18 ;  /* 0x0000000010107229 */ /* 0x000fd00000000012 */
[----:B------:R-:W-:-:S08]  /*fe80*/  DADD R14, R14, R16 ;  /* 0x000000000e0e7229 */ /* 0x000fd00000000010 */
[----:B------:R-:W-:-:S08]  /*fe90*/  DADD R10, R10, R14 ;  /* 0x000000000a0a7229 */ /* 0x000fd0000000000e */
[----:B------:R-:W-:-:S08]  /*fea0*/  DADD R10, R32, R10 ;  /* 0x00000000200a7229 */ /* 0x000fd0000000000a */
[----:B------:R-:W-:Y:S01]  /*feb0*/  DADD R28, R24, R10 ;  /* 0x00000000181c7229 */ /* 0x000fe2000000000a */
[----:B------:R-:W-:Y:S10]  /*fec0*/  BRA.U !UP0, `(.L_x_1844) ;  /* 0x0000000d08807547 */ /* 0x000ff4000b800000 */
[----:B------:R-:W-:-:S04]  /*fed0*/  UIADD3 UR9, UPT, UPT, UR9, 0x1400, URZ ;  /* 0x0000140009097890 */ /* 0x000fc8000fffe0ff */
[----:B------:R-:W-:-:S09]  /*fee0*/  UISETP.GT.U32.AND UP0, UPT, UR9, UR8, UPT ;  /* 0x000000080900728c */ /* 0x000fd2000bf04070 */
[----:B------:R-:W-:Y:S05]  /*fef0*/  BRA.U !UP0, `(.L_x_1845) ;  /* 0xffffff9508d07547 */ /* 0x000fea000b83ffff */
.L_x_1652:
[----:B------:R-:W-:-:S09]  /*ff00*/  UISETP.GE.U32.AND UP0, UPT, UR9, UR5, UPT ;  /* 0x000000050900728c */ /* 0x000fd2000bf06070 */
[----:B------:R-:W-:Y:S05]  /*ff10*/  BRA.U UP0, `(.L_x_1844) ;  /* 0x0000000d006c7547 */ /* 0x000fea000b800000 */
[----:B------:R-:W-:Y:S01]  /*ff20*/  UIADD3 UR5, UPT, UPT, -UR9, UR5, URZ ;  /* 0x0000000509057290 */ /* 0x000fe2000fffe1ff */
[----:B------:R-:W-:Y:S05]  /*ff30*/  BSSY.RECONVERGENT B1, `(.L_x_1844) ;  /* 0x00000d9000017945 */ /* 0x000fea0003800200 */
[----:B------:R-:W-:-:S13]  /*ff40*/  ISETP.GE.AND P0, PT, R0, UR5, PT ;  /* 0x0000000500007c0c */ /* 0x000fda000bf06270 */
[----:B------:R-:W-:Y:S05]  /*ff50*/  @P0 BRA `(.L_x_1846) ;  /* 0x0000000c00580947 */ /* 0x000fea0003800000 */
[----:B------:R-:W0:Y:S01]  /*ff60*/  LDC.64 R12, c[0x0][0x380] ;  /* 0x0000e000ff0c7b82 */ /* 0x000e220000000a00 */
[----:B------:R-:W-:Y:S02]  /*ff70*/  VIADD R10, R0, UR9 ;  /* 0x00000009000a7c36 */ /* 0x000fe40008000000 */
[----:B------:R-:W-:-:S07]  /*ff80*/  IMAD.MOV.U32 R9, RZ, RZ, R0 ;  /* 0x000000ffff097224 */ /* 0x000fce00078e0000 */
.L_x_1870:
[----:B0-----:R-:W-:-:S06]  /*ff90*/  IMAD.WIDE.U32 R6, R10, 0x8, R12 ;  /* 0x000000080a067825 */ /* 0x001fcc00078e000c */
[----:B------:R-:W2:Y:S01]  /*ffa0*/  LDG.E.64 R6, desc[UR6][R6.64] ;  /* 0x0000000606067981 */ /* 0x000ea2000c1e1b00 */
[----:B------:R-:W-:Y:S01]  /*ffb0*/  VIADD R9, R9, 0x280 ;  /* 0x0000028009097836 */ /* 0x000fe20000000000 */
[----:B------:R-:W-:Y:S04]  /*ffc0*/  BSSY.RECONVERGENT B2, `(.L_x_1847) ;  /* 0x0000009000027945 */ /* 0x000fe80003800200 */
[----:B------:R-:W-:Y:S01]  /*ffd0*/  ISETP.GE.AND P2, PT, R9, UR5, PT ;  /* 0x0000000509007c0c */ /* 0x000fe2000bf46270 */
        /* <DEDUP_REMOVED lines=8> */
.L_x_1847:
        /* <DEDUP_REMOVED lines=14> */
.L_x_1849:
[----:B------:R-:W-:Y:S05]  /*10140*/  BSYNC.RECONVERGENT B2 ;  /* 0x0000000000027941 */ /* 0x000fea0003800200 */
.L_x_1848:
        /* <DEDUP_REMOVED lines=21> */
.L_x_1851:
[----:B------:R-:W-:Y:S05]  /*102a0*/  BSYNC.RECONVERGENT B3 ;  /* 0x0000000000037941 */ /* 0x000fea0003800200 */
.L_x_1850:
        /* <DEDUP_REMOVED lines=12> */
.L_x_1852:
        /* <DEDUP_REMOVED lines=15> */
.L_x_1855:
[----:B------:R-:W-:-:S11]  /*10460*/  DADD R4, R18, 2 ;  /* 0x4000000012047429 */ /* 0x000fd60000000000 */
.L_x_1854:
[----:B------:R-:W-:Y:S05]  /*10470*/  BSYNC.RECONVERGENT B2 ;  /* 0x0000000000027941 */ /* 0x000fea0003800200 */
.L_x_1853:
        /* <DEDUP_REMOVED lines=21> */
.L_x_1857:
[----:B------:R-:W-:Y:S05]  /*105d0*/  BSYNC.RECONVERGENT B3 ;  /* 0x0000000000037941 */ /* 0x000fea0003800200 */
.L_x_1856:
        /* <DEDUP_REMOVED lines=13> */
.L_x_1858:
        /* <DEDUP_REMOVED lines=15> */
.L_x_1861:
[----:B------:R-:W-:-:S11]  /*107a0*/  DADD R4, R18, 2 ;  /* 0x4000000012047429 */ /* 0x000fd60000000000 */
.L_x_1860:
[----:B------:R-:W-:Y:S05]  /*107b0*/  BSYNC.RECONVERGENT B2 ;  /* 0x0000000000027941 */ /* 0x000fea0003800200 */
.L_x_1859:
        /* <DEDUP_REMOVED lines=21> */
.L_x_1863:
[----:B------:R-:W-:Y:S05]  /*10910*/  BSYNC.RECONVERGENT B3 ;  /* 0x0000000000037941 */ /* 0x000fea0003800200 */
.L_x_1862:
        /* <DEDUP_REMOVED lines=13> */
.L_x_1864:
        /* <DEDUP_REMOVED lines=15> */
.L_x_1867:
[----:B------:R-:W-:-:S11]  /*10ae0*/  DADD R4, R16, 2 ;  /* 0x4000000010047429 */ /* 0x000fd60000000000 */
.L_x_1866:
[----:B------:R-:W-:Y:S05]  /*10af0*/  BSYNC.RECONVERGENT B2 ;  /* 0x0000000000027941 */ /* 0x000fea0003800200 */
.L_x_1865:
        /* <DEDUP_REMOVED lines=21> */
.L_x_1869:
[----:B------:R-:W-:Y:S05]  /*10c50*/  BSYNC.RECONVERGENT B3 ;  /* 0x0000000000037941 */ /* 0x000fea0003800200 */
.L_x_1868:
[----:B------:R-:W-:Y:S01]  /*10c60*/  FSEL R2, R4, RZ, P0 ;  /* 0x000000ff04027208 */ /* 0x000fe20000000000 */
[----:B------:R-:W-:Y:S01]  /*10c70*/  VIADD R10, R10, 0x280 ;  /* 0x000002800a0a7836 */ /* 0x000fe20000000000 */
[----:B------:R-:W-:-:S06]  /*10c80*/  FSEL R3, R5, 2, P0 ;  /* 0x4000000005037808 */ /* 0x000fcc0000000000 */
[----:B------:R-:W-:-:S08]  /*10c90*/  DADD R14, R14, R2 ;  /* 0x000000000e0e7229 */ /* 0x000fd00000000002 */
[----:B------:R-:W-:Y:S01]  /*10ca0*/  DADD R28, R14, R28 ;  /* 0x000000000e1c7229 */ /* 0x000fe2000000001c */
[----:B------:R-:W-:Y:S10]  /*10cb0*/  @!P2 BRA `(.L_x_1870) ;  /* 0xfffffff000b4a947 */ /* 0x000ff4000383ffff */
.L_x_1846:
[----:B------:R-:W-:Y:S05]  /*10cc0*/  BSYNC.RECONVERGENT B1 ;  /* 0x0000000000017941 */ /* 0x000fea0003800200 */
.L_x_1844:
        /* <DEDUP_REMOVED lines=47> */
[----:B------:R-:W3:Y:S04]  /*10fc0*/  LDS.128 R16, [UR4+0x40] ;  /* 0x00004004ff107984 */ /* 0x000ee80008000c00 */
[----:B0-----:R-:W-:Y:S01]  /*10fd0*/  LDS.64 R2, [UR4+0xb0] ;  /* 0x0000b004ff027984 */ /* 0x001fe20008000a00 */
[----:B-1----:R-:W-:-:S03]  /*10fe0*/  DADD R8, R4, R8 ;  /* 0x0000000004087229 */ /* 0x002fc60000000008 */
[----:B------:R-:W0:Y:S05]  /*10ff0*/  LDS.128 R4, [UR4+0x50] ;  /* 0x00005004ff047984 */ /* 0x000e2a0008000c00 */
[----:B------:R-:W-:-:S08]  /*11000*/  DADD R8, R8, R10 ;  /* 0x0000000008087229 */ /* 0x000fd0000000000a */
[----:B--2---:R-:W-:-:S08]  /*11010*/  DADD R8, R8, R12 ;  /* 0x0000000008087229 */ /* 0x004fd0000000000c */
        /* <DEDUP_REMOVED lines=20> */
[----:B------:R-:W-:-:S11]  /*11160*/  DADD R4, R4, R2 ;  /* 0x0000000004047229 */ /* 0x000fd60000000002 */
.L_x_1459:
[----:B------:R-:W-:Y:S05]  /*11170*/  BSYNC.RECONVERGENT B0 ;  /* 0x0000000000007941 */ /* 0x000fea0003800200 */
.L_x_1403:
[----:B------:R-:W-:Y:S05]  /*11180*/  @P0 EXIT ;  /* 0x000000000000094d */ /* 0x000fea0003800000 */
[----:B------:R-:W1:Y:S01]  /*11190*/  LDCU.64 UR4, c[0x0][0x398] ;  /* 0x00007300ff0477ac */ /* 0x000e620008000a00 */
[----:B0-2---:R-:W0:Y:S01]  /*111a0*/  LDC.64 R2, c[0x0][0x388] ;  /* 0x0000e200ff027b82 */ /* 0x005e220000000a00 */
[----:B-1----:R-:W-:-:S07]  /*111b0*/  DADD R4, R4, UR4 ;  /* 0x0000000404047e29 */ /* 0x002fce0008000000 */
[----:B0-----:R-:W-:Y:S01]  /*111c0*/  STG.E.64 desc[UR6][R2.64], R4 ;  /* 0x0000000402007986 */ /* 0x001fe2000c101b06 */
[----:B------:R-:W-:Y:S05]  /*111d0*/  EXIT ;  /* 0x000000000000794d */ /* 0x000fea0003800000 */
        .weak           $__internal_6_$__cuda_sm20_dblrcp_rn_slowpath_v3
        .type           $__internal_6_$__cuda_sm20_dblrcp_rn_slowpath_v3,@function
        .size           $__internal_6_$__cuda_sm20_dblrcp_rn_slowpath_v3,($__internal_7_$__cuda_sm20_div_rn_f64_full - $__internal_6_$__cuda_sm20_dblrcp_rn_slowpath_v3)
$__internal_6_$__cuda_sm20_dblrcp_rn_slowpath_v3:
[----:B------:R-:W-:-:S06]  /*111e0*/  IMAD.U32 R8, RZ, RZ, UR5 ;  /* 0x00000005ff087e24 */ /* 0x000fcc000f8e00ff */
        /* <DEDUP_REMOVED lines=12> */
[----:B------:R-:W0:Y:S01]  /*112b0*/  MUFU.RCP64H R5, R3 ;  /* 0x0000000300057308 */ /* 0x000e220000001800 */
[----:B------:R-:W-:-:S06]  /*112c0*/  IMAD.MOV.U32 R4, RZ, RZ, R7 ;  /* 0x000000ffff047224 */ /* 0x000fcc00078e0007 */
        /* <DEDUP_REMOVED lines=10> */
.L_x_1873:
        /* <DEDUP_REMOVED lines=10> */
.L_x_1871:
[----:B------:R-:W-:Y:S01]  /*11410*/  LOP3.LUT R3, R9, 0x80000, RZ, 0xfc, !PT ;  /* 0x0008000009037812 */ /* 0x000fe200078efcff */
[----:B------:R-:W-:-:S07]  /*11420*/  IMAD.MOV.U32 R2, RZ, RZ, R8 ;  /* 0x000000ffff027224 */ /* 0x000fce00078e0008 */
.L_x_1872:
[----:B------:R-:W-:Y:S02]  /*11430*/  IMAD.MOV.U32 R12, RZ, RZ, R2 ;  /* 0x000000ffff0c7224 */ /* 0x000fe400078e0002 */
[----:B------:R-:W-:Y:S02]  /*11440*/  IMAD.MOV.U32 R13, RZ, RZ, R3 ;  /* 0x000000ffff0d7224 */ /* 0x000fe400078e0003 */
[----:B------:R-:W-:Y:S02]  /*11450*/  IMAD.MOV.U32 R2, RZ, RZ, R11 ;  /* 0x000000ffff027224 */ /* 0x000fe400078e000b */
[----:B------:R-:W-:-:S04]  /*11460*/  IMAD.MOV.U32 R3, RZ, RZ, 0x0 ;  /* 0x00000000ff037424 */ /* 0x000fc800078e00ff */
[----:B------:R-:W-:Y:S05]  /*11470*/  RET.REL.NODEC R2 `(_ZN3cub18CUB_300001_SM_10006detail6reduce28DeviceReduceSingleTileKernelINS2_10policy_hubIdjN4cuda3std3__44plusIdEEE10Policy1000EN6thrust24THRUST_300001_SM_1000_NS6detail15normal_iteratorINSD_10device_ptrIlEEEEPdjS9_dd6squareIdEEEvT0_T1_T2_T3_T4_T6_) ;  /* 0xfffffee802e07950 */ /* 0x000fea0003c3ffff */
        .weak           $__internal_7_$__cuda_sm20_div_rn_f64_full
        .type           $__internal_7_$__cuda_sm20_div_rn_f64_full,@function
        .size           $__internal_7_$__cuda_sm20_div_rn_f64_full,($_ZN3cub18CUB_300001_SM_10006detail6reduce28DeviceReduceSingleTileKernelINS2_10policy_hubIdjN4cuda3std3__44plusIdEEE10Policy1000EN6thrust24THRUST_300001_SM_1000_NS6detail15normal_iteratorINSD_10device_ptrIlEEEEPdjS9_dd6squareIdEEEvT0_T1_T2_T3_T4_T6_$__internal_accurate_pow - $__internal_7_$__cuda_sm20_div_rn_f64_full)
$__internal_7_$__cuda_sm20_div_rn_f64_full:
        /* <DEDUP_REMOVED lines=34> */
.L_x_1874:
        /* <DEDUP_REMOVED lines=39> */
.L_x_1876:
        /* <DEDUP_REMOVED lines=17> */
.L_x_1879:
[----:B------:R-:W-:Y:S01]  /*11a20*/  LOP3.LUT R3, R35, 0x80000, RZ, 0xfc, !PT ;  /* 0x0008000023037812 */ /* 0x000fe200078efcff */
[----:B------:R-:W-:-:S04]  /*11a30*/  IMAD.MOV.U32 R44, RZ, RZ, R34 ;  /* 0x000000ffff2c7224 */ /* 0x000fc800078e0022 */
[----:B------:R-:W-:Y:S01]  /*11a40*/  IMAD.MOV.U32 R45, RZ, RZ, R3 ;  /* 0x000000ffff2d7224 */ /* 0x000fe200078e0003 */
[----:B------:R-:W-:Y:S06]  /*11a50*/  BRA `(.L_x_1877) ;  /* 0x00000000000c7947 */ /* 0x000fec0003800000 */
.L_x_1878:
[----:B------:R-:W-:Y:S01]  /*11a60*/  LOP3.LUT R3, R41, 0x80000, RZ, 0xfc, !PT ;  /* 0x0008000029037812 */ /* 0x000fe200078efcff */
[----:B------:R-:W-:-:S04]  /*11a70*/  IMAD.MOV.U32 R44, RZ, RZ, R40 ;  /* 0x000000ffff2c7224 */ /* 0x000fc800078e0028 */
[----:B------:R-:W-:-:S07]  /*11a80*/  IMAD.MOV.U32 R45, RZ, RZ, R3 ;  /* 0x000000ffff2d7224 */ /* 0x000fce00078e0003 */
.L_x_1877:
[----:B------:R-:W-:Y:S05]  /*11a90*/  BSYNC.RECONVERGENT B2 ;  /* 0x0000000000027941 */ /* 0x000fea0003800200 */
.L_x_1875:
[----:B------:R-:W-:Y:S02]  /*11aa0*/  IMAD.MOV.U32 R6, RZ, RZ, R2 ;  /* 0x000000ffff067224 */ /* 0x000fe400078e0002 */
[----:B------:R-:W-:Y:S02]  /*11ab0*/  IMAD.MOV.U32 R7, RZ, RZ, 0x0 ;  /* 0x00000000ff077424 */ /* 0x000fe400078e00ff */
[----:B------:R-:W-:Y:S02]  /*11ac0*/  IMAD.MOV.U32 R4, RZ, RZ, R44 ;  /* 0x000000ffff047224 */ /* 0x000fe400078e002c */
[----:B------:R-:W-:Y:S01]  /*11ad0*/  IMAD.MOV.U32 R3, RZ, RZ, R45 ;  /* 0x000000ffff037224 */ /* 0x000fe200078e002d */
[----:B------:R-:W-:Y:S06]  /*11ae0*/  RET.REL.NODEC R6 `(_ZN3cub18CUB_300001_SM_10006detail6reduce28DeviceReduceSingleTileKernelINS2_10policy_hubIdjN4cuda3std3__44plusIdEEE10Policy1000EN6thrust24THRUST_300001_SM_1000_NS6detail15normal_iteratorINSD_10device_ptrIlEEEEPdjS9_dd6squareIdEEEvT0_T1_T2_T3_T4_T6_) ;  /* 0xfffffee406447950 */ /* 0x000fec0003c3ffff */
        .type           $_ZN3cub18CUB_300001_SM_10006detail6reduce28DeviceReduceSingleTileKernelINS2_10policy_hubIdjN4cuda3std3__44plusIdEEE10Policy1000EN6thrust24THRUST_300001_SM_1000_NS6detail15normal_iteratorINSD_10device_ptrIlEEEEPdjS9_dd6squareIdEEEvT0_T1_T2_T3_T4_T6_$__internal_accurate_pow,@function
        .size           $_ZN3cub18CUB_300001_SM_10006detail6reduce28DeviceReduceSingleTileKernelINS2_10policy_hubIdjN4cuda3std3__44plusIdEEE10Policy1000EN6thrust24THRUST_300001_SM_1000_NS6detail15normal_iteratorINSD_10device_ptrIlEEEEPdjS9_dd6squareIdEEEvT0_T1_T2_T3_T4_T6_$__internal_accurate_pow,(.L_x_1900 - $_ZN3cub18CUB_300001_SM_10006detail6reduce28DeviceReduceSingleTileKernelINS2_10policy_hubIdjN4cuda3std3__44plusIdEEE10Policy1000EN6thrust24THRUST_300001_SM_1000_NS6detail15normal_iteratorINSD_10device_ptrIlEEEEPdjS9_dd6squareIdEEEvT0_T1_T2_T3_T4_T6_$__internal_accurate_pow)
$_ZN3cub18CUB_300001_SM_10006detail6reduce28DeviceReduceSingleTileKernelINS2_10policy_hubIdjN4cuda3std3__44plusIdEEE10Policy1000EN6thrust24THRUST_300001_SM_1000_NS6detail15normal_iteratorINSD_10device_ptrIlEEEEPdjS9_dd6squareIdEEEvT0_T1_T2_T3_T4_T6_$__internal_accurate_pow:
        /* <DEDUP_REMOVED lines=163> */
.L_x_1880:
[----:B------:R-:W-:Y:S01]  /*12520*/  DFMA R34, R34, R36, R36 ;  /* 0x000000242222722b */ /* 0x000fe20000000024 */
[----:B------:R-:W-:Y:S01]  /*12530*/  IMAD.MOV.U32 R6, RZ, RZ, R2 ;  /* 0x000000ffff067224 */ /* 0x000fe200078e0002 */
[----:B------:R-:W-:Y:S01]  /*12540*/  DSETP.NEU.AND P0, PT, |R36|, +INF , PT ;  /* 0x7ff000002400742a */ /* 0x000fe20003f0d200 */
[----:B------:R-:W-:-:S07]  /*12550*/  IMAD.MOV.U32 R7, RZ, RZ, 0x0 ;  /* 0x00000000ff077424 */ /* 0x000fce00078e00ff */
[----:B------:R-:W-:Y:S02]  /*12560*/  FSEL R4, R36, R34, !P0 ;  /* 0x0000002224047208 */ /* 0x000fe40004000000 */
[----:B------:R-:W-:Y:S01]  /*12570*/  FSEL R3, R37, R35, !P0 ;  /* 0x0000002325037208 */ /* 0x000fe20004000000 */
[----:B------:R-:W-:Y:S06]  /*12580*/  RET.REL.NODEC R6 `(_ZN3cub18CUB_300001_SM_10006detail6reduce28DeviceReduceSingleTileKernelINS2_10policy_hubIdjN4cuda3std3__44plusIdEEE10Policy1000EN6thrust24THRUST_300001_SM_1000_NS6detail15normal_iteratorINSD_10device_ptrIlEEEEPdjS9_dd6squareIdEEEvT0_T1_T2_T3_T4_T6_) ;  /* 0xfffffed8069c7950 */ /* 0x000fec0003c3ffff */
.L_x_1881:
        /* <DEDUP_REMOVED lines=15> */
.L_x_1900:


//--------------------- .text._ZN3cub18CUB_300001_SM_10006detail8for_each13static_kernelINS2_12policy_hub_t12policy_500_tElN6thrust24THRUST_300001_SM_1000_NS8cuda_cub10__tabulate7functorINS7_6detail15normal_iteratorINS7_10device_ptrIlEEEENS7_6system6detail7generic6detail22compute_sequence_valueIlvEElEEEEvT0_T1_ --------------------------
	.section	.text._ZN3cub18CUB_300001_SM_10006detail8for_each13static_kernelINS2_12policy_hub_t12policy_500_tElN6thrust24THRUST_300001_SM_1000_NS8cuda_cub10__tabulate7functorINS7_6detail15normal_iteratorINS7_10device_ptrIlEEEENS7_6system6detail7generic6detail22compute_sequence_valueIlvEElEEEEvT0_T1_,"ax",@progbits
	.align	128
        .global         _ZN3cub18CUB_300001_SM_10006detail8for_each13static_kernelINS2_12policy_hub_t12policy_500_tElN6thrust24THRUST_300001_SM_1000_NS8cuda_cub10__tabulate7functorINS7_6detail15normal_iteratorINS7_10device_ptrIlEEEENS7_6system6detail7generic6detail22compute_sequence_valueIlvEElEEEEvT0_T1_
        .type           _ZN3cub18CUB_300001_SM_10006detail8for_each13static_kernelINS2_12policy_hub_t12policy_500_tElN6thrust24THRUST_300001_SM_1000_NS8cuda_cub10__tabulate7functorINS7_6detail15normal_iteratorINS7_10device_ptrIlEEEENS7_6system6detail7generic6detail22compute_sequence_valueIlvEElEEEEvT0_T1_,@function
        .size           _ZN3cub18CUB_300001_SM_10006detail8for_each13static_kernelINS2_12policy_hub_t12policy_500_tElN6thrust24THRUST_300001_SM_1000_NS8cuda_cub10__tabulate7functorINS7_6detail15normal_iteratorINS7_10device_ptrIlEEEENS7_6system6detail7generic6detail22compute_sequence_valueIlvEElEEEEvT0_T1_,(.L_x_1907 - _ZN3cub18CUB_300001_SM_10006detail8for_each13static_kernelINS2_12policy_hub_t12policy_500_tElN6thrust24THRUST_300001_SM_1000_NS8cuda_cub10__tabulate7functorINS7_6detail15normal_iteratorINS7_10device_ptrIlEEEENS7_6system6detail7generic6detail22compute_sequence_valueIlvEElEEEEvT0_T1_)
        .other          _ZN3cub18CUB_300001_SM_10006detail8for_each13static_kernelINS2_12policy_hub_t12policy_500_tElN6thrust24THRUST_300001_SM_1000_NS8cuda_cub10__tabulate7functorINS7_6detail15normal_iteratorINS7_10device_ptrIlEEEENS7_6system6detail7generic6detail22compute_sequence_valueIlvEElEEEEvT0_T1_,@"STO_CUDA_ENTRY STV_DEFAULT"
_ZN3cub18CUB_300001_SM_10006detail8for_each13static_kernelINS2_12policy_hub_t12policy_500_tElN6thrust24THRUST_300001_SM_1000_NS8cuda_cub10__tabulate7functorINS7_6detail15normal_iteratorINS7_10device_ptrIlEEEENS7_6system6detail7generic6detail22compute_sequence_valueIlvEElEEEEvT0_T1_:
.text._ZN3cub18CUB_300001_SM_10006detail8for_each13static_kernelINS2_12policy_hub_t12policy_500_tElN6thrust24THRUST_300001_SM_1000_NS8cuda_cub10__tabulate7functorINS7_6detail15normal_iteratorINS7_10device_ptrIlEEEENS7_6system6detail7generic6detail22compute_sequence_valueIlvEElEEEEvT0_T1_:
[----:B------:R-:W-:Y:S08]  /*0000*/  LDC R1, c[0x0][0x37c] ;  /* 0x0000df00ff017b82 */ /* 0x000ff00000000800 */
[----:B------:R-:W0:Y:S01]  /*0010*/  S2UR UR4, SR_CTAID.X ;  /* 0x00000000000479c3 */ /* 0x000e220000002500 */
[----:B------:R-:W1:Y:S01]  /*0020*/  LDCU.64 UR6, c[0x0][0x380] ;  /* 0x00007000ff0677ac */ /* 0x000e620008000a00 */
[----:B------:R-:W2:Y:S01]  /*0030*/  LDCU.64 UR8, c[0x0][0x358] ;  /* 0x00006b00ff0877ac */ /* 0x000ea20008000a00 */
[----:B0-----:R-:W-:-:S04]  /*0040*/  UIMAD.WIDE.U32 UR4, UR4, 0x200, URZ ;  /* 0x00000200040478a5 */ /* 0x001fc8000f8e00ff */
[----:B-1----:R-:W-:-:S04]  /*0050*/  UIADD3 UR6, UP0, UPT, -UR4, UR6, URZ ;  /* 0x0000000604067290 */ /* 0x002fc8000ff1e1ff */
[----:B------:R-:W-:Y:S02]  /*0060*/  UIADD3.X UR7, UPT, UPT, ~UR5, UR7, URZ, UP0, !UPT ;  /* 0x0000000705077290 */ /* 0x000fe400087fe5ff */
[----:B------:R-:W-:-:S04]  /*0070*/  UISETP.GE.U32.AND UP0, UPT, UR6, 0x200, UPT ;  /* 0x000002000600788c */ /* 0x000fc8000bf06070 */
[----:B------:R-:W-:-:S09]  /*0080*/  UISETP.GE.AND.EX UP0, UPT, UR7, URZ, UPT, UP0 ;  /* 0x000000ff0700728c */ /* 0x000fd2000bf06300 */
[----:B--2---:R-:W-:Y:S05]  /*0090*/  BRA.U !UP0, `(.L_x_1882) ;  /* 0x0000000108547547 */ /* 0x004fea000b800000 */
[----:B------:R-:W0:Y:S01]  /*00a0*/  S2R R0, SR_TID.X ;  /* 0x0000000000007919 */ /* 0x000e220000002100 */
[----:B------:R-:W1:Y:S01]  /*00b0*/  LDC.64 R6, c[0x0][0x390] ;  /* 0x0000e400ff067b82 */ /* 0x000e620000000a00 */
[----:B------:R-:W1:Y:S01]  /*00c0*/  LDCU.64 UR10, c[0x0][0x398] ;  /* 0x00007300ff0a77ac */ /* 0x000e620008000a00 */
[----:B------:R-:W2:Y:S01]  /*00d0*/  LDCU.64 UR12, c[0x0][0x388] ;  /* 0x00007100ff0c77ac */ /* 0x000ea20008000a00 */
[----:B0-----:R-:W-:-:S05]  /*00e0*/  IADD3 R9, P0, PT, R0, UR4, RZ ;  /* 0x0000000400097c10 */ /* 0x001fca000ff1e0ff */
[----:B------:R-:W-:Y:S01]  /*00f0*/  IMAD.X R8, RZ, RZ, UR5, P0 ;  /* 0x00000005ff087e24 */ /* 0x000fe200080e06ff */
[C---:B------:R-:W-:Y:S01]  /*0100*/  IADD3 R3, P0, PT, R9.reuse, 0x100, RZ ;  /* 0x0000010009037810 */ /* 0x040fe20007f1e0ff */
[----:B-1----:R-:W-:-:S03]  /*0110*/  IMAD.WIDE.U32 R4, R9, UR10, R6 ;  /* 0x0000000a09047c25 */ /* 0x002fc6000f8e0006 */
[----:B------:R-:W-:Y:S01]  /*0120*/  IADD3.X R0, PT, PT, RZ, R8, RZ, P0, !PT ;  /* 0x00000008ff007210 */ /* 0x000fe200007fe4ff */
[----:B------:R-:W-:Y:S01]  /*0130*/  IMAD R10, R8, UR10, RZ ;  /* 0x0000000a080a7c24 */ /* 0x000fe2000f8e02ff */
[----:B--2---:R-:W-:Y:S01]  /*0140*/  LEA R2, P0, R9, UR12, 0x3 ;  /* 0x0000000c09027c11 */ /* 0x004fe2000f8018ff */
[----:B------:R-:W-:-:S04]  /*0150*/  IMAD.WIDE.U32 R6, R3, UR10, R6 ;  /* 0x0000000a03067c25 */ /* 0x000fc8000f8e0006 */
[----:B------:R-:W-:Y:S02]  /*0160*/  IMAD R0, R0, UR10, RZ ;  /* 0x0000000a00007c24 */ /* 0x000fe4000f8e02ff */
[----:B------:R-:W-:Y:S02]  /*0170*/  IMAD R11, R9, UR11, R10 ;  /* 0x0000000b090b7c24 */ /* 0x000fe4000f8e020a */
[----:B------:R-:W-:Y:S01]  /*0180*/  IMAD R13, R3, UR11, R0 ;  /* 0x0000000b030d7c24 */ /* 0x000fe2000f8e0200 */
[----:B------:R-:W-:Y:S01]  /*0190*/  LEA.HI.X R3, R9, UR13, R8, 0x3, P0 ;  /* 0x0000000d09037c11 */ /* 0x000fe200080f1c08 */
[----:B------:R-:W-:-:S03]  /*01a0*/  IMAD.IADD R5, R5, 0x1, R11 ;  /* 0x0000000105057824 */ /* 0x000fc600078e020b */
[----:B------:R-:W-:Y:S02]  /*01b0*/  IADD3 R7, PT, PT, R7, R13, RZ ;  /* 0x0000000d07077210 */ /* 0x000fe40007ffe0ff */
[----:B------:R-:W-:Y:S04]  /*01c0*/  STG.E.64 desc[UR8][R2.64], R4 ;  /* 0x0000000402007986 */ /* 0x000fe8000c101b08 */
[----:B------:R-:W-:Y:S01]  /*01d0*/  STG.E.64 desc[UR8][R2.64+0x800], R6 ;  /* 0x0008000602007986 */ /* 0x000fe2000c101b08 */
[----:B------:R-:W-:Y:S05]  /*01e0*/  EXIT ;  /* 0x000000000000794d */ /* 0x000fea0003800000 */
.L_x_1882:
[----:B------:R-:W0:Y:S01]  /*01f0*/  S2R R4, SR_TID.X ;  /* 0x0000000000047919 */ /* 0x000e220000002100 */
[----:B------:R-:W-:Y:S01]  /*0200*/  USHF.R.S32.HI UR7, URZ, 0x1f, UR6 ;  /* 0x0000001fff077899 */ /* 0x000fe20008011406 */
[----:B------:R-:W-:Y:S05]  /*0210*/  BSSY.RECONVERGENT B0, `(.L_x_1883) ;  /* 0x0000015000007945 */ /* 0x000fea0003800200 */
[----:B------:R-:W-:Y:S01]  /*0220*/  MOV R2, UR7 ;  /* 0x0000000700027c02 */ /* 0x000fe20008000f00 */
[----:B------:R-:W-:Y:S01]  /*0230*/  IMAD.U32 R3, RZ, RZ, UR7 ;  /* 0x00000007ff037e24 */ /* 0x000fe2000f8e00ff */
[C---:B0-----:R-:W-:Y:S01]  /*0240*/  ISETP.LT.U32.AND P0, PT, R4.reuse, UR6, PT ;  /* 0x0000000604007c0c */ /* 0x041fe2000bf01070 */
[----:B------:R-:W-:-:S03]  /*0250*/  VIADD R0, R4, 0x100 ;  /* 0x0000010004007836 */ /* 0x000fc60000000000 */
[----:B------:R-:W-:Y:S02]  /*0260*/  ISETP.GT.AND.EX P0, PT, R2, RZ, PT, P0 ;  /* 0x000000ff0200720c */ /* 0x000fe40003f04300 */
[----:B------:R-:W-:-:S04]  /*0270*/  ISETP.LT.U32.AND P1, PT, R0, UR6, PT ;  /* 0x0000000600007c0c */ /* 0x000fc8000bf21070 */
[----:B------:R-:W-:-:S07]  /*0280*/  ISETP.GT.AND.EX P1, PT, R3, RZ, PT, P1 ;  /* 0x000000ff0300720c */ /* 0x000fce0003f24310 */
[----:B------:R-:W-:Y:S06]  /*0290*/  @!P0 BRA `(.L_x_1884) ;  /* 0x0000000000308947 */ /* 0x000fec0003800000 */
[----:B------:R-:W0:Y:S01]  /*02a0*/  LDC.64 R2, c[0x0][0x390] ;  /* 0x0000e400ff027b82 */ /* 0x000e220000000a00 */
[----:B------:R-:W1:Y:S01]  /*02b0*/  LDCU.64 UR10, c[0x0][0x398] ;  /* 0x00007300ff0a77ac */ /* 0x000e620008000a00 */
[----:B------:R-:W-:Y:S01]  /*02c0*/  IADD3 R5, P0, PT, R4, UR4, RZ ;  /* 0x0000000404057c10 */ /* 0x000fe2000ff1e0ff */
[----:B------:R-:W2:Y:S03]  /*02d0*/  LDCU.64 UR12, c[0x0][0x388] ;  /* 0x00007100ff0c77ac */ /* 0x000ea60008000a00 */
[----:B------:R-:W-:-:S05]  /*02e0*/  IADD3.X R6, PT, PT, RZ, UR5, RZ, P0, !PT ;  /* 0x00000005ff067c10 */ /* 0x000fca00087fe4ff */
[----:B-1----:R-:W-:Y:S01]  /*02f0*/  IMAD R8, R6, UR10, RZ ;  /* 0x0000000a06087c24 */ /* 0x002fe2000f8e02ff */
[C---:B--2---:R-:W-:Y:S01]  /*0300*/  LEA R4, P0, R5.reuse, UR12, 0x3 ;  /* 0x0000000c05047c11 */ /* 0x044fe2000f8018ff */
[----:B0-----:R-:W-:-:S04]  /*0310*/  IMAD.WIDE.U32 R2, R5, UR10, R2 ;  /* 0x0000000a05027c25 */ /* 0x001fc8000f8e0002 */
[C---:B------:R-:W-:Y:S01]  /*0320*/  IMAD R7, R5.reuse, UR11, R8 ;  /* 0x0000000b05077c24 */ /* 0x040fe2000f8e0208 */
[----:B------:R-:W-:-:S03]  /*0330*/  LEA.HI.X R5, R5, UR13, R6, 0x3, P0 ;  /* 0x0000000d05057c11 */ /* 0x000fc600080f1c06 */
[----:B------:R-:W-:-:S05]  /*0340*/  IMAD.IADD R3, R3, 0x1, R7 ;  /* 0x0000000103037824 */ /* 0x000fca00078e0207 */
[----:B------:R0:W-:Y:S02]  /*0350*/  STG.E.64 desc[UR8][R4.64], R2 ;  /* 0x0000000204007986 */ /* 0x0001e4000c101b08 */
.L_x_1884:
[----:B------:R-:W-:Y:S05]  /*0360*/  BSYNC.RECONVERGENT B0 ;  /* 0x0000000000007941 */ /* 0x000fea0003800200 */
.L_x_1883:
[----:B------:R-:W-:Y:S05]  /*0370*/  @!P1 EXIT ;  /* 0x000000000000994d */ /* 0x000fea0003800000 */
[----:B0-----:R-:W0:Y:S01]  /*0380*/  LDC.64 R2, c[0x0][0x390] ;  /* 0x0000e400ff027b82 */ /* 0x001e220000000a00 */
        /* <DEDUP_REMOVED lines=10> */
[----:B------:R-:W-:Y:S01]  /*0430*/  STG.E.64 desc[UR8][R4.64], R2 ;  /* 0x0000000204007986 */ /* 0x000fe2000c101b08 */
[----:B------:R-:W-:Y:S05]  /*0440*/  EXIT ;  /* 0x000000000000794d */ /* 0x000fea0003800000 */
.L_x_1885:
        /* <DEDUP_REMOVED lines=11> */
.L_x_1907:


//--------------------- .text._ZN3cub18CUB_300001_SM_10006detail8for_each13static_kernelINS2_12policy_hub_t12policy_500_tEmN6thrust24THRUST_300001_SM_1000_NS8cuda_cub20__uninitialized_fill7functorINS7_10device_ptrIlEElEEEEvT0_T1_ --------------------------
	.section	.text._ZN3cub18CUB_300001_SM_10006detail8for_each13static_kernelINS2_12policy_hub_t12policy_500_tEmN6thrust24THRUST_300001_SM_1000_NS8cuda_cub20__uninitialized_fill7functorINS7_10device_ptrIlEElEEEEvT0_T1_,"ax",@progbits
	.align	128
        .global         _ZN3cub18CUB_300001_SM_10006detail8for_each13static_kernelINS2_12policy_hub_t12policy_500_tEmN6thrust24THRUST_300001_SM_1000_NS8cuda_cub20__uninitialized_fill7functorINS7_10device_ptrIlEElEEEEvT0_T1_
        .type           _ZN3cub18CUB_300001_SM_10006detail8for_each13static_kernelINS2_12policy_hub_t12policy_500_tEmN6thrust24THRUST_300001_SM_1000_NS8cuda_cub20__uninitialized_fill7functorINS7_10device_ptrIlEElEEEEvT0_T1_,@function
        .size           _ZN3cub18CUB_300001_SM_10006detail8for_each13static_kernelINS2_12policy_hub_t12policy_500_tEmN6thrust24THRUST_300001_SM_1000_NS8cuda_cub20__uninitialized_fill7functorINS7_10device_ptrIlEElEEEEvT0_T1_,(.L_x_1908 - _ZN3cub18CUB_300001_SM_10006detail8for_each13static_kernelINS2_12policy_hub_t12policy_500_tEmN6thrust24THRUST_300001_SM_1000_NS8cuda_cub20__uninitialized_fill7functorINS7_10device_ptrIlEElEEEEvT0_T1_)
        .other          _ZN3cub18CUB_300001_SM_10006detail8for_each13static_kernelINS2_12policy_hub_t12policy_500_tEmN6thrust24THRUST_300001_SM_1000_NS8cuda_cub20__uninitialized_fill7functorINS7_10device_ptrIlEElEEEEvT0_T1_,@"STO_CUDA_ENTRY STV_DEFAULT"
_ZN3cub18CUB_300001_SM_10006detail8for_each13static_kernelINS2_12policy_hub_t12policy_500_tEmN6thrust24THRUST_300001_SM_1000_NS8cuda_cub20__uninitialized_fill7functorINS7_10device_ptrIlEElEEEEvT0_T1_:
.text._ZN3cub18CUB_300001_SM_10006detail8for_each13static_kernelINS2_12policy_hub_t12policy_500_tEmN6thrust24THRUST_300001_SM_1000_NS8cuda_cub20__uninitialized_fill7functorINS7_10device_ptrIlEElEEEEvT0_T1_:
        /* <DEDUP_REMOVED lines=8> */
[----:B------:R-:W-:-:S09]  /*0080*/  UISETP.GE.U32.AND.EX UP0, UPT, UR7, URZ, UPT, UP0 ;  /* 0x000000ff0700728c */ /* 0x000fd2000bf06100 */
[----:B--2---:R-:W-:Y:S05]  /*0090*/  BRA.U !UP0, `(.L_x_1886) ;  /* 0x0000000108287547 */ /* 0x004fea000b800000 */
[----:B------:R-:W0:Y:S01]  /*00a0*/  S2R R0, SR_TID.X ;  /* 0x0000000000007919 */ /* 0x000e220000002100 */
[----:B------:R-:W1:Y:S01]  /*00b0*/  LDCU.64 UR6, c[0x0][0x388] ;  /* 0x00007100ff0677ac */ /* 0x000e620008000a00 */
[----:B------:R-:W2:Y:S01]  /*00c0*/  LDC.64 R4, c[0x0][0x390] ;  /* 0x0000e400ff047b82 */ /* 0x000ea20000000a00 */
[----:B0-----:R-:W-:-:S05]  /*00d0*/  IADD3 R0, P0, PT, R0, UR4, RZ ;  /* 0x0000000400007c10 */ /* 0x001fca000ff1e0ff */
[----:B------:R-:W-:Y:S01]  /*00e0*/  IMAD.X R3, RZ, RZ, UR5, P0 ;  /* 0x00000005ff037e24 */ /* 0x000fe200080e06ff */
[----:B-1----:R-:W-:-:S04]  /*00f0*/  LEA R2, P0, R0, UR6, 0x3 ;  /* 0x0000000600027c11 */ /* 0x002fc8000f8018ff */
[----:B------:R-:W-:-:S05]  /*0100*/  LEA.HI.X R3, R0, UR7, R3, 0x3, P0 ;  /* 0x0000000700037c11 */ /* 0x000fca00080f1c03 */
[----:B--2---:R-:W-:Y:S04]  /*0110*/  STG.E.64 desc[UR8][R2.64], R4 ;  /* 0x0000000402007986 */ /* 0x004fe8000c101b08 */
[----:B------:R-:W-:Y:S01]  /*0120*/  STG.E.64 desc[UR8][R2.64+0x800], R4 ;  /* 0x0008000402007986 */ /* 0x000fe2000c101b08 */
[----:B------:R-:W-:Y:S05]  /*0130*/  EXIT ;  /* 0x000000000000794d */ /* 0x000fea0003800000 */
.L_x_1886:
[----:B------:R-:W0:Y:S01]  /*0140*/  S2R R0, SR_TID.X ;  /* 0x0000000000007919 */ /* 0x000e220000002100 */
[----:B------:R-:W-:Y:S01]  /*0150*/  IMAD.U32 R2, RZ, RZ, UR7 ;  /* 0x00000007ff027e24 */ /* 0x000fe2000f8e00ff */
[----:B------:R-:W1:Y:S01]  /*0160*/  LDCU.64 UR10, c[0x0][0x388] ;  /* 0x00007100ff0a77ac */ /* 0x000e620008000a00 */
[----:B------:R-:W-:Y:S01]  /*0170*/  IMAD.U32 R6, RZ, RZ, UR7 ;  /* 0x00000007ff067e24 */ /* 0x000fe2000f8e00ff */
[----:B0-----:R-:W-:-:S04]  /*0180*/  ISETP.LT.U32.AND P0, PT, R0, UR6, PT ;  /* 0x0000000600007c0c */ /* 0x001fc8000bf01070 */
[----:B------:R-:W-:Y:S01]  /*0190*/  ISETP.GT.U32.AND.EX P0, PT, R2, RZ, PT, P0 ;  /* 0x000000ff0200720c */ /* 0x000fe20003f04100 */
[C---:B------:R-:W-:Y:S01]  /*01a0*/  VIADD R2, R0.reuse, 0x100 ;  /* 0x0000010000027836 */ /* 0x040fe20000000000 */
[----:B------:R-:W-:-:S04]  /*01b0*/  IADD3 R0, P2, PT, R0, UR4, RZ ;  /* 0x0000000400007c10 */ /* 0x000fc8000ff5e0ff */
[----:B------:R-:W-:Y:S01]  /*01c0*/  ISETP.LT.U32.AND P1, PT, R2, UR6, PT ;  /* 0x0000000602007c0c */ /* 0x000fe2000bf21070 */
[----:B------:R-:W-:Y:S01]  /*01d0*/  IMAD.X R3, RZ, RZ, UR5, P2 ;  /* 0x00000005ff037e24 */ /* 0x000fe200090e06ff */
[----:B-1----:R-:W-:Y:S02]  /*01e0*/  LEA R2, P2, R0, UR10, 0x3 ;  /* 0x0000000a00027c11 */ /* 0x002fe4000f8418ff */
[----:B------:R-:W-:Y:S02]  /*01f0*/  ISETP.GT.U32.AND.EX P1, PT, R6, RZ, PT, P1 ;  /* 0x000000ff0600720c */ /* 0x000fe40003f24110 */
[----:B------:R-:W-:Y:S01]  /*0200*/  LEA.HI.X R3, R0, UR11, R3, 0x3, P2 ;  /* 0x0000000b00037c11 */ /* 0x000fe200090f1c03 */
[----:B------:R-:W0:Y:S04]  /*0210*/  @P0 LDC.64 R4, c[0x0][0x390] ;  /* 0x0000e400ff040b82 */ /* 0x000e280000000a00 */
[----:B0-----:R0:W-:Y:S06]  /*0220*/  @P0 STG.E.64 desc[UR8][R2.64], R4 ;  /* 0x0000000402000986 */ /* 0x0011ec000c101b08 */
[----:B------:R-:W-:Y:S05]  /*0230*/  @!P1 EXIT ;  /* 0x000000000000994d */ /* 0x000fea0003800000 */
[----:B0-----:R-:W0:Y:S02]  /*0240*/  LDC.64 R4, c[0x0][0x390] ;  /* 0x0000e400ff047b82 */ /* 0x001e240000000a00 */
[----:B0-----:R-:W-:Y:S01]  /*0250*/  STG.E.64 desc[UR8][R2.64+0x800], R4 ;  /* 0x0008000402007986 */ /* 0x001fe2000c101b08 */
[----:B------:R-:W-:Y:S05]  /*0260*/  EXIT ;  /* 0x000000000000794d */ /* 0x000fea0003800000 */
.L_x_1887:
        /* <DEDUP_REMOVED lines=9> */
.L_x_1908:


//--------------------- .text._ZN3cub18CUB_300001_SM_10006detail11EmptyKernelIvEEvv --------------------------
	.section	.text._ZN3cub18CUB_300001_SM_10006detail11EmptyKernelIvEEvv,"ax",@progbits
	.align	128
        .global         _ZN3cub18CUB_300001_SM_10006detail11EmptyKernelIvEEvv
        .type           _ZN3cub18CUB_300001_SM_10006detail11EmptyKernelIvEEvv,@function
        .size           _ZN3cub18CUB_300001_SM_10006detail11EmptyKernelIvEEvv,(.L_x_1909 - _ZN3cub18CUB_300001_SM_10006detail11EmptyKernelIvEEvv)
        .other          _ZN3cub18CUB_300001_SM_10006detail11EmptyKernelIvEEvv,@"STO_CUDA_ENTRY STV_DEFAULT"
_ZN3cub18CUB_300001_SM_10006detail11EmptyKernelIvEEvv:
.text._ZN3cub18CUB_300001_SM_10006detail11EmptyKernelIvEEvv:
[----:B------:R-:W-:Y:S01]  /*0000*/  LDC R1, c[0x0][0x37c] ;  /* 0x0000df00ff017b82 */ /* 0x000fe20000000800 */
[----:B------:R-:W-:Y:S05]  /*0010*/  EXIT ;  /* 0x000000000000794d */ /* 0x000fea0003800000 */
.L_x_1888:
        /* <DEDUP_REMOVED lines=14> */
.L_x_1909:


//--------------------- .nv.shared._ZN3cub18CUB_300001_SM_10006detail6reduce28DeviceReduceSingleTileKernelINS2_10policy_hubIdyN4cuda3std3__44plusIdEEE10Policy1000EPdSC_iS9_ddNS7_10__identityEEEvT0_T1_T2_T3_T4_T6_ --------------------------
	.section	.nv.shared._ZN3cub18CUB_300001_SM_10006detail6reduce28DeviceReduceSingleTileKernelINS2_10policy_hubIdyN4cuda3std3__44plusIdEEE10Policy1000EPdSC_iS9_ddNS7_10__identityEEEvT0_T1_T2_T3_T4_T6_,"aw",@nobits
	.sectionflags	@""
	.align	8
.nv.shared._ZN3cub18CUB_300001_SM_10006detail6reduce28DeviceReduceSingleTileKernelINS2_10policy_hubIdyN4cuda3std3__44plusIdEEE10Policy1000EPdSC_iS9_ddNS7_10__identityEEEvT0_T1_T2_T3_T4_T6_:
	.zero		1176


//--------------------- .nv.shared.reserved.0     --------------------------
	.section	.nv.shared.reserved.0,"aw",@nobits
	.weak		__nv_reservedSMEM_offset_0_alias
	.size		__nv_reservedSMEM_offset_0_alias, 0, 64
	.other		__nv_reservedSMEM_offset_0_alias,@"STO_CUDA_RESERVED_SHARED STV_DEFAULT"
__nv_reservedSMEM_offset_0_alias:
	.zero		0
	.zero		64


//--------------------- .nv.global                --------------------------
	.section	.nv.global,"aw",@nobits
.nv.global:
	.type		_ZN30_INTERNAL_ccf918e9_4_k_cu_main6thrust24THRUST_300001_SM_1000_NS3seqE,@object
	.size		_ZN30_INTERNAL_ccf918e9_4_k_cu_main6thrust24THRUST_300001_SM_1000_NS3seqE,(_ZN30_INTERNAL_ccf918e9_4_k_cu_main4cuda3std3__48in_placeE - _ZN30_INTERNAL_ccf918e9_4_k_cu_main6thrust24THRUST_300001_SM_1000_NS3seqE)
_ZN30_INTERNAL_ccf918e9_4_k_cu_main6thrust24THRUST_300001_SM_1000_NS3seqE:
	.zero		1
	.type		_ZN30_INTERNAL_ccf918e9_4_k_cu_main4cuda3std3__48in_placeE,@object
	.size		_ZN30_INTERNAL_ccf918e9_4_k_cu_main4cuda3std3__48in_placeE,(_ZN30_INTERNAL_ccf918e9_4_k_cu_main4cuda3std6ranges3__45__cpo4sizeE - _ZN30_INTERNAL_ccf918e9_4_k_cu_main4cuda3std3__48in_placeE)
_ZN30_INTERNAL_ccf918e9_4_k_cu_main4cuda3std3__48in_placeE:
	.zero		1
	.type		_ZN30_INTERNAL_ccf918e9_4_k_cu_main4cuda3std6ranges3__45__cpo4sizeE,@object
	.size		_ZN30_INTERNAL_ccf918e9_4_k_cu_main4cuda3std6ranges3__45__cpo4sizeE,(_ZN30_INTERNAL_ccf918e9_4_k_cu_main6thrust24THRUST_300001_SM_1000_NS12placeholders2_3E - _ZN30_INTERNAL_ccf918e9_4_k_cu_main4cuda3std6ranges3__45__cpo4sizeE)
_ZN30_INTERNAL_ccf918e9_4_k_cu_main4cuda3std6ranges3__45__cpo4sizeE:
	.zero		1
	.type		_ZN30_INTERNAL_ccf918e9_4_k_cu_main6thrust24THRUST_300001_SM_1000_NS12placeholders2_3E,@object
	.size		_ZN30_INTERNAL_ccf918e9_4_k_cu_main6thrust24THRUST_300001_SM_1000_NS12placeholders2_3E,(_ZN30_INTERNAL_ccf918e9_4_k_cu_main4cuda3std3__45__cpo6cbeginE - _ZN30_INTERNAL_ccf918e9_4_k_cu_main6thrust24THRUST_300001_SM_1000_NS12placeholders2_3E)
_ZN30_INTERNAL_ccf918e9_4_k_cu_main6thrust24THRUST_300001_SM_1000_NS12placeholders2_3E:
	.zero		1
	.type		_ZN30_INTERNAL_ccf918e9_4_k_cu_main4cuda3std3__45__cpo6cbeginE,@object
	.size		_ZN30_INTERNAL_ccf918e9_4_k_cu_main4cuda3std3__45__cpo6cbeginE,(_ZN30_INTERNAL_ccf918e9_4_k_cu_main4cuda3std6ranges3__45__cpo6cbeginE - _ZN30_INTERNAL_ccf918e9_4_k_cu_main4cuda3std3__45__cpo6cbeginE)
_ZN30_INTERNAL_ccf918e9_4_k_cu_main4cuda3std3__45__cpo6cbeginE:
	.zero		1
	.type		_ZN30_INTERNAL_ccf918e9_4_k_cu_main4cuda3std6ranges3__45__cpo6cbeginE,@object
	.size		_ZN30_INTERNAL_ccf918e9_4_k_cu_main4cuda3std6ranges3__45__cpo6cbeginE,(_ZN30_INTERNAL_ccf918e9_4_k_cu_main6thrust24THRUST_300001_SM_1000_NS12placeholders2_7E - _ZN30_INTERNAL_ccf918e9_4_k_cu_main4cuda3std6ranges3__45__cpo6cbeginE)
_ZN30_INTERNAL_ccf918e9_4_k_cu_main4cuda3std6ranges3__45__cpo6cbeginE:
	.zero		1
	.type		_ZN30_INTERNAL_ccf918e9_4_k_cu_main6thrust24THRUST_300001_SM_1000_NS12placeholders2_7E,@object
	.size		_ZN30_INTERNAL_ccf918e9_4_k_cu_main6thrust24THRUST_300001_SM_1000_NS12placeholders2_7E,(_ZN30_INTERNAL_ccf918e9_4_k_cu_main4cuda3std3__45__cpo7crbeginE - _ZN30_INTERNAL_ccf918e9_4_k_cu_main6thrust24THRUST_300001_SM_1000_NS12placeholders2_7E)
_ZN30_INTERNAL_ccf918e9_4_k_cu_main6thrust24THRUST_300001_SM_1000_NS12placeholders2_7E:
	.zero		1
	.type		_ZN30_INTERNAL_ccf918e9_4_k_cu_main4cuda3std3__45__cpo7crbeginE,@object
	.size		_ZN30_INTERNAL_ccf918e9_4_k_cu_main4cuda3std3__45__cpo7crbeginE,(_ZN30_INTERNAL_ccf918e9_4_k_cu_main4cuda3std6ranges3__45__cpo4nextE - _ZN30_INTERNAL_ccf918e9_4_k_cu_main4cuda3std3__45__cpo7crbeginE)
_ZN30_INTERNAL_ccf918e9_4_k_cu_main4cuda3std3__45__cpo7crbeginE:
	.zero		1
	.type		_ZN30_INTERNAL_ccf918e9_4_k_cu_main4cuda3std6ranges3__45__cpo4nextE,@object
	.size		_ZN30_INTERNAL_ccf918e9_4_k_cu_main4cuda3std6ranges3__45__cpo4nextE,(_ZN30_INTERNAL_ccf918e9_4_k_cu_main4cuda3std6ranges3__45__cpo4swapE - _ZN30_INTERNAL_ccf918e9_4_k_cu_main4cuda3std6ranges3__45__cpo4nextE)
_ZN30_INTERNAL_ccf918e9_4_k_cu_main4cuda3std6ranges3__45__cpo4nextE:
	.zero		1
	.type		_ZN30_INTERNAL_ccf918e9_4_k_cu_main4cuda3std6ranges3__45__cpo4swapE,@object
	.size		_ZN30_INTERNAL_ccf918e9_4_k_cu_main4cuda3std6ranges3__45__cpo4swapE,(_ZN30_INTERNAL_ccf918e9_4_k_cu_main6thrust24THRUST_300001_SM_1000_NS8cuda_cub10par_nosyncE - _ZN30_INTERNAL_ccf918e9_4_k_cu_main4cuda3std6ranges3__45__cpo4swapE)
_ZN30_INTERNAL_ccf918e9_4_k_cu_main4cuda3std6ranges3__45__cpo4swapE:
	.zero		1
	.type		_ZN30_INTERNAL_ccf918e9_4_k_cu_main6thrust24THRUST_300001_SM_1000_NS8cuda_cub10par_nosyncE,@object
	.size		_ZN30_INTERNAL_ccf918e9_4_k_cu_main6thrust24THRUST_300001_SM_1000_NS8cuda_cub10par_nosyncE,(_ZN30_INTERNAL_ccf918e9_4_k_cu_main6thrust24THRUST_300001_SM_1000_NS12placeholders2_9E - _ZN30_INTERNAL_ccf918e9_4_k_cu_main6thrust24THRUST_300001_SM_1000_NS8cuda_cub10par_nosyncE)
_ZN30_INTERNAL_ccf918e9_4_k_cu_main6thrust24THRUST_300001_SM_1000_NS8cuda_cub10par_nosyncE:
	.zero		1
	.type		_ZN30_INTERNAL_ccf918e9_4_k_cu_main6thrust24THRUST_300001_SM_1000_NS12placeholders2_9E,@object
	.size		_ZN30_INTERNAL_ccf918e9_4_k_cu_main6thrust24THRUST_300001_SM_1000_NS12placeholders2_9E,(_ZN30_INTERNAL_ccf918e9_4_k_cu_main4cuda3std3__432_GLOBAL__N__ccf918e9_4_k_cu_main6ignoreE - _ZN30_INTERNAL_ccf918e9_4_k_cu_main6thrust24THRUST_300001_SM_1000_NS12placeholders2_9E)
_ZN30_INTERNAL_ccf918e9_4_k_cu_main6thrust24THRUST_300001_SM_1000_NS12placeholders2_9E:
	.zero		1
	.type		_ZN30_INTERNAL_ccf918e9_4_k_cu_main4cuda3std3__432_GLOBAL__N__ccf918e9_4_k_cu_main6ignoreE,@object
	.size		_ZN30_INTERNAL_ccf918e9_4_k_cu_main4cuda3std3__432_GLOBAL__N__ccf918e9_4_k_cu_main6ignoreE,(_ZN30_INTERNAL_ccf918e9_4_k_cu_main4cuda3std6ranges3__45__cpo4dataE - _ZN30_INTERNAL_ccf918e9_4_k_cu_main4cuda3std3__432_GLOBAL__N__ccf918e9_4_k_cu_main6ignoreE)
_ZN30_INTERNAL_ccf918e9_4_k_cu_main4cuda3std3__432_GLOBAL__N__ccf918e9_4_k_cu_main6ignoreE:
	.zero		1
	.type		_ZN30_INTERNAL_ccf918e9_4_k_cu_main4cuda3std6ranges3__45__cpo4dataE,@object
	.size		_ZN30_INTERNAL_ccf918e9_4_k_cu_main4cuda3std6ranges3__45__cpo4dataE,(_ZN30_INTERNAL_ccf918e9_4_k_cu_main6thrust24THRUST_300001_SM_1000_NS12placeholders2_1E - _ZN30_INTERNAL_ccf918e9_4_k_cu_main4cuda3std6ranges3__45__cpo4dataE)
_ZN30_INTERNAL_ccf918e9_4_k_cu_main4cuda3std6ranges3__45__cpo4dataE:
	.zero		1
	.type		_ZN30_INTERNAL_ccf918e9_4_k_cu_main6thrust24THRUST_300001_SM_1000_NS12placeholders2_1E,@object
	.size		_ZN30_INTERNAL_ccf918e9_4_k_cu_main6thrust24THRUST_300001_SM_1000_NS12placeholders2_1E,(_ZN30_INTERNAL_ccf918e9_4_k_cu_main4cuda3std3__45__cpo5beginE - _ZN30_INTERNAL_ccf918e9_4_k_cu_main6thrust24THRUST_300001_SM_1000_NS12placeholders2_1E)
_ZN30_INTERNAL_ccf918e9_4_k_cu_main6thrust24THRUST_300001_SM_1000_NS12placeholders2_1E:
	.zero		1
	.type		_ZN30_INTERNAL_ccf918e9_4_k_cu_main4cuda3std3__45__cpo5beginE,@object
	.size		_ZN30_INTERNAL_ccf918e9_4_k_cu_main4cuda3std3__45__cpo5beginE,(_ZN30_INTERNAL_ccf918e9_4_k_cu_main4cuda3std6ranges3__45__cpo5beginE - _ZN30_INTERNAL_ccf918e9_4_k_cu_main4cuda3std3__45__cpo5beginE)
_ZN30_INTERNAL_ccf918e9_4_k_cu_main4cuda3std3__45__cpo5beginE:
	.zero		1
	.type		_ZN30_INTERNAL_ccf918e9_4_k_cu_main4cuda3std6ranges3__45__cpo5beginE,@object
	.size		_ZN30_INTERNAL_ccf918e9_4_k_cu_main4cuda3std6ranges3__45__cpo5beginE,(_ZN30_INTERNAL_ccf918e9_4_k_cu_main6thrust24THRUST_300001_SM_1000_NS12placeholders2_5E - _ZN30_INTERNAL_ccf918e9_4_k_cu_main4cuda3std6ranges3__45__cpo5beginE)
_ZN30_INTERNAL_ccf918e9_4_k_cu_main4cuda3std6ranges3__45__cpo5beginE:
	.zero		1
	.type		_ZN30_INTERNAL_ccf918e9_4_k_cu_main6thrust24THRUST_300001_SM_1000_NS12placeholders2_5E,@object
	.size		_ZN30_INTERNAL_ccf918e9_4_k_cu_main6thrust24THRUST_300001_SM_1000_NS12placeholders2_5E,(_ZN30_INTERNAL_ccf918e9_4_k_cu_main4cuda3std3__45__cpo6rbeginE - _ZN30_INTERNAL_ccf918e9_4_k_cu_main6thrust24THRUST_300001_SM_1000_NS12placeholders2_5E)
_ZN30_INTERNAL_ccf918e9_4_k_cu_main6thrust24THRUST_300001_SM_1000_NS12placeholders2_5E:
	.zero		1
	.type		_ZN30_INTERNAL_ccf918e9_4_k_cu_main4cuda3std3__45__cpo6rbeginE,@object
	.size		_ZN30_INTERNAL_ccf918e9_4_k_cu_main4cuda3std3__45__cpo6rbeginE,(_ZN30_INTERNAL_ccf918e9_4_k_cu_main4cuda3std6ranges3__45__cpo7advanceE - _ZN30_INTERNAL_ccf918e9_4_k_cu_main4cuda3std3__45__cpo6rbeginE)
_ZN30_INTERNAL_ccf918e9_4_k_cu_main4cuda3std3__45__cpo6rbeginE:
	.zero		1
	.type		_ZN30_INTERNAL_ccf918e9_4_k_cu_main4cuda3std6ranges3__45__cpo7advanceE,@object
	.size		_ZN30_INTERNAL_ccf918e9_4_k_cu_main4cuda3std6ranges3__45__cpo7advanceE,(_ZN30_INTERNAL_ccf918e9_4_k_cu_main4cuda3std3__47nulloptE - _ZN30_INTERNAL_ccf918e9_4_k_cu_main4cuda3std6ranges3__45__cpo7advanceE)
_ZN30_INTERNAL_ccf918e9_4_k_cu_main4cuda3std6ranges3__45__cpo7advanceE:
	.zero		1
	.type		_ZN30_INTERNAL_ccf918e9_4_k_cu_main4cuda3std3__47nulloptE,@object
	.size		_ZN30_INTERNAL_ccf918e9_4_k_cu_main4cuda3std3__47nulloptE,(_ZN30_INTERNAL_ccf918e9_4_k_cu_main4cuda3std6ranges3__45__cpo8distanceE - _ZN30_INTERNAL_ccf918e9_4_k_cu_main4cuda3std3__47nulloptE)
_ZN30_INTERNAL_ccf918e9_4_k_cu_main4cuda3std3__47nulloptE:
	.zero		1
	.type		_ZN30_INTERNAL_ccf918e9_4_k_cu_main4cuda3std6ranges3__45__cpo8distanceE,@object
	.size		_ZN30_INTERNAL_ccf918e9_4_k_cu_main4cuda3std6ranges3__45__cpo8distanceE,(_ZN30_INTERNAL_ccf918e9_4_k_cu_main6thrust24THRUST_300001_SM_1000_NS12placeholders3_10E - _ZN30_INTERNAL_ccf918e9_4_k_cu_main4cuda3std6ranges3__45__cpo8distanceE)
_ZN30_INTERNAL_ccf918e9_4_k_cu_main4cuda3std6ranges3__45__cpo8distanceE:
	.zero		1
	.type		_ZN30_INTERNAL_ccf918e9_4_k_cu_main6thrust24THRUST_300001_SM_1000_NS12placeholders3_10E,@object
	.size		_ZN30_INTERNAL_ccf918e9_4_k_cu_main6thrust24THRUST_300001_SM_1000_NS12placeholders3_10E,(_ZN30_INTERNAL_ccf918e9_4_k_cu_main4cuda3std3__419piecewise_constructE - _ZN30_INTERNAL_ccf918e9_4_k_cu_main6thrust24THRUST_300001_SM_1000_NS12placeholders3_10E)
_ZN30_INTERNAL_ccf918e9_4_k_cu_main6thrust24THRUST_300001_SM_1000_NS12placeholders3_10E:
	.zero		1
	.type		_ZN30_INTERNAL_ccf918e9_4_k_cu_main4cuda3std3__419piecewise_constructE,@object
	.size		_ZN30_INTERNAL_ccf918e9_4_k_cu_main4cuda3std3__419piecewise_constructE,(_ZN30_INTERNAL_ccf918e9_4_k_cu_main4cuda3std6ranges3__45__cpo5cdataE - _ZN30_INTERNAL_ccf918e9_4_k_cu_main4cuda3std3__419piecewise_constructE)
_ZN30_INTERNAL_ccf918e9_4_k_cu_main4cuda3std3__419piecewise_constructE:
	.zero		1
	.type		_ZN30_INTERNAL_ccf918e9_4_k_cu_main4cuda3std6ranges3__45__cpo5cdataE,@object
	.size		_ZN30_INTERNAL_ccf918e9_4_k_cu_main4cuda3std6ranges3__45__cpo5cdataE,(_ZN30_INTERNAL_ccf918e9_4_k_cu_main6thrust24THRUST_300001_SM_1000_NS12placeholders2_2E - _ZN30_INTERNAL_ccf918e9_4_k_cu_main4cuda3std6ranges3__45__cpo5cdataE)
_ZN30_INTERNAL_ccf918e9_4_k_cu_main4cuda3std6ranges3__45__cpo5cdataE:
	.zero		1
	.type		_ZN30_INTERNAL_ccf918e9_4_k_cu_main6thrust24THRUST_300001_SM_1000_NS12placeholders2_2E,@object
	.size		_ZN30_INTERNAL_ccf918e9_4_k_cu_main6thrust24THRUST_300001_SM_1000_NS12placeholders2_2E,(_ZN30_INTERNAL_ccf918e9_4_k_cu_main4cuda3std3__45__cpo3endE - _ZN30_INTERNAL_ccf918e9_4_k_cu_main6thrust24THRUST_300001_SM_1000_NS12placeholders2_2E)
_ZN30_INTERNAL_ccf918e9_4_k_cu_main6thrust24THRUST_300001_SM_1000_NS12placeholders2_2E:
	.zero		1
	.type		_ZN30_INTERNAL_ccf918e9_4_k_cu_main4cuda3std3__45__cpo3endE,@object
	.size		_ZN30_INTERNAL_ccf918e9_4_k_cu_main4cuda3std3__45__cpo3endE,(_ZN30_INTERNAL_ccf918e9_4_k_cu_main4cuda3std6ranges3__45__cpo3endE - _ZN30_INTERNAL_ccf918e9_4_k_cu_main4cuda3std3__45__cpo3endE)
_ZN30_INTERNAL_ccf918e9_4_k_cu_main4cuda3std3__45__cpo3endE:
	.zero		1
	.type		_ZN30_INTERNAL_ccf918e9_4_k_cu_main4cuda3std6ranges3__45__cpo3endE,@object
	.size		_ZN30_INTERNAL_ccf918e9_4_k_cu_main4cuda3std6ranges3__45__cpo3endE,(_ZN30_INTERNAL_ccf918e9_4_k_cu_main6thrust24THRUST_300001_SM_1000_NS12placeholders2_6E - _ZN30_INTERNAL_ccf918e9_4_k_cu_main4cuda3std6ranges3__45__cpo3endE)
_ZN30_INTERNAL_ccf918e9_4_k_cu_main4cuda3std6ranges3__45__cpo3endE:
	.zero		1
	.type		_ZN30_INTERNAL_ccf918e9_4_k_cu_main6thrust24THRUST_300001_SM_1000_NS12placeholders2_6E,@object
	.size		_ZN30_INTERNAL_ccf918e9_4_k_cu_main6thrust24THRUST_300001_SM_1000_NS12placeholders2_6E,(_ZN30_INTERNAL_ccf918e9_4_k_cu_main4cuda3std3__45__cpo4rendE - _ZN30_INTERNAL_ccf918e9_4_k_cu_main6thrust24THRUST_300001_SM_1000_NS12placeholders2_6E)
_ZN30_INTERNAL_ccf918e9_4_k_cu_main6thrust24THRUST_300001_SM_1000_NS12placeholders2_6E:
	.zero		1
	.type		_ZN30_INTERNAL_ccf918e9_4_k_cu_main4cuda3std3__45__cpo4rendE,@object
	.size		_ZN30_INTERNAL_ccf918e9_4_k_cu_main4cuda3std3__45__cpo4rendE,(_ZN30_INTERNAL_ccf918e9_4_k_cu_main4cuda3std6ranges3__45__cpo9iter_swapE - _ZN30_INTERNAL_ccf918e9_4_k_cu_main4cuda3std3__45__cpo4rendE)
_ZN30_INTERNAL_ccf918e9_4_k_cu_main4cuda3std3__45__cpo4rendE:
	.zero		1
	.type		_ZN30_INTERNAL_ccf918e9_4_k_cu_main4cuda3std6ranges3__45__cpo9iter_swapE,@object
	.size		_ZN30_INTERNAL_ccf918e9_4_k_cu_main4cuda3std6ranges3__45__cpo9iter_swapE,(_ZN30_INTERNAL_ccf918e9_4_k_cu_main4cuda3std3__48unexpectE - _ZN30_INTERNAL_ccf918e9_4_k_cu_main4cuda3std6ranges3__45__cpo9iter_swapE)
_ZN30_INTERNAL_ccf918e9_4_k_cu_main4cuda3std6ranges3__45__cpo9iter_swapE:
	.zero		1
	.type		_ZN30_INTERNAL_ccf918e9_4_k_cu_main4cuda3std3__48unexpectE,@object
	.size		_ZN30_INTERNAL_ccf918e9_4_k_cu_main4cuda3std3__48unexpectE,(_ZN30_INTERNAL_ccf918e9_4_k_cu_main6thrust24THRUST_300001_SM_1000_NS8cuda_cub3parE - _ZN30_INTERNAL_ccf918e9_4_k_cu_main4cuda3std3__48unexpectE)
_ZN30_INTERNAL_ccf918e9_4_k_cu_main4cuda3std3__48unexpectE:
	.zero		1
	.type		_ZN30_INTERNAL_ccf918e9_4_k_cu_main6thrust24THRUST_300001_SM_1000_NS8cuda_cub3parE,@object
	.size		_ZN30_INTERNAL_ccf918e9_4_k_cu_main6thrust24THRUST_300001_SM_1000_NS8cuda_cub3parE,(_ZN30_INTERNAL_ccf918e9_4_k_cu_main6thrust24THRUST_300001_SM_1000_NS12placeholders2_4E - _ZN30_INTERNAL_ccf918e9_4_k_cu_main6thrust24THRUST_300001_SM_1000_NS8cuda_cub3parE)
_ZN30_INTERNAL_ccf918e9_4_k_cu_main6thrust24THRUST_300001_SM_1000_NS8cuda_cub3parE:
	.zero		1
	.type		_ZN30_INTERNAL_ccf918e9_4_k_cu_main6thrust24THRUST_300001_SM_1000_NS12placeholders2_4E,@object
	.size		_ZN30_INTERNAL_ccf918e9_4_k_cu_main6thrust24THRUST_300001_SM_1000_NS12placeholders2_4E,(_ZN30_INTERNAL_ccf918e9_4_k_cu_main4cuda3std3__45__cpo4cendE - _ZN30_INTERNAL_ccf918e9_4_k_cu_main6thrust24THRUST_300001_SM_1000_NS12placeholders2_4E)
_ZN30_INTERNAL_ccf918e9_4_k_cu_main6thrust24THRUST_300001_SM_1000_NS12placeholders2_4E:
	.zero		1
	.type		_ZN30_INTERNAL_ccf918e9_4_k_cu_main4cuda3std3__45__cpo4cendE,@object
	.size		_ZN30_INTERNAL_ccf918e9_4_k_cu_main4cuda3std3__45__cpo4cendE,(_ZN30_INTERNAL_ccf918e9_4_k_cu_main4cuda3std6ranges3__45__cpo4cendE - _ZN30_INTERNAL_ccf918e9_4_k_cu_main4cuda3std3__45__cpo4cendE)
_ZN30_INTERNAL_ccf918e9_4_k_cu_main4cuda3std3__45__cpo4cendE:
	.zero		1
	.type		_ZN30_INTERNAL_ccf918e9_4_k_cu_main4cuda3std6ranges3__45__cpo4cendE,@object
	.size		_ZN30_INTERNAL_ccf918e9_4_k_cu_main4cuda3std6ranges3__45__cpo4cendE,(_ZN30_INTERNAL_ccf918e9_4_k_cu_main4cuda3std3__420unreachable_sentinelE - _ZN30_INTERNAL_ccf918e9_4_k_cu_main4cuda3std6ranges3__45__cpo4cendE)
_ZN30_INTERNAL_ccf918e9_4_k_cu_main4cuda3std6ranges3__45__cpo4cendE:
	.zero		1
	.type		_ZN30_INTERNAL_ccf918e9_4_k_cu_main4cuda3std3__420unreachable_sentinelE,@object
	.size		_ZN30_INTERNAL_ccf918e9_4_k_cu_main4cuda3std3__420unreachable_sentinelE,(_ZN30_INTERNAL_ccf918e9_4_k_cu_main4cuda3std6ranges3__45__cpo5ssizeE - _ZN30_INTERNAL_ccf918e9_4_k_cu_main4cuda3std3__420unreachable_sentinelE)
_ZN30_INTERNAL_ccf918e9_4_k_cu_main4cuda3std3__420unreachable_sentinelE:
	.zero		1
	.type		_ZN30_INTERNAL_ccf918e9_4_k_cu_main4cuda3std6ranges3__45__cpo5ssizeE,@object
	.size		_ZN30_INTERNAL_ccf918e9_4_k_cu_main4cuda3std6ranges3__45__cpo5ssizeE,(_ZN30_INTERNAL_ccf918e9_4_k_cu_main6thrust24THRUST_300001_SM_1000_NS12placeholders2_8E - _ZN30_INTERNAL_ccf918e9_4_k_cu_main4cuda3std6ranges3__45__cpo5ssizeE)
_ZN30_INTERNAL_ccf918e9_4_k_cu_main4cuda3std6ranges3__45__cpo5ssizeE:
	.zero		1
	.type		_ZN30_INTERNAL_ccf918e9_4_k_cu_main6thrust24THRUST_300001_SM_1000_NS12placeholders2_8E,@object
	.size		_ZN30_INTERNAL_ccf918e9_4_k_cu_main6thrust24THRUST_300001_SM_1000_NS12placeholders2_8E,(_ZN30_INTERNAL_ccf918e9_4_k_cu_main4cuda3std3__45__cpo5crendE - _ZN30_INTERNAL_ccf918e9_4_k_cu_main6thrust24THRUST_300001_SM_1000_NS12placeholders2_8E)
_ZN30_INTERNAL_ccf918e9_4_k_cu_main6thrust24THRUST_300001_SM_1000_NS12placeholders2_8E:
	.zero		1
	.type		_ZN30_INTERNAL_ccf918e9_4_k_cu_main4cuda3std3__45__cpo5crendE,@object
	.size		_ZN30_INTERNAL_ccf918e9_4_k_cu_main4cuda3std3__45__cpo5crendE,(_ZN30_INTERNAL_ccf918e9_4_k_cu_main4cuda3std6ranges3__45__cpo4prevE - _ZN30_INTERNAL_ccf918e9_4_k_cu_main4cuda3std3__45__cpo5crendE)
_ZN30_INTERNAL_ccf918e9_4_k_cu_main4cuda3std3__45__cpo5crendE:
	.zero		1
	.type		_ZN30_INTERNAL_ccf918e9_4_k_cu_main4cuda3std6ranges3__45__cpo4prevE,@object
	.size		_ZN30_INTERNAL_ccf918e9_4_k_cu_main4cuda3std6ranges3__45__cpo4prevE,(_ZN30_INTERNAL_ccf918e9_4_k_cu_main4cuda3std6ranges3__45__cpo9iter_moveE - _ZN30_INTERNAL_ccf918e9_4_k_cu_main4cuda3std6ranges3__45__cpo4prevE)
_ZN30_INTERNAL_ccf918e9_4_k_cu_main4cuda3std6ranges3__45__cpo4prevE:
	.zero		1
	.type		_ZN30_INTERNAL_ccf918e9_4_k_cu_main4cuda3std6ranges3__45__cpo9iter_moveE,@object
	.size		_ZN30_INTERNAL_ccf918e9_4_k_cu_main4cuda3std6ranges3__45__cpo9iter_moveE,(_ZN30_INTERNAL_ccf918e9_4_k_cu_main6thrust24THRUST_300001_SM_1000_NS6system6detail10sequential3seqE - _ZN30_INTERNAL_ccf918e9_4_k_cu_main4cuda3std6ranges3__45__cpo9iter_moveE)
_ZN30_INTERNAL_ccf918e9_4_k_cu_main4cuda3std6ranges3__45__cpo9iter_moveE:
	.zero		1
	.type		_ZN30_INTERNAL_ccf918e9_4_k_cu_main6thrust24THRUST_300001_SM_1000_NS6system6detail10sequential3seqE,@object
	.size		_ZN30_INTERNAL_ccf918e9_4_k_cu_main6thrust24THRUST_300001_SM_1000_NS6system6detail10sequential3seqE,(.L_31 - _ZN30_INTERNAL_ccf918e9_4_k_cu_main6thrust24THRUST_300001_SM_1000_NS6system6detail10sequential3seqE)
_ZN30_INTERNAL_ccf918e9_4_k_cu_main6thrust24THRUST_300001_SM_1000_NS6system6detail10sequential3seqE:
	.zero		1
.L_31:


//--------------------- .nv.shared._ZN3cub18CUB_300001_SM_10006detail6reduce18DeviceReduceKernelINS2_10policy_hubIdyN4cuda3std3__44plusIdEEE10Policy1000EN6thrust24THRUST_300001_SM_1000_NS6detail15normal_iteratorINSD_10device_ptrIlEEEEyS9_d6squareIdEEEvT0_PT3_T1_NS0_13GridEvenShareISO_EET2_T4_ --------------------------
	.section	.nv.shared._ZN3cub18CUB_300001_SM_10006detail6reduce18DeviceReduceKernelINS2_10policy_hubIdyN4cuda3std3__44plusIdEEE10Policy1000EN6thrust24THRUST_300001_SM_1000_NS6detail15normal_iteratorINSD_10device_ptrIlEEEEyS9_d6squareIdEEEvT0_PT3_T1_NS0_13GridEvenShareISO_EET2_T4_,"aw",@nobits
	.sectionflags	@""
	.align	8
.nv.shared._ZN3cub18CUB_300001_SM_10006detail6reduce18DeviceReduceKernelINS2_10policy_hubIdyN4cuda3std3__44plusIdEEE10Policy1000EN6thrust24THRUST_300001_SM_1000_NS6detail15normal_iteratorINSD_10device_ptrIlEEEEyS9_d6squareIdEEEvT0_PT3_T1_NS0_13GridEvenShareISO_EET2_T4_:
	.zero		1176


//--------------------- .nv.shared._ZN3cub18CUB_300001_SM_10006detail6reduce28DeviceReduceSingleTileKernelINS2_10policy_hubIdyN4cuda3std3__44plusIdEEE10Policy1000EN6thrust24THRUST_300001_SM_1000_NS6detail15normal_iteratorINSD_10device_ptrIlEEEEPdyS9_dd6squareIdEEEvT0_T1_T2_T3_T4_T6_ --------------------------
	.section	.nv.shared._ZN3cub18CUB_300001_SM_10006detail6reduce28DeviceReduceSingleTileKernelINS2_10policy_hubIdyN4cuda3std3__44plusIdEEE10Policy1000EN6thrust24THRUST_300001_SM_1000_NS6detail15normal_iteratorINSD_10device_ptrIlEEEEPdyS9_dd6squareIdEEEvT0_T1_T2_T3_T4_T6_,"aw",@nobits
	.sectionflags	@""
	.align	8
.nv.shared._ZN3cub18CUB_300001_SM_10006detail6reduce28DeviceReduceSingleTileKernelINS2_10policy_hubIdyN4cuda3std3__44plusIdEEE10Policy1000EN6thrust24THRUST_300001_SM_1000_NS6detail15normal_iteratorINSD_10device_ptrIlEEEEPdyS9_dd6squareIdEEEvT0_T1_T2_T3_T4_T6_:
	.zero		1176


//--------------------- .nv.shared._ZN3cub18CUB_300001_SM_10006detail6reduce28DeviceReduceSingleTileKernelINS2_10policy_hubIdjN4cuda3std3__44plusIdEEE10Policy1000EPdSC_iS9_ddNS7_10__identityEEEvT0_T1_T2_T3_T4_T6_ --------------------------
	.section	.nv.shared._ZN3cub18CUB_300001_SM_10006detail6reduce28DeviceReduceSingleTileKernelINS2_10policy_hubIdjN4cuda3std3__44plusIdEEE10Policy1000EPdSC_iS9_ddNS7_10__identityEEEvT0_T1_T2_T3_T4_T6_,"aw",@nobits
	.sectionflags	@""
	.align	8
.nv.shared._ZN3cub18CUB_300001_SM_10006detail6reduce28DeviceReduceSingleTileKernelINS2_10policy_hubIdjN4cuda3std3__44plusIdEEE10Policy1000EPdSC_iS9_ddNS7_10__identityEEEvT0_T1_T2_T3_T4_T6_:
	.zero		1216


//--------------------- .nv.shared._ZN3cub18CUB_300001_SM_10006detail6reduce18DeviceReduceKernelINS2_10policy_hubIdjN4cuda3std3__44plusIdEEE10Policy1000EN6thrust24THRUST_300001_SM_1000_NS6detail15normal_iteratorINSD_10device_ptrIlEEEEjS9_d6squareIdEEEvT0_PT3_T1_NS0_13GridEvenShareISO_EET2_T4_ --------------------------
	.section	.nv.shared._ZN3cub18CUB_300001_SM_10006detail6reduce18DeviceReduceKernelINS2_10policy_hubIdjN4cuda3std3__44plusIdEEE10Policy1000EN6thrust24THRUST_300001_SM_1000_NS6detail15normal_iteratorINSD_10device_ptrIlEEEEjS9_d6squareIdEEEvT0_PT3_T1_NS0_13GridEvenShareISO_EET2_T4_,"aw",@nobits
	.sectionflags	@""
	.align	8
.nv.shared._ZN3cub18CUB_300001_SM_10006detail6reduce18DeviceReduceKernelINS2_10policy_hubIdjN4cuda3std3__44plusIdEEE10Policy1000EN6thrust24THRUST_300001_SM_1000_NS6detail15normal_iteratorINSD_10device_ptrIlEEEEjS9_d6squareIdEEEvT0_PT3_T1_NS0_13GridEvenShareISO_EET2_T4_:
	.zero		1216


//--------------------- .nv.shared._ZN3cub18CUB_300001_SM_10006detail6reduce28DeviceReduceSingleTileKernelINS2_10policy_hubIdjN4cuda3std3__44plusIdEEE10Policy1000EN6thrust24THRUST_300001_SM_1000_NS6detail15normal_iteratorINSD_10device_ptrIlEEEEPdjS9_dd6squareIdEEEvT0_T1_T2_T3_T4_T6_ --------------------------
	.section	.nv.shared._ZN3cub18CUB_300001_SM_10006detail6reduce28DeviceReduceSingleTileKernelINS2_10policy_hubIdjN4cuda3std3__44plusIdEEE10Policy1000EN6thrust24THRUST_300001_SM_1000_NS6detail15normal_iteratorINSD_10device_ptrIlEEEEPdjS9_dd6squareIdEEEvT0_T1_T2_T3_T4_T6_,"aw",@nobits
	.sectionflags	@""
	.align	8
.nv.shared._ZN3cub18CUB_300001_SM_10006detail6reduce28DeviceReduceSingleTileKernelINS2_10policy_hubIdjN4cuda3std3__44plusIdEEE10Policy1000EN6thrust24THRUST_300001_SM_1000_NS6detail15normal_iteratorINSD_10device_ptrIlEEEEPdjS9_dd6squareIdEEEvT0_T1_T2_T3_T4_T6_:
	.zero		1216


//--------------------- .nv.constant0._ZN3cub18CUB_300001_SM_10006detail6reduce28DeviceReduceSingleTileKernelINS2_10policy_hubIdyN4cuda3std3__44plusIdEEE10Policy1000EPdSC_iS9_ddNS7_10__identityEEEvT0_T1_T2_T3_T4_T6_ --------------------------
	.section	.nv.constant0._ZN3cub18CUB_300001_SM_10006detail6reduce28DeviceReduceSingleTileKernelINS2_10policy_hubIdyN4cuda3std3__44plusIdEEE10Policy1000EPdSC_iS9_ddNS7_10__identityEEEvT0_T1_T2_T3_T4_T6_,"a",@progbits
	.sectionflags	@""
	.align	4
.nv.constant0._ZN3cub18CUB_300001_SM_10006detail6reduce28DeviceReduceSingleTileKernelINS2_10policy_hubIdyN4cuda3std3__44plusIdEEE10Policy1000EPdSC_iS9_ddNS7_10__identityEEEvT0_T1_T2_T3_T4_T6_:
	.zero		929


//--------------------- .nv.constant0._ZN3cub18CUB_300001_SM_10006detail6reduce18DeviceReduceKernelINS2_10policy_hubIdyN4cuda3std3__44plusIdEEE10Policy1000EN6thrust24THRUST_300001_SM_1000_NS6detail15normal_iteratorINSD_10device_ptrIlEEEEyS9_d6squareIdEEEvT0_PT3_T1_NS0_13GridEvenShareISO_EET2_T4_ --------------------------
	.section	.nv.constant0._ZN3cub18CUB_300001_SM_10006detail6reduce18DeviceReduceKernelINS2_10policy_hubIdyN4cuda3std3__44plusIdEEE10Policy1000EN6thrust24THRUST_300001_SM_1000_NS6detail15normal_iteratorINSD_10device_ptrIlEEEEyS9_d6squareIdEEEvT0_PT3_T1_NS0_13GridEvenShareISO_EET2_T4_,"a",@progbits
	.sectionflags	@""
	.align	4
.nv.constant0._ZN3cub18CUB_300001_SM_10006detail6reduce18DeviceReduceKernelINS2_10policy_hubIdyN4cuda3std3__44plusIdEEE10Policy1000EN6thrust24THRUST_300001_SM_1000_NS6detail15normal_iteratorINSD_10device_ptrIlEEEEyS9_d6squareIdEEEvT0_PT3_T1_NS0_13GridEvenShareISO_EET2_T4_:
	.zero		1008


//--------------------- .nv.constant0._ZN3cub18CUB_300001_SM_10006detail6reduce28DeviceReduceSingleTileKernelINS2_10policy_hubIdyN4cuda3std3__44plusIdEEE10Policy1000EN6thrust24THRUST_300001_SM_1000_NS6detail15normal_iteratorINSD_10device_ptrIlEEEEPdyS9_dd6squareIdEEEvT0_T1_T2_T3_T4_T6_ --------------------------
	.section	.nv.constant0._ZN3cub18CUB_300001_SM_10006detail6reduce28DeviceReduceSingleTileKernelINS2_10policy_hubIdyN4cuda3std3__44plusIdEEE10Policy1000EN6thrust24THRUST_300001_SM_1000_NS6detail15normal_iteratorINSD_10device_ptrIlEEEEPdyS9_dd6squareIdEEEvT0_T1_T2_T3_T4_T6_,"a",@progbits
	.sectionflags	@""
	.align	4
.nv.constant0._ZN3cub18CUB_300001_SM_10006detail6reduce28DeviceReduceSingleTileKernelINS2_10policy_hubIdyN4cuda3std3__44plusIdEEE10Policy1000EN6thrust24THRUST_300001_SM_1000_NS6detail15normal_iteratorINSD_10device_ptrIlEEEEPdyS9_dd6squareIdEEEvT0_T1_T2_T3_T4_T6_:
	.zero		944


//--------------------- .nv.constant0._ZN3cub18CUB_300001_SM_10006detail6reduce28DeviceReduceSingleTileKernelINS2_10policy_hubIdjN4cuda3std3__44plusIdEEE10Policy1000EPdSC_iS9_ddNS7_10__identityEEEvT0_T1_T2_T3_T4_T6_ --------------------------
	.section	.nv.constant0._ZN3cub18CUB_300001_SM_10006detail6reduce28DeviceReduceSingleTileKernelINS2_10policy_hubIdjN4cuda3std3__44plusIdEEE10Policy1000EPdSC_iS9_ddNS7_10__identityEEEvT0_T1_T2_T3_T4_T6_,"a",@progbits
	.sectionflags	@""
	.align	4
.nv.constant0._ZN3cub18CUB_300001_SM_10006detail6reduce28DeviceReduceSingleTileKernelINS2_10policy_hubIdjN4cuda3std3__44plusIdEEE10Policy1000EPdSC_iS9_ddNS7_10__identityEEEvT0_T1_T2_T3_T4_T6_:
	.zero		929


//--------------------- .nv.constant0._ZN3cub18CUB_300001_SM_10006detail6reduce18DeviceReduceKernelINS2_10policy_hubIdjN4cuda3std3__44plusIdEEE10Policy1000EN6thrust24THRUST_300001_SM_1000_NS6detail15normal_iteratorINSD_10device_ptrIlEEEEjS9_d6squareIdEEEvT0_PT3_T1_NS0_13GridEvenShareISO_EET2_T4_ --------------------------
	.section	.nv.constant0._ZN3cub18CUB_300001_SM_10006detail6reduce18DeviceReduceKernelINS2_10policy_hubIdjN4cuda3std3__44plusIdEEE10Policy1000EN6thrust24THRUST_300001_SM_1000_NS6detail15normal_iteratorINSD_10device_ptrIlEEEEjS9_d6squareIdEEEvT0_PT3_T1_NS0_13GridEvenShareISO_EET2_T4_,"a",@progbits
	.sectionflags	@""
	.align	4
.nv.constant0._ZN3cub18CUB_300001_SM_10006detail6reduce18DeviceReduceKernelINS2_10policy_hubIdjN4cuda3std3__44plusIdEEE10Policy1000EN6thrust24THRUST_300001_SM_1000_NS6detail15normal_iteratorINSD_10device_ptrIlEEEEjS9_d6squareIdEEEvT0_PT3_T1_NS0_13GridEvenShareISO_EET2_T4_:
	.zero		968


//--------------------- .nv.constant0._ZN3cub18CUB_300001_SM_10006detail6reduce28DeviceReduceSingleTileKernelINS2_10policy_hubIdjN4cuda3std3__44plusIdEEE10Policy1000EN6thrust24THRUST_300001_SM_1000_NS6detail15normal_iteratorINSD_10device_ptrIlEEEEPdjS9_dd6squareIdEEEvT0_T1_T2_T3_T4_T6_ --------------------------
	.section	.nv.constant0._ZN3cub18CUB_300001_SM_10006detail6reduce28DeviceReduceSingleTileKernelINS2_10policy_hubIdjN4cuda3std3__44plusIdEEE10Policy1000EN6thrust24THRUST_300001_SM_1000_NS6detail15normal_iteratorINSD_10device_ptrIlEEEEPdjS9_dd6squareIdEEEvT0_T1_T2_T3_T4_T6_,"a",@progbits
	.sectionflags	@""
	.align	4
.nv.constant0._ZN3cub18CUB_300001_SM_10006detail6reduce28DeviceReduceSingleTileKernelINS2_10policy_hubIdjN4cuda3std3__44plusIdEEE10Policy1000EN6thrust24THRUST_300001_SM_1000_NS6detail15normal_iteratorINSD_10device_ptrIlEEEEPdjS9_dd6squareIdEEEvT0_T1_T2_T3_T4_T6_:
	.zero		936


//--------------------- .nv.constant0._ZN3cub18CUB_300001_SM_10006detail8for_each13static_kernelINS2_12policy_hub_t12policy_500_tElN6thrust24THRUST_300001_SM_1000_NS8cuda_cub10__tabulate7functorINS7_6detail15normal_iteratorINS7_10device_ptrIlEEEENS7_6system6detail7generic6detail22compute_sequence_valueIlvEElEEEEvT0_T1_ --------------------------
	.section	.nv.constant0._ZN3cub18CUB_300001_SM_10006detail8for_each13static_kernelINS2_12policy_hub_t12policy_500_tElN6thrust24THRUST_300001_SM_1000_NS8cuda_cub10__tabulate7functorINS7_6detail15normal_iteratorINS7_10device_ptrIlEEEENS7_6system6detail7generic6detail22compute_sequence_valueIlvEElEEEEvT0_T1_,"a",@progbits
	.sectionflags	@""
	.align	4
.nv.constant0._ZN3cub18CUB_300001_SM_10006detail8for_each13static_kernelINS2_12policy_hub_t12policy_500_tElN6thrust24THRUST_300001_SM_1000_NS8cuda_cub10__tabulate7functorINS7_6detail15normal_iteratorINS7_10device_ptrIlEEEENS7_6system6detail7generic6detail22compute_sequence_valueIlvEElEEEEvT0_T1_:
	.zero		928


//--------------------- .nv.constant0._ZN3cub18CUB_300001_SM_10006detail8for_each13static_kernelINS2_12policy_hub_t12policy_500_tEmN6thrust24THRUST_300001_SM_1000_NS8cuda_cub20__uninitialized_fill7functorINS7_10device_ptrIlEElEEEEvT0_T1_ --------------------------
	.section	.nv.constant0._ZN3cub18CUB_300001_SM_10006detail8for_each13static_kernelINS2_12policy_hub_t12policy_500_tEmN6thrust24THRUST_300001_SM_1000_NS8cuda_cub20__uninitialized_fill7functorINS7_10device_ptrIlEElEEEEvT0_T1_,"a",@progbits
	.sectionflags	@""
	.align	4
.nv.constant0._ZN3cub18CUB_300001_SM_10006detail8for_each13static_kernelINS2_12policy_hub_t12policy_500_tEmN6thrust24THRUST_300001_SM_1000_NS8cuda_cub20__uninitialized_fill7functorINS7_10device_ptrIlEElEEEEvT0_T1_:
	.zero		920


//--------------------- .nv.constant0._ZN3cub18CUB_300001_SM_10006detail11EmptyKernelIvEEvv --------------------------
	.section	.nv.constant0._ZN3cub18CUB_300001_SM_10006detail11EmptyKernelIvEEvv,"a",@progbits
	.sectionflags	@""
	.align	4
.nv.constant0._ZN3cub18CUB_300001_SM_10006detail11EmptyKernelIvEEvv:
	.zero		896


//--------------------- SYMBOLS --------------------------

	.type		.nv.reservedSmem.offset0,@object
	.size		.nv.reservedSmem.offset0,0x4
	.type		.nv.reservedSmem.cap,@object
	.size		.nv.reservedSmem.cap,0x4
